def matmul_kernel(
    a_ptr,
    b_ptr,
    c_ptr,
    M,
    N,
    K,
    stride_am,
    stride_ak,
    stride_bk,
    stride_bn,
    stride_cm,
    stride_cn,
    BLOCK_M: tl.constexpr,
    BLOCK_N: tl.constexpr,
    BLOCK_K: tl.constexpr,
    GROUP_M: tl.constexpr,
):
    pid = tl.program_id(axis=0)
    num_pid_m = tl.cdiv(M, BLOCK_M)
    num_pid_n = tl.cdiv(N, BLOCK_N)
    num_pid_in_group = GROUP_M * num_pid_n
    group_id = pid // num_pid_in_group
    first_pid_m = group_id * GROUP_M
    group_size_m = min(num_pid_m - first_pid_m, GROUP_M)
    pid_m = first_pid_m + ((pid % num_pid_in_group) % group_size_m)
    pid_n = (pid % num_pid_in_group) // group_size_m

    offs_am = (pid_m * BLOCK_M + tl.arange(0, BLOCK_M)) % M
    offs_bn = (pid_n * BLOCK_N + tl.arange(0, BLOCK_N)) % N
    offs_k = tl.arange(0, BLOCK_K)
    a_ptrs = a_ptr + offs_am[:, None] * stride_am + offs_k[None, :] * stride_ak
    b_ptrs = b_ptr + offs_k[:, None] * stride_bk + offs_bn[None, :] * stride_bn

    acc = tl.zeros((BLOCK_M, BLOCK_N), dtype=tl.float32)
    for kk in range(0, tl.cdiv(K, BLOCK_K)):
        a = tl.load(a_ptrs, mask=offs_k[None, :] < K - kk * BLOCK_K, other=0.0)
        b = tl.load(b_ptrs, mask=offs_k[:, None] < K - kk * BLOCK_K, other=0.0)
        acc = tl.dot(a, b, acc)
        a_ptrs += BLOCK_K * stride_ak
        b_ptrs += BLOCK_K * stride_bk

    c = acc.to(c_ptr.dtype.element_ty)
    offs_cm = pid_m * BLOCK_M + tl.arange(0, BLOCK_M)
    offs_cn = pid_n * BLOCK_N + tl.arange(0, BLOCK_N)
    c_ptrs = c_ptr + offs_cm[:, None] * stride_cm + offs_cn[None, :] * stride_cn
    mask = (offs_cm[:, None] < M) & (offs_cn[None, :] < N)
    tl.store(c_ptrs, c, mask=mask)

# config = {"BLOCK_K": 128, "BLOCK_M": 128, "BLOCK_N": 128, "GROUP_M": 8, "arch": "sm_80", "dtype": "fp16", "num_ctas": 1, "num_stages": 3, "num_warps": 2}
# arch = sm_80


// ===== COMPILED SASS (sm_80) =====

	.target	sm_80

	.elftype	@"ET_EXEC"


//--------------------- .note.nv.tkinfo           --------------------------
	.section	.note.nv.tkinfo,"",@"SHT_NOTE"
	.sectionflags	@"SHF_NOTE_NV_TKINFO"
	.tkinfo
        /*0018*/ 	.word	0x00000002
        /*0030*/ 	.string	""
        /*0030*/ 	.string	"ptxas"
        /*0030*/ 	.string	"Cuda compilation tools, release 13.0, V13.0.88"
        /*0030*/ 	.string	"Build cuda_13.0.r13.0/compiler.36424714_0"
        /*0030*/ 	.string	"-v  -suppress-debug-info  -lineinfo  -arch sm_80 "



//--------------------- .note.nv.cuinfo           --------------------------
	.section	.note.nv.cuinfo,"",@"SHT_NOTE"
	.sectionflags	@"SHF_NOTE_NV_CUINFO"
        /*0018*/ 	.short	0x0002
        /*001a*/ 	.short	0x0050
        /*001c*/ 	.short	0x0082
	.zero		2


//--------------------- .nv.info                  --------------------------
	.section	.nv.info,"",@"SHT_CUDA_INFO"
	.align	4


	//----- nvinfo : EIATTR_REGCOUNT
	.align		4
        /*0000*/ 	.byte	0x04, 0x2f
        /*0002*/ 	.short	(.L_1 - .L_0)
	.align		4
.L_0:
        /*0004*/ 	.word	index@(matmul_kernel)
        /*0008*/ 	.word	0x00000020


	//----- nvinfo : EIATTR_FRAME_SIZE
	.align		4
.L_1:
        /*000c*/ 	.byte	0x04, 0x11
        /*000e*/ 	.short	(.L_3 - .L_2)
	.align		4
.L_2:
        /*0010*/ 	.word	index@(matmul_kernel)
        /*0014*/ 	.word	0x000044d0


	//----- nvinfo : EIATTR_MIN_STACK_SIZE
	.align		4
.L_3:
        /*0018*/ 	.byte	0x04, 0x12
        /*001a*/ 	.short	(.L_5 - .L_4)
	.align		4
.L_4:
        /*001c*/ 	.word	index@(matmul_kernel)
        /*0020*/ 	.word	0x000044d0
.L_5:


//--------------------- .nv.info.matmul_kernel    --------------------------
	.section	.nv.info.matmul_kernel,"",@"SHT_CUDA_INFO"
	.sectionflags	@""
	.align	4


	//----- nvinfo : EIATTR_CUDA_API_VERSION
	.align		4
        /*0000*/ 	.byte	0x04, 0x37
        /*0002*/ 	.short	(.L_7 - .L_6)
.L_6:
        /*0004*/ 	.word	0x00000082


	//----- nvinfo : EIATTR_SW2861232_WAR
	.align		4
.L_7:
        /*0008*/ 	.byte	0x01, 0x35
	.zero		2


	//----- nvinfo : EIATTR_PARAM_CBANK
	.align		4
        /*000c*/ 	.byte	0x04, 0x0a
        /*000e*/ 	.short	(.L_9 - .L_8)
	.align		4
.L_8:
        /*0010*/ 	.word	index@(.nv.constant0.matmul_kernel)
        /*0014*/ 	.short	0x0160
        /*0016*/ 	.short	0x0050


	//----- nvinfo : EIATTR_CBANK_PARAM_SIZE
	.align		4
.L_9:
        /*0018*/ 	.byte	0x03, 0x19
        /*001a*/ 	.short	0x0050


	//----- nvinfo : EIATTR_KPARAM_INFO
	.align		4
        /*001c*/ 	.byte	0x04, 0x17
        /*001e*/ 	.short	(.L_11 - .L_10)
.L_10:
        /*0020*/ 	.word	0x00000000
        /*0024*/ 	.short	0x000d
        /*0026*/ 	.short	0x0048
        /*0028*/ 	.byte	0x00, 0xf4, 0x21, 0x00


	//----- nvinfo : EIATTR_KPARAM_INFO
	.align		4
.L_11:
        /*002c*/ 	.byte	0x04, 0x17
        /*002e*/ 	.short	(.L_13 - .L_12)
.L_12:
        /*0030*/ 	.word	0x00000000
        /*0034*/ 	.short	0x000c
        /*0036*/ 	.short	0x0040
        /*0038*/ 	.byte	0x00, 0xf4, 0x21, 0x00


	//----- nvinfo : EIATTR_KPARAM_INFO
	.align		4
.L_13:
        /*003c*/ 	.byte	0x04, 0x17
        /*003e*/ 	.short	(.L_15 - .L_14)
.L_14:
        /*0040*/ 	.word	0x00000000
        /*0044*/ 	.short	0x000b
        /*0046*/ 	.short	0x0038
        /*0048*/ 	.byte	0x00, 0xf0, 0x11, 0x00


	//----- nvinfo : EIATTR_KPARAM_INFO
	.align		4
.L_15:
        /*004c*/ 	.byte	0x04, 0x17
        /*004e*/ 	.short	(.L_17 - .L_16)
.L_16:
        /*0050*/ 	.word	0x00000000
        /*0054*/ 	.short	0x000a
        /*0056*/ 	.short	0x0034
        /*0058*/ 	.byte	0x00, 0xf0, 0x11, 0x00


	//----- nvinfo : EIATTR_KPARAM_INFO
	.align		4
.L_17:
        /*005c*/ 	.byte	0x04, 0x17
        /*005e*/ 	.short	(.L_19 - .L_18)
.L_18:
        /*0060*/ 	.word	0x00000000
        /*0064*/ 	.short	0x0009
        /*0066*/ 	.short	0x0030
        /*0068*/ 	.byte	0x00, 0xf0, 0x11, 0x00


	//----- nvinfo : EIATTR_KPARAM_INFO
	.align		4
.L_19:
        /*006c*/ 	.byte	0x04, 0x17
        /*006e*/ 	.short	(.L_21 - .L_20)
.L_20:
        /*0070*/ 	.word	0x00000000
        /*0074*/ 	.short	0x0008
        /*0076*/ 	.short	0x002c
        /*0078*/ 	.byte	0x00, 0xf0, 0x11, 0x00


	//----- nvinfo : EIATTR_KPARAM_INFO
	.align		4
.L_21:
        /*007c*/ 	.byte	0x04, 0x17
        /*007e*/ 	.short	(.L_23 - .L_22)
.L_22:
        /*0080*/ 	.word	0x00000000
        /*0084*/ 	.short	0x0007
        /*0086*/ 	.short	0x0028
        /*0088*/ 	.byte	0x00, 0xf0, 0x11, 0x00


	//----- nvinfo : EIATTR_KPARAM_INFO
	.align		4
.L_23:
        /*008c*/ 	.byte	0x04, 0x17
        /*008e*/ 	.short	(.L_25 - .L_24)
.L_24:
        /*0090*/ 	.word	0x00000000
        /*0094*/ 	.short	0x0006
        /*0096*/ 	.short	0x0024
        /*0098*/ 	.byte	0x00, 0xf0, 0x11, 0x00


	//----- nvinfo : EIATTR_KPARAM_INFO
	.align		4
.L_25:
        /*009c*/ 	.byte	0x04, 0x17
        /*009e*/ 	.short	(.L_27 - .L_26)
.L_26:
        /*00a0*/ 	.word	0x00000000
        /*00a4*/ 	.short	0x0005
        /*00a6*/ 	.short	0x0020
        /*00a8*/ 	.byte	0x00, 0xf0, 0x11, 0x00


	//----- nvinfo : EIATTR_KPARAM_INFO
	.align		4
.L_27:
        /*00ac*/ 	.byte	0x04, 0x17
        /*00ae*/ 	.short	(.L_29 - .L_28)
.L_28:
        /*00b0*/ 	.word	0x00000000
        /*00b4*/ 	.short	0x0004
        /*00b6*/ 	.short	0x001c
        /*00b8*/ 	.byte	0x00, 0xf0, 0x11, 0x00


	//----- nvinfo : EIATTR_KPARAM_INFO
	.align		4
.L_29:
        /*00bc*/ 	.byte	0x04, 0x17
        /*00be*/ 	.short	(.L_31 - .L_30)
.L_30:
        /*00c0*/ 	.word	0x00000000
        /*00c4*/ 	.short	0x0003
        /*00c6*/ 	.short	0x0018
        /*00c8*/ 	.byte	0x00, 0xf0, 0x11, 0x00


	//----- nvinfo : EIATTR_KPARAM_INFO
	.align		4
.L_31:
        /*00cc*/ 	.byte	0x04, 0x17
        /*00ce*/ 	.short	(.L_33 - .L_32)
.L_32:
        /*00d0*/ 	.word	0x00000000
        /*00d4*/ 	.short	0x0002
        /*00d6*/ 	.short	0x0010
        /*00d8*/ 	.byte	0x00, 0xf4, 0x21, 0x00


	//----- nvinfo : EIATTR_KPARAM_INFO
	.align		4
.L_33:
        /*00dc*/ 	.byte	0x04, 0x17
        /*00de*/ 	.short	(.L_35 - .L_34)
.L_34:
        /*00e0*/ 	.word	0x00000000
        /*00e4*/ 	.short	0x0001
        /*00e6*/ 	.short	0x0008
        /*00e8*/ 	.byte	0x00, 0xf4, 0x21, 0x00


	//----- nvinfo : EIATTR_KPARAM_INFO
	.align		4
.L_35:
        /*00ec*/ 	.byte	0x04, 0x17
        /*00ee*/ 	.short	(.L_37 - .L_36)
.L_36:
        /*00f0*/ 	.word	0x00000000
        /*00f4*/ 	.short	0x0000
        /*00f6*/ 	.short	0x0000
        /*00f8*/ 	.byte	0x00, 0xf4, 0x21, 0x00


	//----- nvinfo : EIATTR_MAXREG_COUNT
	.align		4
.L_37:
        /*00fc*/ 	.byte	0x03, 0x1b
        /*00fe*/ 	.short	0x00ff


	//----- nvinfo : EIATTR_NUM_BARRIERS
	.align		4
        /*0100*/ 	.byte	0x02, 0x4c
        /*0102*/ 	.byte	0x01
	.zero		1


	//----- nvinfo : EIATTR_ANNOTATIONS
	.align		4
        /*0104*/ 	.byte	0x04, 0x55
        /*0106*/ 	.short	(.L_39 - .L_38)


	//   ....[0]....
.L_38:
        /*0108*/ 	.word	0x00000001
        /*010c*/ 	.byte	0x70, 0x00, 0x00, 0x00, 0x01, 0x00, 0x00, 0x00, 0xb0, 0x00, 0x00, 0x00, 0x01, 0x00, 0x00, 0x00
        /* <DEDUP_REMOVED lines=3535> */
        /*de0c*/ 	.byte	0x00, 0x37, 0x03, 0x00


	//----- nvinfo : EIATTR_MERCURY_ISA_VERSION
	.align		4
.L_39:
        /*de10*/ 	.byte	0x03, 0x5f
        /*de12*/ 	.short	0x0000


	//----- nvinfo : EIATTR_EXIT_INSTR_OFFSETS
	.align		4
        /*de14*/ 	.byte	0x04, 0x1c
        /*de16*/ 	.short	(.L_41 - .L_40)


	//   ....[0]....
.L_40:
        /*de18*/ 	.word	0x00065110


	//   ....[1]....
        /*de1c*/ 	.word	0x00065140


	//----- nvinfo : EIATTR_REQNTID
	.align		4
.L_41:
        /*de20*/ 	.byte	0x04, 0x10
        /*de22*/ 	.short	(.L_43 - .L_42)
.L_42:
        /*de24*/ 	.word	0x00000040
        /*de28*/ 	.word	0x00000001
        /*de2c*/ 	.word	0x00000001
.L_43:


//--------------------- .nv.callgraph             --------------------------
	.section	.nv.callgraph,"",@"SHT_CUDA_CALLGRAPH"
	.align	4
	.sectionentsize	8
	.align		4
        /*0000*/ 	.word	0x00000000
	.align		4
        /*0004*/ 	.word	0xffffffff
	.align		4
        /*0008*/ 	.word	0x00000000
	.align		4
        /*000c*/ 	.word	0xfffffffe
	.align		4
        /*0010*/ 	.word	0x00000000
	.align		4
        /*0014*/ 	.word	0xfffffffd
	.align		4
        /*0018*/ 	.word	0x00000000
	.align		4
        /*001c*/ 	.word	0xfffffffc


//--------------------- .nv.rel.action            --------------------------
	.section	.nv.rel.action,"",@"SHT_CUDA_RELOCINFO"
	.align	8
	.sectionentsize	8
        /*0000*/ 	.byte	0x73, 0x00, 0x00, 0x00, 0x00, 0x00, 0x00, 0x00, 0x00, 0x00, 0x00, 0x11, 0x25, 0x00, 0x05, 0x36


//--------------------- .nv.constant0.matmul_kernel --------------------------
	.section	.nv.constant0.matmul_kernel,"a",@progbits
	.sectionflags	@""
	.align	4
.nv.constant0.matmul_kernel:
	.zero		432


//--------------------- .text.matmul_kernel       --------------------------
	.section	.text.matmul_kernel,"ax",@progbits
	.sectioninfo	@"SHI_REGISTERS=32"
	.align	128
        .global         matmul_kernel
        .type           matmul_kernel,@function
        .size           matmul_kernel,(.L_x_4 - matmul_kernel)
        .other          matmul_kernel,@"STO_CUDA_ENTRY STV_DEFAULT"
matmul_kernel:
.text.matmul_kernel:
[----:B------:R-:W-:-:S04]  /*0000*/  IMAD.MOV.U32 R1, RZ, RZ, c[0x0][0x28] ;  /* 0x00000a00ff017624 */ /* 0x000fc800078e00ff */
[----:B------:R-:W-:Y:S01]  /*0010*/  IMAD.MOV.U32 R3, RZ, RZ, 0x7f ;  /* 0x0000007fff037424 */ /* 0x000fe200078e00ff */
[----:B------:R-:W-:Y:S01]  /*0020*/  IADD3 R1, R1, -0x44d0, RZ ;  /* 0xffffbb3001017810 */ /* 0x000fe20007ffe0ff */
[----:B------:R-:W-:Y:S01]  /*0030*/  CS2R R14, SRZ ;  /* 0x00000000000e7805 */ /* 0x000fe2000001ff00 */
[----:B------:R-:W-:Y:S01]  /*0040*/  CS2R R16, SRZ ;  /* 0x0000000000107805 */ /* 0x000fe2000001ff00 */
[----:B------:R-:W-:Y:S01]  /*0050*/  CS2R R18, SRZ ;  /* 0x0000000000127805 */ /* 0x000fe2000001ff00 */
[----:B------:R-:W-:Y:S01]  /*0060*/  IADD3 R0, R3, c[0x0][0x17c], RZ ;  /* 0x00005f0003007a10 */ /* 0x000fe20007ffe0ff */
[----:B------:R-:W-:Y:S01]  /*0070*/  STL [R1+0x90], RZ ;  /* 0x000090ff01007387 */ /* 0x000fe20000100800 */
[----:B------:R-:W-:Y:S01]  /*0080*/  CS2R R20, SRZ ;  /* 0x0000000000147805 */ /* 0x000fe2000001ff00 */
[----:B------:R-:W-:Y:S01]  /*0090*/  CS2R R22, SRZ ;  /* 0x0000000000167805 */ /* 0x000fe2000001ff00 */
[----:B------:R-:W-:Y:S01]  /*00a0*/  SHF.R.S32.HI R5, RZ, 0x1f, R0 ;  /* 0x0000001fff057819 */ /* 0x000fe20000011400 */
[----:B------:R-:W-:Y:S01]  /*00b0*/  STL [R1+0x94], RZ ;  /* 0x000094ff01007387 */ /* 0x000fe20000100800 */
[----:B------:R-:W-:Y:S01]  /*00c0*/  CS2R R24, SRZ ;  /* 0x0000000000187805 */ /* 0x000fe2000001ff00 */
[----:B------:R-:W-:Y:S01]  /*00d0*/  CS2R R26, SRZ ;  /* 0x00000000001a7805 */ /* 0x000fe2000001ff00 */
[----:B------:R-:W-:Y:S01]  /*00e0*/  LEA.HI R5, R5, R0, RZ, 0x7 ;  /* 0x0000000005057211 */ /* 0x000fe200078f38ff */
[----:B------:R-:W-:Y:S03]  /*00f0*/  STL [R1+0x98], RZ ;  /* 0x000098ff01007387 */ /* 0x000fe60000100800 */
[----:B------:R-:W-:Y:S01]  /*0100*/  SHF.R.S32.HI R0, RZ, 0x7, R5 ;  /* 0x00000007ff007819 */ /* 0x000fe20000011405 */
[----:B------:R-:W-:Y:S04]  /*0110*/  STL [R1+0x9c], RZ ;  /* 0x00009cff01007387 */ /* 0x000fe80000100800 */
[----:B------:R-:W-:Y:S01]  /*0120*/  IMAD.SHL.U32 R0, R0, 0x8, RZ ;  /* 0x0000000800007824 */ /* 0x000fe200078e00ff */
[----:B------:R-:W0:Y:S04]  /*0130*/  S2R R5, SR_CTAID.X ;  /* 0x0000000000057919 */ /* 0x000e280000002500 */
[-C--:B------:R-:W-:Y:S01]  /*0140*/  IABS R9, R0.reuse ;  /* 0x0000000000097213 */ /* 0x080fe20000000000 */
[----:B------:R-:W-:Y:S01]  /*0150*/  STL [R1+0x80], RZ ;  /* 0x000080ff01007387 */ /* 0x000fe20000100800 */
[----:B------:R-:W-:-:S02]  /*0160*/  IABS R10, R0 ;  /* 0x00000000000a7213 */ /* 0x000fc40000000000 */
[----:B------:R-:W1:Y:S01]  /*0170*/  I2F.RP R2, R9 ;  /* 0x0000000900027306 */ /* 0x000e620000209400 */
[----:B------:R-:W-:Y:S04]  /*0180*/  STL [R1+0x84], RZ ;  /* 0x000084ff01007387 */ /* 0x000fe80000100800 */
[----:B------:R-:W-:Y:S04]  /*0190*/  STL [R1+0x88], RZ ;  /* 0x000088ff01007387 */ /* 0x000fe80000100800 */
[----:B------:R-:W-:Y:S04]  /*01a0*/  STL [R1+0x8c], RZ ;  /* 0x00008cff01007387 */ /* 0x000fe80000100800 */
[----:B------:R-:W-:Y:S01]  /*01b0*/  STL [R1+0x70], RZ ;  /* 0x000070ff01007387 */ /* 0x000fe20000100800 */
[----:B-1----:R-:W1:Y:S01]  /*01c0*/  MUFU.RCP R2, R2 ;  /* 0x0000000200027308 */ /* 0x002e620000001000 */
[----:B0-----:R-:W-:-:S02]  /*01d0*/  IABS R8, R5 ;  /* 0x0000000500087213 */ /* 0x001fc40000000000 */
[----:B------:R-:W-:Y:S04]  /*01e0*/  STL [R1+0x74], RZ ;  /* 0x000074ff01007387 */ /* 0x000fe80000100800 */
[----:B------:R-:W-:Y:S04]  /*01f0*/  STL [R1+0x78], RZ ;  /* 0x000078ff01007387 */ /* 0x000fe80000100800 */
[----:B------:R-:W-:Y:S04]  /*0200*/  STL [R1+0x7c], RZ ;  /* 0x00007cff01007387 */ /* 0x000fe80000100800 */
[----:B------:R-:W-:Y:S01]  /*0210*/  STL [R1+0x60], RZ ;  /* 0x000060ff01007387 */ /* 0x000fe20000100800 */
[----:B-1----:R-:W-:Y:S01]  /*0220*/  IADD3 R6, R2, 0xffffffe, RZ ;  /* 0x0ffffffe02067810 */ /* 0x002fe20007ffe0ff */
[----:B------:R-:W-:-:S02]  /*0230*/  IMAD.MOV R2, RZ, RZ, -R10 ;  /* 0x000000ffff027224 */ /* 0x000fc400078e0a0a */
[----:B------:R-:W-:Y:S01]  /*0240*/  STL [R1+0x64], RZ ;  /* 0x000064ff01007387 */ /* 0x000fe20000100800 */
[----:B------:R0:W1:Y:S03]  /*0250*/  F2I.FTZ.U32.TRUNC.NTZ R7, R6 ;  /* 0x0000000600077305 */ /* 0x000066000021f000 */
[----:B------:R-:W-:Y:S04]  /*0260*/  STL [R1+0x68], RZ ;  /* 0x000068ff01007387 */ /* 0x000fe80000100800 */
[----:B------:R-:W-:Y:S01]  /*0270*/  STL [R1+0x6c], RZ ;  /* 0x00006cff01007387 */ /* 0x000fe20000100800 */
[----:B0-----:R-:W-:-:S03]  /*0280*/  IMAD.MOV.U32 R6, RZ, RZ, RZ ;  /* 0x000000ffff067224 */ /* 0x001fc600078e00ff */
[----:B------:R-:W-:Y:S04]  /*0290*/  STL [R1+0x50], RZ ;  /* 0x000050ff01007387 */ /* 0x000fe80000100800 */
[----:B------:R-:W-:Y:S01]  /*02a0*/  STL [R1+0x54], RZ ;  /* 0x000054ff01007387 */ /* 0x000fe20000100800 */
[----:B-1----:R-:W-:-:S03]  /*02b0*/  IMAD.MOV R4, RZ, RZ, -R7 ;  /* 0x000000ffff047224 */ /* 0x002fc600078e0a07 */
[----:B------:R-:W-:Y:S01]  /*02c0*/  STL [R1+0x58], RZ ;  /* 0x000058ff01007387 */ /* 0x000fe20000100800 */
[----:B------:R-:W-:Y:S02]  /*02d0*/  IMAD R11, R4, R9, RZ ;  /* 0x00000009040b7224 */ /* 0x000fe400078e02ff */
[----:B------:R-:W-:Y:S01]  /*02e0*/  IMAD.MOV.U32 R4, RZ, RZ, R8 ;  /* 0x000000ffff047224 */ /* 0x000fe200078e0008 */
[----:B------:R-:W-:Y:S01]  /*02f0*/  STL [R1+0x5c], RZ ;  /* 0x00005cff01007387 */ /* 0x000fe20000100800 */
[----:B------:R-:W-:-:S03]  /*0300*/  IMAD.HI.U32 R7, R7, R11, R6 ;  /* 0x0000000b07077227 */ /* 0x000fc600078e0006 */
[----:B------:R-:W-:Y:S03]  /*0310*/  STL [R1+0x40], RZ ;  /* 0x000040ff01007387 */ /* 0x000fe60000100800 */
[----:B------:R-:W-:Y:S01]  /*0320*/  IMAD.HI.U32 R7, R7, R4, RZ ;  /* 0x0000000407077227 */ /* 0x000fe200078e00ff */
[----:B------:R-:W-:Y:S03]  /*0330*/  STL [R1+0x44], RZ ;  /* 0x000044ff01007387 */ /* 0x000fe60000100800 */
[----:B------:R-:W-:Y:S01]  /*0340*/  IMAD R2, R7, R2, R4 ;  /* 0x0000000207027224 */ /* 0x000fe200078e0204 */
[----:B------:R-:W-:Y:S04]  /*0350*/  STL [R1+0x48], RZ ;  /* 0x000048ff01007387 */ /* 0x000fe80000100800 */
[----:B------:R-:W-:Y:S01]  /*0360*/  ISETP.GT.U32.AND P1, PT, R9, R2, PT ;  /* 0x000000020900720c */ /* 0x000fe20003f24070 */
[----:B------:R-:W-:Y:S04]  /*0370*/  STL [R1+0x4c], RZ ;  /* 0x00004cff01007387 */ /* 0x000fe80000100800 */
[----:B------:R-:W-:Y:S04]  /*0380*/  STL [R1+0x30], RZ ;  /* 0x000030ff01007387 */ /* 0x000fe80000100800 */
[----:B------:R-:W-:Y:S04]  /*0390*/  STL [R1+0x34], RZ ;  /* 0x000034ff01007387 */ /* 0x000fe80000100800 */
[----:B------:R-:W-:Y:S01]  /*03a0*/  @!P1 IMAD.IADD R2, R2, 0x1, -R9 ;  /* 0x0000000102029824 */ /* 0x000fe200078e0a09 */
[----:B------:R-:W-:Y:S01]  /*03b0*/  @!P1 IADD3 R7, R7, 0x1, RZ ;  /* 0x0000000107079810 */ /* 0x000fe20007ffe0ff */
[----:B------:R-:W-:Y:S01]  /*03c0*/  STL [R1+0x38], RZ ;  /* 0x000038ff01007387 */ /* 0x000fe20000100800 */
[----:B------:R-:W-:-:S02]  /*03d0*/  ISETP.NE.AND P1, PT, R0, RZ, PT ;  /* 0x000000ff0000720c */ /* 0x000fc40003f25270 */
[----:B------:R-:W-:Y:S01]  /*03e0*/  ISETP.GE.U32.AND P0, PT, R2, R9, PT ;  /* 0x000000090200720c */ /* 0x000fe20003f06070 */
[----:B------:R-:W-:Y:S01]  /*03f0*/  STL [R1+0x3c], RZ ;  /* 0x00003cff01007387 */ /* 0x000fe20000100800 */
[----:B------:R-:W-:-:S03]  /*0400*/  LOP3.LUT R2, R5, R0, RZ, 0x3c, !PT ;  /* 0x0000000005027212 */ /* 0x000fc600078e3cff */
[----:B------:R-:W-:Y:S01]  /*0410*/  STL [R1+0x20], RZ ;  /* 0x000020ff01007387 */ /* 0x000fe20000100800 */
[----:B------:R-:W-:Y:S02]  /*0420*/  ISETP.GE.AND P2, PT, R2, RZ, PT ;  /* 0x000000ff0200720c */ /* 0x000fe40003f46270 */
[C---:B------:R-:W-:Y:S01]  /*0430*/  IADD3 R2, R3.reuse, c[0x0][0x178], RZ ;  /* 0x00005e0003027a10 */ /* 0x040fe20007ffe0ff */
[----:B------:R-:W-:Y:S01]  /*0440*/  STL [R1+0x24], RZ ;  /* 0x000024ff01007387 */ /* 0x000fe20000100800 */
[----:B------:R-:W-:-:S03]  /*0450*/  IADD3 R3, R3, c[0x0][0x180], RZ ;  /* 0x0000600003037a10 */ /* 0x000fc60007ffe0ff */
[----:B------:R-:W-:Y:S01]  /*0460*/  @P0 IADD3 R7, R7, 0x1, RZ ;  /* 0x0000000107070810 */ /* 0x000fe20007ffe0ff */
[----:B------:R-:W-:Y:S04]  /*0470*/  STL [R1+0x28], RZ ;  /* 0x000028ff01007387 */ /* 0x000fe80000100800 */
[----:B------:R-:W-:Y:S01]  /*0480*/  IMAD.MOV.U32 R4, RZ, RZ, R7 ;  /* 0x000000ffff047224 */ /* 0x000fe200078e0007 */
[----:B------:R-:W-:Y:S01]  /*0490*/  SHF.R.S32.HI R7, RZ, 0x1f, R2 ;  /* 0x0000001fff077819 */ /* 0x000fe20000011402 */
[----:B------:R-:W-:Y:S02]  /*04a0*/  STL [R1+0x2c], RZ ;  /* 0x00002cff01007387 */ /* 0x000fe40000100800 */
[----:B------:R-:W-:Y:S01]  /*04b0*/  @!P2 IMAD.MOV R4, RZ, RZ, -R4 ;  /* 0x000000ffff04a224 */ /* 0x000fe200078e0a04 */
[----:B------:R-:W-:Y:S01]  /*04c0*/  @!P1 LOP3.LUT R4, RZ, R0, RZ, 0x33, !PT ;  /* 0x00000000ff049212 */ /* 0x000fe200078e33ff */
[----:B------:R-:W-:Y:S01]  /*04d0*/  STL [R1+0x10], RZ ;  /* 0x000010ff01007387 */ /* 0x000fe20000100800 */
[----:B------:R-:W-:-:S03]  /*04e0*/  LEA.HI R7, R7, R2, RZ, 0x7 ;  /* 0x0000000207077211 */ /* 0x000fc600078f38ff */
[----:B------:R-:W-:Y:S01]  /*04f0*/  IMAD.SHL.U32 R2, R4, 0x8, RZ ;  /* 0x0000000804027824 */ /* 0x000fe200078e00ff */
[----:B------:R-:W-:Y:S01]  /*0500*/  STL [R1+0x14], RZ ;  /* 0x000014ff01007387 */ /* 0x000fe20000100800 */
[----:B------:R-:W-:-:S03]  /*0510*/  IMAD.MOV R4, RZ, RZ, -R4 ;  /* 0x000000ffff047224 */ /* 0x000fc600078e0a04 */
[----:B------:R-:W-:Y:S01]  /*0520*/  LEA.HI.SX32 R7, R7, -R2, 0x19 ;  /* 0x8000000207077211 */ /* 0x000fe200078fcaff */
[----:B------:R-:W-:Y:S01]  /*0530*/  IMAD R11, R0, R4, R5 ;  /* 0x00000004000b7224 */ /* 0x000fe200078e0205 */
[----:B------:R-:W-:Y:S02]  /*0540*/  STL [R1+0x18], RZ ;  /* 0x000018ff01007387 */ /* 0x000fe40000100800 */
[----:B------:R-:W-:Y:S02]  /*0550*/  IMNMX R10, R7, 0x8, PT ;  /* 0x00000008070a7817 */ /* 0x000fe40003800200 */
[----:B------:R-:W-:Y:S01]  /*0560*/  IABS R4, R11 ;  /* 0x0000000b00047213 */ /* 0x000fe20000000000 */
[----:B------:R-:W-:Y:S01]  /*0570*/  STL [R1+0x1c], RZ ;  /* 0x00001cff01007387 */ /* 0x000fe20000100800 */
[----:B------:R-:W-:-:S03]  /*0580*/  IABS R9, R10 ;  /* 0x0000000a00097213 */ /* 0x000fc60000000000 */
[----:B------:R-:W-:Y:S01]  /*0590*/  STL [R1], RZ ;  /* 0x000000ff01007387 */ /* 0x000fe20000100800 */
[----:B------:R-:W0:Y:S03]  /*05a0*/  I2F.RP R8, R9 ;  /* 0x0000000900087306 */ /* 0x000e260000209400 */
[----:B------:R-:W-:Y:S04]  /*05b0*/  STL [R1+0x4], RZ ;  /* 0x000004ff01007387 */ /* 0x000fe80000100800 */
[----:B------:R-:W-:Y:S04]  /*05c0*/  STL [R1+0x8], RZ ;  /* 0x000008ff01007387 */ /* 0x000fe80000100800 */
[----:B------:R-:W-:Y:S01]  /*05d0*/  STL [R1+0xc], RZ ;  /* 0x00000cff01007387 */ /* 0x000fe20000100800 */
[----:B0-----:R-:W0:Y:S02]  /*05e0*/  MUFU.RCP R8, R8 ;  /* 0x0000000800087308 */ /* 0x001e240000001000 */
[----:B0-----:R-:W-:-:S06]  /*05f0*/  IADD3 R6, R8, 0xffffffe, RZ ;  /* 0x0ffffffe08067810 */ /* 0x001fcc0007ffe0ff */
[----:B------:R0:W1:Y:S02]  /*0600*/  F2I.FTZ.U32.TRUNC.NTZ R7, R6 ;  /* 0x0000000600077305 */ /* 0x000064000021f000 */
[----:B0-----:R-:W-:Y:S02]  /*0610*/  IMAD.MOV.U32 R6, RZ, RZ, RZ ;  /* 0x000000ffff067224 */ /* 0x001fe400078e00ff */
[----:B-1----:R-:W-:-:S04]  /*0620*/  IMAD.MOV R12, RZ, RZ, -R7 ;  /* 0x000000ffff0c7224 */ /* 0x002fc800078e0a07 */
[----:B------:R-:W-:Y:S01]  /*0630*/  IMAD.MOV.U32 R0, RZ, RZ, R12 ;  /* 0x000000ffff007224 */ /* 0x000fe200078e000c */
[----:B------:R-:W-:Y:S01]  /*0640*/  ULDC.64 UR4, c[0x0][0x118] ;  /* 0x0000460000047ab9 */ /* 0x000fe20000000a00 */
[----:B------:R-:W-:Y:S02]  /*0650*/  CS2R R12, SRZ ;  /* 0x00000000000c7805 */ /* 0x000fe4000001ff00 */
[----:B------:R-:W-:Y:S01]  /*0660*/  IMAD R5, R0, R9, RZ ;  /* 0x0000000900057224 */ /* 0x000fe200078e02ff */
[----:B------:R-:W-:-:S03]  /*0670*/  IABS R0, R10 ;  /* 0x0000000a00007213 */ /* 0x000fc60000000000 */
[----:B------:R-:W-:-:S04]  /*0680*/  IMAD.HI.U32 R7, R7, R5, R6 ;  /* 0x0000000507077227 */ /* 0x000fc800078e0006 */
[----:B------:R-:W-:Y:S02]  /*0690*/  IMAD.MOV R5, RZ, RZ, -R0 ;  /* 0x000000ffff057224 */ /* 0x000fe400078e0a00 */
[----:B------:R-:W-:-:S04]  /*06a0*/  IMAD.HI.U32 R0, R7, R4, RZ ;  /* 0x0000000407007227 */ /* 0x000fc800078e00ff */
[----:B------:R-:W-:Y:S02]  /*06b0*/  IMAD R4, R0, R5, R4 ;  /* 0x0000000500047224 */ /* 0x000fe400078e0204 */
[----:B------:R-:W-:-:S03]  /*06c0*/  IMAD.MOV.U32 R7, RZ, RZ, RZ ;  /* 0x000000ffff077224 */ /* 0x000fc600078e00ff */
[----:B------:R-:W-:-:S13]  /*06d0*/  ISETP.GT.U32.AND P1, PT, R9, R4, PT ;  /* 0x000000040900720c */ /* 0x000fda0003f24070 */
[----:B------:R-:W-:Y:S01]  /*06e0*/  @!P1 IMAD.IADD R4, R4, 0x1, -R9 ;  /* 0x0000000104049824 */ /* 0x000fe200078e0a09 */
[----:B------:R-:W-:Y:S02]  /*06f0*/  @!P1 IADD3 R0, R0, 0x1, RZ ;  /* 0x0000000100009810 */ /* 0x000fe40007ffe0ff */
[----:B------:R-:W-:Y:S02]  /*0700*/  ISETP.NE.AND P1, PT, R10, RZ, PT ;  /* 0x000000ff0a00720c */ /* 0x000fe40003f25270 */
[----:B------:R-:W-:Y:S02]  /*0710*/  ISETP.GE.U32.AND P0, PT, R4, R9, PT ;  /* 0x000000090400720c */ /* 0x000fe40003f06070 */
[----:B------:R-:W-:Y:S01]  /*0720*/  LOP3.LUT R4, R11, R10, RZ, 0x3c, !PT ;  /* 0x0000000a0b047212 */ /* 0x000fe200078e3cff */
[----:B------:R-:W-:-:S03]  /*0730*/  CS2R R8, SRZ ;  /* 0x0000000000087805 */ /* 0x000fc6000001ff00 */
[----:B------:R-:W-:-:S07]  /*0740*/  ISETP.GE.AND P2, PT, R4, RZ, PT ;  /* 0x000000ff0400720c */ /* 0x000fce0003f46270 */
[----:B------:R-:W-:Y:S02]  /*0750*/  @P0 IADD3 R0, R0, 0x1, RZ ;  /* 0x0000000100000810 */ /* 0x000fe40007ffe0ff */
[----:B------:R-:W-:-:S04]  /*0760*/  ISETP.GE.AND P0, PT, R3, 0x80, PT ;  /* 0x000000800300780c */ /* 0x000fc80003f06270 */
[----:B------:R-:W-:Y:S01]  /*0770*/  @!P2 IMAD.MOV R0, RZ, RZ, -R0 ;  /* 0x000000ffff00a224 */ /* 0x000fe200078e0a00 */
[----:B------:R-:W-:-:S05]  /*0780*/  @!P1 LOP3.LUT R0, RZ, R10, RZ, 0x33, !PT ;  /* 0x0000000aff009212 */ /* 0x000fca00078e33ff */
[----:B------:R-:W-:-:S04]  /*0790*/  IMAD.MOV R5, RZ, RZ, -R0 ;  /* 0x000000ffff057224 */ /* 0x000fc800078e0a00 */
[----:B------:R-:W-:Y:S02]  /*07a0*/  IMAD R5, R10, R5, R11 ;  /* 0x000000050a057224 */ /* 0x000fe400078e020b */
[----:B------:R-:W-:Y:S02]  /*07b0*/  CS2R R10, SRZ ;  /* 0x00000000000a7805 */ /* 0x000fe4000001ff00 */
[----:B------:R-:W-:Y:S02]  /*07c0*/  IMAD.IADD R2, R2, 0x1, R5 ;  /* 0x0000000102027824 */ /* 0x000fe400078e0205 */
[----:B------:R-:W-:-:S05]  /*07d0*/  CS2R R4, SRZ ;  /* 0x0000000000047805 */ /* 0x000fca000001ff00 */
[----:B------:R0:W-:Y:S04]  /*07e0*/  STL [R1+0x1a00], R4 ;  /* 0x001a000401007387 */ /* 0x0001e80000100800 */
[----:B------:R1:W-:Y:S04]  /*07f0*/  STL [R1+0x1a04], R5 ;  /* 0x001a040501007387 */ /* 0x0003e80000100800 */
[----:B------:R-:W-:Y:S01]  /*0800*/  STL [R1+0x160], RZ ;  /* 0x000160ff01007387 */ /* 0x000fe20000100800 */
[----:B0-----:R-:W-:-:S03]  /*0810*/  IMAD.SHL.U32 R4, R0, 0x80, RZ ;  /* 0x0000008000047824 */ /* 0x001fc600078e00ff */
[----:B------:R-:W-:Y:S02]  /*0820*/  STL [R1+0x164], RZ ;  /* 0x000164ff01007387 */ /* 0x000fe40000100800 */
[C---:B-1----:R-:W-:Y:S02]  /*0830*/  IADD3 R5, R4.reuse, 0x1, RZ ;  /* 0x0000000104057810 */ /* 0x042fe40007ffe0ff */
[----:B------:R-:W-:Y:S01]  /*0840*/  STL [R1+0x168], RZ ;  /* 0x000168ff01007387 */ /* 0x000fe20000100800 */
[C---:B------:R-:W-:Y:S02]  /*0850*/  IADD3 R3, R4.reuse, 0x2, RZ ;  /* 0x0000000204037810 */ /* 0x040fe40007ffe0ff */
[C---:B------:R-:W-:Y:S01]  /*0860*/  IADD3 R0, R4.reuse, 0x3, RZ ;  /* 0x0000000304007810 */ /* 0x040fe20007ffe0ff */
[----:B------:R-:W-:Y:S01]  /*0870*/  STL [R1+0x16c], RZ ;  /* 0x00016cff01007387 */ /* 0x000fe20000100800 */
[C---:B------:R-:W-:Y:S02]  /*0880*/  IADD3 R29, R4.reuse, 0x4, RZ ;  /* 0x00000004041d7810 */ /* 0x040fe40007ffe0ff */
[C---:B------:R-:W-:Y:S01]  /*0890*/  IADD3 R28, R4.reuse, 0x5, RZ ;  /* 0x00000005041c7810 */ /* 0x040fe20007ffe0ff */
[----:B------:R-:W-:Y:S04]  /*08a0*/  STL [R1+0x150], RZ ;  /* 0x000150ff01007387 */ /* 0x000fe80000100800 */
        /* <DEDUP_REMOVED lines=59> */
[----:B------:R-:W-:Y:S04]  /*0c60*/  STL [R1+0x5e4], R4 ;  /* 0x0005e40401007387 */ /* 0x000fe80000100800 */
[----:B------:R0:W-:Y:S04]  /*0c70*/  STL [R1+0x1818], R5 ;  /* 0x0018180501007387 */ /* 0x0001e80000100800 */
[----:B------:R1:W-:Y:S04]  /*0c80*/  STL [R1+0x1814], R3 ;  /* 0x0018140301007387 */ /* 0x0003e80000100800 */
[----:B------:R2:W-:Y:S01]  /*0c90*/  STL [R1+0x1810], R0 ;  /* 0x0018100001007387 */ /* 0x0005e20000100800 */
[----:B0-----:R-:W-:-:S03]  /*0ca0*/  IADD3 R5, R4, 0xa, RZ ;  /* 0x0000000a04057810 */ /* 0x001fc60007ffe0ff */
[----:B------:R-:W-:Y:S01]  /*0cb0*/  STL [R1+0x180c], R29 ;  /* 0x00180c1d01007387 */ /* 0x000fe20000100800 */
[C---:B-1----:R-:W-:Y:S02]  /*0cc0*/  IADD3 R3, R4.reuse, 0x6, RZ ;  /* 0x0000000604037810 */ /* 0x042fe40007ffe0ff */
[----:B--2---:R-:W-:-:S03]  /*0cd0*/  IADD3 R0, R4, 0x7, RZ ;  /* 0x0000000704007810 */ /* 0x004fc60007ffe0ff */
[----:B------:R0:W-:Y:S04]  /*0ce0*/  STL [R1+0x1804], R3 ;  /* 0x0018040301007387 */ /* 0x0001e80000100800 */
[----:B------:R-:W-:Y:S04]  /*0cf0*/  STL [R1+0x1808], R28 ;  /* 0x0018081c01007387 */ /* 0x000fe80000100800 */
[----:B------:R1:W-:Y:S01]  /*0d00*/  STL [R1+0x181c], R0 ;  /* 0x00181c0001007387 */ /* 0x0003e20000100800 */
[----:B0-----:R-:W-:-:S05]  /*0d10*/  IADD3 R3, R4, 0x8, RZ ;  /* 0x0000000804037810 */ /* 0x001fca0007ffe0ff */
[----:B------:R0:W-:Y:S01]  /*0d20*/  STL [R1+0x1820], R3 ;  /* 0x0018200301007387 */ /* 0x0001e20000100800 */
[----:B-1----:R-:W-:-:S05]  /*0d30*/  IADD3 R0, R4, 0x9, RZ ;  /* 0x0000000904007810 */ /* 0x002fca0007ffe0ff */
[----:B------:R1:W-:Y:S01]  /*0d40*/  STL [R1+0x1828], R0 ;  /* 0x0018280001007387 */ /* 0x0003e20000100800 */
[----:B0-----:R-:W-:-:S03]  /*0d50*/  IADD3 R3, R4, 0xb, RZ ;  /* 0x0000000b04037810 */ /* 0x001fc60007ffe0ff */
[----:B------:R0:W-:Y:S04]  /*0d60*/  STL [R1+0x1824], R5 ;  /* 0x0018240501007387 */ /* 0x0001e80000100800 */
[----:B------:R2:W-:Y:S01]  /*0d70*/  STL [R1+0x1830], R3 ;  /* 0x0018300301007387 */ /* 0x0005e20000100800 */
[C---:B-1----:R-:W-:Y:S02]  /*0d80*/  IADD3 R0, R4.reuse, 0xc, RZ ;  /* 0x0000000c04007810 */ /* 0x042fe40007ffe0ff */
[----:B0-----:R-:W-:-:S03]  /*0d90*/  IADD3 R5, R4, 0xd, RZ ;  /* 0x0000000d04057810 */ /* 0x001fc60007ffe0ff */
[----:B------:R0:W-:Y:S01]  /*0da0*/  STL [R1+0x182c], R0 ;  /* 0x00182c0001007387 */ /* 0x0001e20000100800 */
[----:B--2---:R-:W-:-:S03]  /*0db0*/  IADD3 R3, R4, 0xe, RZ ;  /* 0x0000000e04037810 */ /* 0x004fc60007ffe0ff */
[----:B------:R1:W-:Y:S04]  /*0dc0*/  STL [R1+0x1838], R5 ;  /* 0x0018380501007387 */ /* 0x0003e80000100800 */
[----:B------:R2:W-:Y:S01]  /*0dd0*/  STL [R1+0x1834], R3 ;  /* 0x0018340301007387 */ /* 0x0005e20000100800 */
[C---:B0-----:R-:W-:Y:S02]  /*0de0*/  IADD3 R0, R4.reuse, 0xf, RZ ;  /* 0x0000000f04007810 */ /* 0x041fe40007ffe0ff */
[----:B-1----:R-:W-:-:S03]  /*0df0*/  IADD3 R5, R4, 0x10, RZ ;  /* 0x0000001004057810 */ /* 0x002fc60007ffe0ff */
        /* <DEDUP_REMOVED lines=177> */
[----:B------:R-:W-:Y:S01]  /*1910*/  STL [R1+0x19a0], R3 ;  /* 0x0019a00301007387 */ /* 0x000fe20000100800 */
[----:B0-----:R-:W-:-:S03]  /*1920*/  IMAD.SHL.U32 R0, R2, 0x80, RZ ;  /* 0x0000008002007824 */ /* 0x001fc600078e00ff */
[----:B------:R-:W0:Y:S01]  /*1930*/  S2R R2, SR_TID.X ;  /* 0x0000000000027919 */ /* 0x000e220000002100 */
[----:B-1----:R-:W-:-:S05]  /*1940*/  IADD3 R5, R4, 0x69, RZ ;  /* 0x0000006904057810 */ /* 0x002fca0007ffe0ff */
[----:B------:R1:W-:Y:S02]  /*1950*/  STL [R1+0x19a4], R5 ;  /* 0x0019a40501007387 */ /* 0x0003e40000100800 */
[----:B-1----:R-:W-:-:S05]  /*1960*/  IADD3 R5, R4, 0x6a, RZ ;  /* 0x0000006a04057810 */ /* 0x002fca0007ffe0ff */
[----:B------:R1:W-:Y:S01]  /*1970*/  STL [R1+0x19a8], R5 ;  /* 0x0019a80501007387 */ /* 0x0003e20000100800 */
[----:B0-----:R-:W-:Y:S02]  /*1980*/  LOP3.LUT R3, R2, 0x3f, RZ, 0xc0, !PT ;  /* 0x0000003f02037812 */ /* 0x001fe400078ec0ff */
[----:B------:R-:W-:Y:S02]  /*1990*/  LOP3.LUT R2, R0, 0x3f, R2, 0xf8, !PT ;  /* 0x0000003f00027812 */ /* 0x000fe400078ef802 */
[----:B-1----:R-:W-:-:S05]  /*19a0*/  IADD3 R5, R4, 0x6b, RZ ;  /* 0x0000006b04057810 */ /* 0x002fca0007ffe0ff */
[----:B------:R0:W-:Y:S04]  /*19b0*/  STL [R1+0x19b0], R5 ;  /* 0x0019b00501007387 */ /* 0x0001e80000100800 */
[----:B0-----:R0:W5:Y:S04]  /*19c0*/  LDL.LU R5, [R1+0x1a04] ;  /* 0x001a040001057983 */ /* 0x0011680000300800 */
[----:B------:R1:W-:Y:S02]  /*19d0*/  STL [R1+0x5e8], R2 ;  /* 0x0005e80201007387 */ /* 0x0003e40000100800 */
[----:B-1----:R-:W-:-:S02]  /*19e0*/  LOP3.LUT R2, R0, 0x40, R3, 0xfe, !PT ;  /* 0x0000004000027812 */ /* 0x002fc400078efe03 */
[C---:B------:R-:W-:Y:S02]  /*19f0*/  IADD3 R0, R4.reuse, 0x6c, RZ ;  /* 0x0000006c04007810 */ /* 0x040fe40007ffe0ff */
[C---:B------:R-:W-:Y:S01]  /*1a00*/  IADD3 R3, R4.reuse, 0x6d, RZ ;  /* 0x0000006d04037810 */ /* 0x040fe20007ffe0ff */
[----:B------:R1:W-:Y:S04]  /*1a10*/  STL [R1+0x5ec], R2 ;  /* 0x0005ec0201007387 */ /* 0x0003e80000100800 */
[----:B------:R2:W-:Y:S04]  /*1a20*/  STL [R1+0x19ac], R0 ;  /* 0x0019ac0001007387 */ /* 0x0005e80000100800 */
[----:B------:R3:W-:Y:S01]  /*1a30*/  STL [R1+0x19b4], R3 ;  /* 0x0019b40301007387 */ /* 0x0007e20000100800 */
[----:B-1----:R-:W-:-:S02]  /*1a40*/  IADD3 R2, R4, 0x6e, RZ ;  /* 0x0000006e04027810 */ /* 0x002fc40007ffe0ff */
[----:B--2---:R-:W-:-:S03]  /*1a50*/  IADD3 R0, R4, 0x6f, RZ ;  /* 0x0000006f04007810 */ /* 0x004fc60007ffe0ff */
[----:B------:R1:W-:Y:S01]  /*1a60*/  STL [R1+0x19b8], R2 ;  /* 0x0019b80201007387 */ /* 0x0003e20000100800 */
[----:B---3--:R-:W-:-:S03]  /*1a70*/  IADD3 R3, R4, 0x70, RZ ;  /* 0x0000007004037810 */ /* 0x008fc60007ffe0ff */
[----:B------:R2:W-:Y:S04]  /*1a80*/  STL [R1+0x19bc], R0 ;  /* 0x0019bc0001007387 */ /* 0x0005e80000100800 */
[----:B------:R3:W-:Y:S01]  /*1a90*/  STL [R1+0x19c0], R3 ;  /* 0x0019c00301007387 */ /* 0x0007e20000100800 */
[C---:B-1----:R-:W-:Y:S02]  /*1aa0*/  IADD3 R2, R4.reuse, 0x71, RZ ;  /* 0x0000007104027810 */ /* 0x042fe40007ffe0ff */
[----:B--2---:R-:W-:-:S03]  /*1ab0*/  IADD3 R0, R4, 0x72, RZ ;  /* 0x0000007204007810 */ /* 0x004fc60007ffe0ff */
[----:B------:R1:W-:Y:S01]  /*1ac0*/  STL [R1+0x19c4], R2 ;  /* 0x0019c40201007387 */ /* 0x0003e20000100800 */
[----:B---3--:R-:W-:-:S03]  /*1ad0*/  IADD3 R3, R4, 0x73, RZ ;  /* 0x0000007304037810 */ /* 0x008fc60007ffe0ff */
[----:B------:R2:W-:Y:S04]  /*1ae0*/  STL [R1+0x19c8], R0 ;  /* 0x0019c80001007387 */ /* 0x0005e80000100800 */
[----:B------:R3:W-:Y:S01]  /*1af0*/  STL [R1+0x19cc], R3 ;  /* 0x0019cc0301007387 */ /* 0x0007e20000100800 */
[C---:B-1----:R-:W-:Y:S02]  /*1b00*/  IADD3 R2, R4.reuse, 0x74, RZ ;  /* 0x0000007404027810 */ /* 0x042fe40007ffe0ff */
[C---:B--2---:R-:W-:Y:S02]  /*1b10*/  IADD3 R0, R4.reuse, 0x75, RZ ;  /* 0x0000007504007810 */ /* 0x044fe40007ffe0ff */
[----:B---3--:R-:W-:-:S03]  /*1b20*/  IADD3 R3, R4, 0x76, RZ ;  /* 0x0000007604037810 */ /* 0x008fc60007ffe0ff */
[----:B------:R1:W-:Y:S04]  /*1b30*/  STL [R1+0x19d4], R0 ;  /* 0x0019d40001007387 */ /* 0x0003e80000100800 */
[----:B------:R-:W-:Y:S04]  /*1b40*/  STL [R1+0x19d0], R2 ;  /* 0x0019d00201007387 */ /* 0x000fe80000100800 */
[----:B------:R2:W-:Y:S01]  /*1b50*/  STL [R1+0x19d8], R3 ;  /* 0x0019d80301007387 */ /* 0x0005e20000100800 */
[----:B-1----:R-:W-:-:S05]  /*1b60*/  IADD3 R0, R4, 0x77, RZ ;  /* 0x0000007704007810 */ /* 0x002fca0007ffe0ff */
[----:B------:R1:W-:Y:S01]  /*1b70*/  STL [R1+0x19e0], R0 ;  /* 0x0019e00001007387 */ /* 0x0003e20000100800 */
[----:B--2---:R-:W-:-:S05]  /*1b80*/  IADD3 R3, R4, 0x78, RZ ;  /* 0x0000007804037810 */ /* 0x004fca0007ffe0ff */
[----:B------:R2:W-:Y:S01]  /*1b90*/  STL [R1+0x19dc], R3 ;  /* 0x0019dc0301007387 */ /* 0x0005e20000100800 */
[C---:B-1----:R-:W-:Y:S02]  /*1ba0*/  IADD3 R0, R4.reuse, 0x79, RZ ;  /* 0x0000007904007810 */ /* 0x042fe40007ffe0ff */
[----:B--2---:R-:W-:-:S05]  /*1bb0*/  IADD3 R3, R4, 0x7a, RZ ;  /* 0x0000007a04037810 */ /* 0x004fca0007ffe0ff */
[----:B------:R1:W-:Y:S02]  /*1bc0*/  STL [R1+0x19e4], R3 ;  /* 0x0019e40301007387 */ /* 0x0003e40000100800 */
[----:B-1----:R-:W-:-:S05]  /*1bd0*/  IADD3 R3, R4, 0x7b, RZ ;  /* 0x0000007b04037810 */ /* 0x002fca0007ffe0ff */
[----:B------:R1:W-:Y:S04]  /*1be0*/  STL [R1+0x19f0], R3 ;  /* 0x0019f00301007387 */ /* 0x0003e80000100800 */
[----:B------:R-:W-:Y:S01]  /*1bf0*/  STL [R1+0x19e8], R0 ;  /* 0x0019e80001007387 */ /* 0x000fe20000100800 */
[----:B-1----:R-:W-:-:S05]  /*1c00*/  IADD3 R3, R4, 0x7c, RZ ;  /* 0x0000007c04037810 */ /* 0x002fca0007ffe0ff */
[----:B------:R1:W-:Y:S02]  /*1c10*/  STL [R1+0x19ec], R3 ;  /* 0x0019ec0301007387 */ /* 0x0003e40000100800 */
[----:B-1----:R-:W-:-:S05]  /*1c20*/  IADD3 R3, R4, 0x7d, RZ ;  /* 0x0000007d04037810 */ /* 0x002fca0007ffe0ff */
[----:B------:R1:W-:Y:S02]  /*1c30*/  STL [R1+0x19fc], R3 ;  /* 0x0019fc0301007387 */ /* 0x0003e40000100800 */
[----:B-1----:R-:W-:-:S05]  /*1c40*/  IADD3 R3, R4, 0x7e, RZ ;  /* 0x0000007e04037810 */ /* 0x002fca0007ffe0ff */
[----:B------:R1:W-:Y:S02]  /*1c50*/  STL [R1+0x19f8], R3 ;  /* 0x0019f80301007387 */ /* 0x0003e40000100800 */
[----:B-1----:R-:W-:Y:S02]  /*1c60*/  IADD3 R3, R4, 0x7f, RZ ;  /* 0x0000007f04037810 */ /* 0x002fe40007ffe0ff */
[----:B------:R0:W5:Y:S04]  /*1c70*/  LDL.LU R4, [R1+0x1a00] ;  /* 0x001a000001047983 */ /* 0x0001680000300800 */
[----:B------:R1:W-:Y:S02]  /*1c80*/  STL [R1+0x19f4], R3 ;  /* 0x0019f40301007387 */ /* 0x0003e40000100800 */
[----:B-1----:R-:W-:-:S05]  /*1c90*/  IMAD.MOV.U32 R3, RZ, RZ, 0x7f ;  /* 0x0000007fff037424 */ /* 0x002fca00078e00ff */
[----:B------:R-:W-:Y:S01]  /*1ca0*/  IADD3 R3, R3, c[0x0][0x180], RZ ;  /* 0x0000600003037a10 */ /* 0x000fe20007ffe0ff */
[----:B------:R-:W-:Y:S05]  /*1cb0*/  @!P0 BRA `(.L_x_0) ;  /* 0x0005c37000008947 */ /* 0x000fea0003800000 */
[----:B0-----:R-:W2:Y:S04]  /*1cc0*/  LDL R11, [R1+0x19f4] ;  /* 0x0019f400010b7983 */ /* 0x001ea80000100800 */
[----:B------:R-:W3:Y:S04]  /*1cd0*/  LDL R18, [R1+0x19ec] ;  /* 0x0019ec0001127983 */ /* 0x000ee80000100800 */
[----:B------:R-:W4:Y:S04]  /*1ce0*/  LDL R13, [R1+0x19f8] ;  /* 0x0019f800010d7983 */ /* 0x000f280000100800 */
        /* <DEDUP_REMOVED lines=8> */
[----:B------:R-:W4:Y:S01]  /*1d70*/  LDL R26, [R1+0x19d4] ;  /* 0x0019d400011a7983 */ /* 0x000f220000100800 */
[----:B------:R-:W-:-:S03]  /*1d80*/  IMAD.MOV.U32 R6, RZ, RZ, RZ ;  /* 0x000000ffff067224 */ /* 0x000fc600078e00ff */
[----:B------:R-:W4:Y:S04]  /*1d90*/  LDL R23, [R1+0x19c8] ;  /* 0x0019c80001177983 */ /* 0x000f280000100800 */
[----:B------:R-:W4:Y:S04]  /*1da0*/  LDL R24, [R1+0x19c4] ;  /* 0x0019c40001187983 */ /* 0x000f280000100800 */
[----:B------:R-:W4:Y:S04]  /*1db0*/  LDL R22, [R1+0x19cc] ;  /* 0x0019cc0001167983 */ /* 0x000f280000100800 */
[----:B------:R-:W4:Y:S04]  /*1dc0*/  LDL R25, [R1+0x19c0] ;  /* 0x0019c00001197983 */ /* 0x000f280000100800 */
[----:B------:R-:W4:Y:S01]  /*1dd0*/  LDL R21, [R1+0x19d8] ;  /* 0x0019d80001157983 */ /* 0x000f220000100800 */
[----:B--2---:R-:W-:-:S02]  /*1de0*/  IMAD.MOV.U32 R9, RZ, RZ, R11 ;  /* 0x000000ffff097224 */ /* 0x004fc400078e000b */
[----:B---3--:R-:W-:Y:S02]  /*1df0*/  IMAD.MOV.U32 R11, RZ, RZ, R18 ;  /* 0x000000ffff0b7224 */ /* 0x008fe400078e0012 */
[----:B------:R-:W-:Y:S01]  /*1e00*/  IMAD.MOV.U32 R18, RZ, RZ, R0 ;  /* 0x000000ffff127224 */ /* 0x000fe200078e0000 */
[----:B------:R-:W-:Y:S01]  /*1e10*/  IABS R0, c[0x0][0x178] ;  /* 0x00005e0000007a13 */ /* 0x000fe20000000000 */
[----:B----4-:R-:W-:Y:S02]  /*1e20*/  IMAD.MOV.U32 R8, RZ, RZ, R13 ;  /* 0x000000ffff087224 */ /* 0x010fe400078e000d */
[----:B------:R-:W-:Y:S02]  /*1e30*/  IMAD.MOV.U32 R13, RZ, RZ, R27 ;  /* 0x000000ffff0d7224 */ /* 0x000fe400078e001b */
[----:B------:R-:W-:Y:S02]  /*1e40*/  IMAD.MOV.U32 R27, RZ, RZ, R2 ;  /* 0x000000ffff1b7224 */ /* 0x000fe400078e0002 */
[----:B------:R-:W-:-:S06]  /*1e50*/  IMAD.MOV.U32 R2, RZ, RZ, R0 ;  /* 0x000000ffff027224 */ /* 0x000fcc00078e0000 */
[----:B------:R-:W0:Y:S01]  /*1e60*/  I2F.RP R2, R2 ;  /* 0x0000000200027306 */ /* 0x000e220000209400 */
[----:B------:R-:W-:Y:S01]  /*1e70*/  IMAD.MOV.U32 R10, RZ, RZ, R17 ;  /* 0x000000ffff0a7224 */ /* 0x000fe200078e0011 */
[----:B------:R-:W-:-:S06]  /*1e80*/  IABS R17, c[0x0][0x17c] ;  /* 0x00005f0000117a13 */ /* 0x000fcc0000000000 */
[----:B------:R-:W1:Y:S08]  /*1e90*/  I2F.RP R0, R17 ;  /* 0x0000001100007306 */ /* 0x000e700000209400 */
[----:B0-----:R-:W0:Y:S08]  /*1ea0*/  MUFU.RCP R2, R2 ;  /* 0x0000000200027308 */ /* 0x001e300000001000 */
[----:B-1----:R-:W1:Y:S01]  /*1eb0*/  MUFU.RCP R0, R0 ;  /* 0x0000000000007308 */ /* 0x002e620000001000 */
[----:B0-----:R-:W-:-:S07]  /*1ec0*/  IADD3 R2, R2, 0xffffffe, RZ ;  /* 0x0ffffffe02027810 */ /* 0x001fce0007ffe0ff */
[----:B------:R0:W2:Y:S01]  /*1ed0*/  F2I.FTZ.U32.TRUNC.NTZ R7, R2 ;  /* 0x0000000200077305 */ /* 0x0000a2000021f000 */
[----:B-1----:R-:W-:-:S07]  /*1ee0*/  IADD3 R0, R0, 0xffffffe, RZ ;  /* 0x0ffffffe00007810 */ /* 0x002fce0007ffe0ff */
[----:B-----5:R2:W1:Y:S01]  /*1ef0*/  F2I.FTZ.U32.TRUNC.NTZ R5, R0 ;  /* 0x0000000000057305 */ /* 0x020462000021f000 */
[----:B0-----:R-:W-:Y:S01]  /*1f00*/  IABS R2, c[0x0][0x178] ;  /* 0x00005e0000027a13 */ /* 0x001fe20000000000 */
[----:B--2---:R-:W-:-:S04]  /*1f10*/  IMAD.MOV R0, RZ, RZ, -R7 ;  /* 0x000000ffff007224 */ /* 0x004fc800078e0a07 */
[----:B------:R-:W-:Y:S01]  /*1f20*/  IMAD R2, R0, R2, RZ ;  /* 0x0000000200027224 */ /* 0x000fe200078e02ff */
[----:B------:R-:W-:Y:S02]  /*1f30*/  SHF.R.S32.HI R0, RZ, 0x1f, R3 ;  /* 0x0000001fff007819 */ /* 0x000fe40000011403 */
[----:B------:R-:W-:Y:S01]  /*1f40*/  IABS R15, R15 ;  /* 0x0000000f000f7213 */ /* 0x000fe20000000000 */
[----:B------:R-:W-:Y:S01]  /*1f50*/  IMAD.HI.U32 R2, R7, R2, R6 ;  /* 0x0000000207027227 */ /* 0x000fe200078e0006 */
[----:B------:R-:W-:Y:S02]  /*1f60*/  IABS R14, R14 ;  /* 0x0000000e000e7213 */ /* 0x000fe40000000000 */
[----:B------:R-:W-:Y:S01]  /*1f70*/  LEA.HI R3, R0, R3, RZ, 0x7 ;  /* 0x0000000300037211 */ /* 0x000fe200078f38ff */
[----:B------:R-:W-:Y:S02]  /*1f80*/  IMAD.MOV.U32 R7, RZ, RZ, R16 ;  /* 0x000000ffff077224 */ /* 0x000fe400078e0010 */
[----:B------:R-:W-:-:S02]  /*1f90*/  IMAD.HI.U32 R4, R2, R15, RZ ;  /* 0x0000000f02047227 */ /* 0x000fc400078e00ff */
[----:B------:R0:W-:Y:S02]  /*1fa0*/  STL [R1+0x17d4], R3 ;  /* 0x0017d40301007387 */ /* 0x0001e40000100800 */
[----:B-1----:R-:W-:Y:S02]  /*1fb0*/  IMAD.MOV R16, RZ, RZ, -R5 ;  /* 0x000000ffff107224 */ /* 0x002fe400078e0a05 */
[----:B------:R-:W-:Y:S01]  /*1fc0*/  IMAD.HI.U32 R2, R2, R14, RZ ;  /* 0x0000000e02027227 */ /* 0x000fe200078e00ff */
[----:B------:R-:W-:Y:S02]  /*1fd0*/  IABS R0, R7 ;  /* 0x0000000700007213 */ /* 0x000fe40000000000 */
[----:B------:R-:W-:Y:S01]  /*1fe0*/  IABS R7, c[0x0][0x178] ;  /* 0x00005e0000077a13 */ /* 0x000fe20000000000 */
[----:B------:R-:W-:Y:S02]  /*1ff0*/  IMAD R16, R16, R17, RZ ;  /* 0x0000001110107224 */ /* 0x000fe400078e02ff */
[----:B0-----:R-:W-:-:S02]  /*2000*/  IMAD.MOV R3, RZ, RZ, -R4 ;  /* 0x000000ffff037224 */ /* 0x001fc400078e0a04 */
[----:B------:R-:W-:Y:S02]  /*2010*/  IMAD.MOV.U32 R4, RZ, RZ, RZ ;  /* 0x000000ffff047224 */ /* 0x000fe400078e00ff */
[----:B------:R-:W-:Y:S02]  /*2020*/  IMAD.MOV R2, RZ, RZ, -R2 ;  /* 0x000000ffff027224 */ /* 0x000fe400078e0a02 */
[----:B------:R-:W-:Y:S01]  /*2030*/  IMAD.HI.U32 R16, R5, R16, R4 ;  /* 0x0000001005107227 */ /* 0x000fe200078e0004 */
[----:B------:R-:W-:-:S03]  /*2040*/  IABS R9, R9 ;  /* 0x0000000900097213 */ /* 0x000fc60000000000 */
[C---:B------:R-:W-:Y:S02]  /*2050*/  IMAD R15, R7.reuse, R3, R15 ;  /* 0x00000003070f7224 */ /* 0x040fe400078e020f */
[----:B------:R-:W-:Y:S01]  /*2060*/  IMAD R14, R7, R2, R14 ;  /* 0x00000002070e7224 */ /* 0x000fe200078e020e */
[----:B------:R-:W-:Y:S02]  /*2070*/  IABS R7, R8 ;  /* 0x0000000800077213 */ /* 0x000fe40000000000 */
[----:B------:R-:W-:Y:S01]  /*2080*/  IABS R5, R10 ;  /* 0x0000000a00057213 */ /* 0x000fe20000000000 */
[----:B------:R-:W-:Y:S01]  /*2090*/  IMAD.HI.U32 R3, R16, R0, RZ ;  /* 0x0000000010037227 */ /* 0x000fe200078e00ff */
[----:B------:R-:W-:-:S03]  /*20a0*/  IABS R2, R11 ;  /* 0x0000000b00027213 */ /* 0x000fc60000000000 */
[----:B------:R-:W-:-:S04]  /*20b0*/  IMAD.HI.U32 R10, R16, R9, RZ ;  /* 0x00000009100a7227 */ /* 0x000fc800078e00ff */
[----:B------:R-:W-:-:S04]  /*20c0*/  IMAD.HI.U32 R8, R16, R7, RZ ;  /* 0x0000000710087227 */ /* 0x000fc800078e00ff */
[----:B------:R-:W-:-:S04]  /*20d0*/  IMAD.HI.U32 R6, R16, R5, RZ ;  /* 0x0000000510067227 */ /* 0x000fc800078e00ff */
[----:B------:R-:W-:Y:S02]  /*20e0*/  IMAD.MOV R3, RZ, RZ, -R3 ;  /* 0x000000ffff037224 */ /* 0x000fe400078e0a03 */
[----:B------:R-:W-:-:S04]  /*20f0*/  IMAD.HI.U32 R4, R16, R2, RZ ;  /* 0x0000000210047227 */ /* 0x000fc800078e00ff */
[----:B------:R-:W-:Y:S02]  /*2100*/  IMAD.MOV R10, RZ, RZ, -R10 ;  /* 0x000000ffff0a7224 */ /* 0x000fe400078e0a0a */
[----:B------:R-:W-:Y:S02]  /*2110*/  IMAD.MOV R8, RZ, RZ, -R8 ;  /* 0x000000ffff087224 */ /* 0x000fe400078e0a08 */
[----:B------:R-:W-:Y:S02]  /*2120*/  IMAD.MOV R6, RZ, RZ, -R6 ;  /* 0x000000ffff067224 */ /* 0x000fe400078e0a06 */
[C---:B------:R-:W-:Y:S01]  /*2130*/  IMAD R0, R17.reuse, R3, R0 ;  /* 0x0000000311007224 */ /* 0x040fe200078e0200 */
[----:B------:R-:W-:Y:S01]  /*2140*/  IABS R3, R12 ;  /* 0x0000000c00037213 */ /* 0x000fe20000000000 */
[----:B------:R-:W-:Y:S02]  /*2150*/  IMAD.MOV R4, RZ, RZ, -R4 ;  /* 0x000000ffff047224 */ /* 0x000fe400078e0a04 */
[----:B------:R-:W-:-:S02]  /*2160*/  IMAD R9, R17, R10, R9 ;  /* 0x0000000a11097224 */ /* 0x000fc400078e0209 */
[C---:B------:R-:W-:Y:S02]  /*2170*/  IMAD R7, R17.reuse, R8, R7 ;  /* 0x0000000811077224 */ /* 0x040fe400078e0207 */
[C---:B------:R-:W-:Y:S02]  /*2180*/  IMAD R5, R17.reuse, R6, R5 ;  /* 0x0000000611057224 */ /* 0x040fe400078e0205 */
[----:B------:R-:W-:Y:S01]  /*2190*/  IMAD R2, R17, R4, R2 ;  /* 0x0000000411027224 */ /* 0x000fe200078e0202 */
[----:B------:R0:W-:Y:S01]  /*21a0*/  STL [R1+0x7c], R9 ;  /* 0x00007c0901007387 */ /* 0x0001e20000100800 */
[----:B------:R-:W-:-:S03]  /*21b0*/  IMAD.HI.U32 R4, R16, R3, RZ ;  /* 0x0000000310047227 */ /* 0x000fc600078e00ff */
[----:B------:R1:W-:Y:S01]  /*21c0*/  STL [R1+0x78], R7 ;  /* 0x0000780701007387 */ /* 0x0003e20000100800 */
[----:B------:R-:W-:-:S03]  /*21d0*/  IMAD.MOV R4, RZ, RZ, -R4 ;  /* 0x000000ffff047224 */ /* 0x000fc600078e0a04 */
[----:B------:R2:W-:Y:S01]  /*21e0*/  STL [R1+0x74], R5 ;  /* 0x0000740501007387 */ /* 0x0005e20000100800 */
[----:B0-----:R-:W-:-:S03]  /*21f0*/  IABS R9, R13 ;  /* 0x0000000d00097213 */ /* 0x001fc60000000000 */
[----:B------:R0:W-:Y:S01]  /*2200*/  STL [R1+0x70], R2 ;  /* 0x0000700201007387 */ /* 0x0001e20000100800 */
[----:B-1----:R-:W-:Y:S01]  /*2210*/  IABS R7, R18 ;  /* 0x0000001200077213 */ /* 0x002fe20000000000 */
[----:B------:R-:W-:Y:S01]  /*2220*/  IMAD.HI.U32 R10, R16, R9, RZ ;  /* 0x00000009100a7227 */ /* 0x000fe200078e00ff */
[----:B--2---:R-:W-:-:S03]  /*2230*/  IABS R5, R19 ;  /* 0x0000001300057213 */ /* 0x004fc60000000000 */
[----:B------:R-:W-:Y:S01]  /*2240*/  IMAD.HI.U32 R8, R16, R7, RZ ;  /* 0x0000000710087227 */ /* 0x000fe200078e00ff */
[----:B0-----:R-:W-:-:S03]  /*2250*/  IABS R2, R20 ;  /* 0x0000001400027213 */ /* 0x001fc60000000000 */
[----:B------:R-:W-:Y:S02]  /*2260*/  IMAD R3, R17, R4, R3 ;  /* 0x0000000411037224 */ /* 0x000fe400078e0203 */
[----:B------:R-:W-:-:S04]  /*2270*/  IMAD.HI.U32 R6, R16, R5, RZ ;  /* 0x0000000510067227 */ /* 0x000fc800078e00ff */
[----:B------:R-:W-:-:S04]  /*2280*/  IMAD.HI.U32 R4, R16, R2, RZ ;  /* 0x0000000210047227 */ /* 0x000fc800078e00ff */
[----:B------:R-:W-:Y:S02]  /*2290*/  IMAD.MOV R10, RZ, RZ, -R10 ;  /* 0x000000ffff0a7224 */ /* 0x000fe400078e0a0a */
[----:B------:R-:W-:Y:S02]  /*22a0*/  IMAD.MOV R8, RZ, RZ, -R8 ;  /* 0x000000ffff087224 */ /* 0x000fe400078e0a08 */
[----:B------:R-:W-:Y:S02]  /*22b0*/  IMAD.MOV R6, RZ, RZ, -R6 ;  /* 0x000000ffff067224 */ /* 0x000fe400078e0a06 */
[----:B------:R-:W-:Y:S02]  /*22c0*/  IMAD.MOV R4, RZ, RZ, -R4 ;  /* 0x000000ffff047224 */ /* 0x000fe400078e0a04 */
[C---:B------:R-:W-:Y:S02]  /*22d0*/  IMAD R9, R17.reuse, R10, R9 ;  /* 0x0000000a11097224 */ /* 0x040fe400078e0209 */
[----:B------:R-:W-:-:S02]  /*22e0*/  IMAD R7, R17, R8, R7 ;  /* 0x0000000811077224 */ /* 0x000fc400078e0207 */
[C---:B------:R-:W-:Y:S01]  /*22f0*/  IMAD R5, R17.reuse, R6, R5 ;  /* 0x0000000611057224 */ /* 0x040fe200078e0205 */
[----:B------:R-:W-:Y:S01]  /*2300*/  STL [R1+0x6c], R3 ;  /* 0x00006c0301007387 */ /* 0x000fe20000100800 */
[----:B------:R-:W-:-:S03]  /*2310*/  IMAD R2, R17, R4, R2 ;  /* 0x0000000411027224 */ /* 0x000fc600078e0202 */
[----:B------:R0:W-:Y:S04]  /*2320*/  STL [R1+0x68], R9 ;  /* 0x0000680901007387 */ /* 0x0001e80000100800 */
[----:B------:R1:W-:Y:S04]  /*2330*/  STL [R1+0x64], R7 ;  /* 0x0000640701007387 */ /* 0x0003e80000100800 */
[----:B------:R2:W-:Y:S01]  /*2340*/  STL [R1+0x60], R5 ;  /* 0x0000600501007387 */ /* 0x0005e20000100800 */
[----:B0-----:R-:W-:-:S03]  /*2350*/  IABS R9, R26 ;  /* 0x0000001a00097213 */ /* 0x001fc60000000000 */
[----:B------:R0:W-:Y:S04]  /*2360*/  STL [R1+0x5c], R2 ;  /* 0x00005c0201007387 */ /* 0x0001e80000100800 */
[----:B------:R-:W3:Y:S01]  /*2370*/  LDL R26, [R1+0x19bc] ;  /* 0x0019bc00011a7983 */ /* 0x000ee20000100800 */
[----:B-1----:R-:W-:-:S03]  /*2380*/  IABS R7, R27 ;  /* 0x0000001b00077213 */ /* 0x002fc60000000000 */
[----:B------:R-:W4:Y:S01]  /*2390*/  LDL R27, [R1+0x19b8] ;  /* 0x0019b800011b7983 */ /* 0x000f220000100800 */
[----:B------:R-:W-:Y:S02]  /*23a0*/  IABS R3, R21 ;  /* 0x0000001500037213 */ /* 0x000fe40000000000 */
[----:B--2---:R-:W-:Y:S02]  /*23b0*/  IABS R5, R22 ;  /* 0x0000001600057213 */ /* 0x004fe40000000000 */
[----:B------:R-:W2:Y:S01]  /*23c0*/  LDL R22, [R1+0x19b4] ;  /* 0x0019b40001167983 */ /* 0x000ea20000100800 */
[----:B------:R-:W-:Y:S01]  /*23d0*/  IMAD.HI.U32 R4, R16, R3, RZ ;  /* 0x0000000310047227 */ /* 0x000fe200078e00ff */
[----:B0-----:R-:W-:Y:S02]  /*23e0*/  IABS R2, R23 ;  /* 0x0000001700027213 */ /* 0x001fe40000000000 */
[----:B------:R-:W2:Y:S01]  /*23f0*/  LDL R23, [R1+0x19ac] ;  /* 0x0019ac0001177983 */ /* 0x000ea20000100800 */
[----:B------:R-:W-:-:S02]  /*2400*/  IMAD.MOV R4, RZ, RZ, -R4 ;  /* 0x000000ffff047224 */ /* 0x000fc400078e0a04 */
[----:B------:R-:W-:-:S04]  /*2410*/  IMAD.HI.U32 R10, R16, R9, RZ ;  /* 0x00000009100a7227 */ /* 0x000fc800078e00ff */
[----:B------:R-:W-:-:S04]  /*2420*/  IMAD.HI.U32 R8, R16, R7, RZ ;  /* 0x0000000710087227 */ /* 0x000fc800078e00ff */
[----:B------:R-:W-:Y:S02]  /*2430*/  IMAD R3, R17, R4, R3 ;  /* 0x0000000411037224 */ /* 0x000fe400078e0203 */
[----:B------:R-:W-:-:S04]  /*2440*/  IMAD.HI.U32 R6, R16, R5, RZ ;  /* 0x0000000510067227 */ /* 0x000fc800078e00ff */
[----:B------:R-:W-:Y:S02]  /*2450*/  IMAD.MOV R10, RZ, RZ, -R10 ;  /* 0x000000ffff0a7224 */ /* 0x000fe400078e0a0a */
[----:B------:R-:W-:-:S04]  /*2460*/  IMAD.HI.U32 R4, R16, R2, RZ ;  /* 0x0000000210047227 */ /* 0x000fc800078e00ff */
[----:B------:R-:W-:Y:S02]  /*2470*/  IMAD.MOV R8, RZ, RZ, -R8 ;  /* 0x000000ffff087224 */ /* 0x000fe400078e0a08 */
[----:B------:R-:W-:Y:S02]  /*2480*/  IMAD.MOV R6, RZ, RZ, -R6 ;  /* 0x000000ffff067224 */ /* 0x000fe400078e0a06 */
[C---:B------:R-:W-:Y:S02]  /*2490*/  IMAD R9, R17.reuse, R10, R9 ;  /* 0x0000000a11097224 */ /* 0x040fe400078e0209 */
[----:B------:R-:W-:Y:S02]  /*24a0*/  IMAD.MOV R4, RZ, RZ, -R4 ;  /* 0x000000ffff047224 */ /* 0x000fe400078e0a04 */
[C---:B------:R-:W-:Y:S01]  /*24b0*/  IMAD R7, R17.reuse, R8, R7 ;  /* 0x0000000811077224 */ /* 0x040fe200078e0207 */
[----:B------:R0:W-:Y:S01]  /*24c0*/  STL [R1+0x58], R3 ;  /* 0x0000580301007387 */ /* 0x0001e20000100800 */
[----:B------:R-:W-:-:S02]  /*24d0*/  IMAD R5, R17, R6, R5 ;  /* 0x0000000611057224 */ /* 0x000fc400078e0205 */
[----:B------:R-:W-:Y:S01]  /*24e0*/  IMAD R2, R17, R4, R2 ;  /* 0x0000000411027224 */ /* 0x000fe200078e0202 */
[----:B------:R1:W-:Y:S04]  /*24f0*/  STL [R1+0x54], R9 ;  /* 0x0000540901007387 */ /* 0x0003e80000100800 */
[----:B------:R3:W-:Y:S01]  /*2500*/  STL [R1+0x50], R7 ;  /* 0x0000500701007387 */ /* 0x0007e20000100800 */
[----:B0-----:R-:W-:-:S03]  /*2510*/  IABS R3, R24 ;  /* 0x0000001800037213 */ /* 0x001fc60000000000 */
[----:B------:R-:W2:Y:S01]  /*2520*/  LDL R24, [R1+0x19b0] ;  /* 0x0019b00001187983 */ /* 0x000ea20000100800 */
[----:B-1----:R-:W-:-:S03]  /*2530*/  IABS R9, R25 ;  /* 0x0000001900097213 */ /* 0x002fc60000000000 */
[----:B------:R4:W-:Y:S04]  /*2540*/  STL [R1+0x184], R5 ;  /* 0x0001840501007387 */ /* 0x0009e80000100800 */
[----:B------:R2:W-:Y:S04]  /*2550*/  STL [R1+0x18c], R2 ;  /* 0x00018c0201007387 */ /* 0x0005e80000100800 */
[----:B------:R-:W2:Y:S01]  /*2560*/  LDL R25, [R1+0x19a8] ;  /* 0x0019a80001197983 */ /* 0x000ea20000100800 */
[----:B---3--:R-:W-:-:S03]  /*2570*/  IABS R7, R26 ;  /* 0x0000001a00077213 */ /* 0x008fc60000000000 */
[----:B------:R-:W3:Y:S01]  /*2580*/  LDL R26, [R1+0x19a4] ;  /* 0x0019a400011a7983 */ /* 0x000ee20000100800 */
[----:B----4-:R-:W-:-:S03]  /*2590*/  IABS R5, R27 ;  /* 0x0000001b00057213 */ /* 0x010fc60000000000 */
[----:B------:R-:W4:Y:S01]  /*25a0*/  LDL R27, [R1+0x19a0] ;  /* 0x0019a000011b7983 */ /* 0x000f220000100800 */
[----:B------:R-:W-:-:S04]  /*25b0*/  IMAD.HI.U32 R4, R16, R3, RZ ;  /* 0x0000000310047227 */ /* 0x000fc800078e00ff */
[----:B------:R-:W-:-:S04]  /*25c0*/  IMAD.HI.U32 R10, R16, R9, RZ ;  /* 0x00000009100a7227 */ /* 0x000fc800078e00ff */
[----:B------:R-:W-:-:S04]  /*25d0*/  IMAD.HI.U32 R8, R16, R7, RZ ;  /* 0x0000000710087227 */ /* 0x000fc800078e00ff */
[----:B------:R-:W-:Y:S02]  /*25e0*/  IMAD.MOV R4, RZ, RZ, -R4 ;  /* 0x000000ffff047224 */ /* 0x000fe400078e0a04 */
[----:B------:R-:W-:Y:S02]  /*25f0*/  IMAD.MOV R10, RZ, RZ, -R10 ;  /* 0x000000ffff0a7224 */ /* 0x000fe400078e0a0a */
[----:B------:R-:W-:Y:S02]  /*2600*/  IMAD.MOV R8, RZ, RZ, -R8 ;  /* 0x000000ffff087224 */ /* 0x000fe400078e0a08 */
[C---:B------:R-:W-:Y:S02]  /*2610*/  IMAD R3, R17.reuse, R4, R3 ;  /* 0x0000000411037224 */ /* 0x040fe400078e0203 */
[C---:B------:R-:W-:Y:S01]  /*2620*/  IMAD R9, R17.reuse, R10, R9 ;  /* 0x0000000a11097224 */ /* 0x040fe200078e0209 */
[----:B--2---:R-:W-:Y:S01]  /*2630*/  IABS R2, R22 ;  /* 0x0000001600027213 */ /* 0x004fe20000000000 */
[----:B------:R-:W-:Y:S01]  /*2640*/  IMAD R7, R17, R8, R7 ;  /* 0x0000000811077224 */ /* 0x000fe200078e0207 */
[----:B------:R-:W2:Y:S01]  /*2650*/  LDL R22, [R1+0x199c] ;  /* 0x00199c0001167983 */ /* 0x000ea20000100800 */
[----:B------:R-:W-:-:S03]  /*2660*/  IMAD.HI.U32 R6, R16, R5, RZ ;  /* 0x0000000510067227 */ /* 0x000fc600078e00ff */
[----:B------:R0:W-:Y:S01]  /*2670*/  STL [R1+0x188], R3 ;  /* 0x0001880301007387 */ /* 0x0001e20000100800 */
[----:B------:R-:W-:-:S03]  /*2680*/  IMAD.HI.U32 R4, R16, R2, RZ ;  /* 0x0000000210047227 */ /* 0x000fc600078e00ff */
[----:B------:R-:W-:Y:S04]  /*2690*/  STL [R1+0x15c], R9 ;  /* 0x00015c0901007387 */ /* 0x000fe80000100800 */
[----:B------:R1:W-:Y:S01]  /*26a0*/  STL [R1+0x168], R7 ;  /* 0x0001680701007387 */ /* 0x0003e20000100800 */
[----:B0-----:R-:W-:-:S03]  /*26b0*/  IABS R3, R23 ;  /* 0x0000001700037213 */ /* 0x001fc60000000000 */
[----:B------:R-:W2:Y:S01]  /*26c0*/  LDL R23, [R1+0x1998] ;  /* 0x0019980001177983 */ /* 0x000ea20000100800 */
[----:B------:R-:W-:Y:S02]  /*26d0*/  IMAD.MOV R6, RZ, RZ, -R6 ;  /* 0x000000ffff067224 */ /* 0x000fe400078e0a06 */
[----:B------:R-:W-:Y:S02]  /*26e0*/  IMAD.MOV R4, RZ, RZ, -R4 ;  /* 0x000000ffff047224 */ /* 0x000fe400078e0a04 */
[C---:B------:R-:W-:Y:S02]  /*26f0*/  IMAD R5, R17.reuse, R6, R5 ;  /* 0x0000000611057224 */ /* 0x040fe400078e0205 */
[----:B------:R-:W-:-:S03]  /*2700*/  IMAD R2, R17, R4, R2 ;  /* 0x0000000411027224 */ /* 0x000fc600078e0202 */
[----:B------:R3:W-:Y:S01]  /*2710*/  STL [R1+0x17c], R5 ;  /* 0x00017c0501007387 */ /* 0x0007e20000100800 */
[----:B------:R-:W-:-:S03]  /*2720*/  IABS R8, R24 ;  /* 0x0000001800087213 */ /* 0x000fc60000000000 */
[----:B------:R4:W-:Y:S04]  /*2730*/  STL [R1+0x180], R2 ;  /* 0x0001800201007387 */ /* 0x0009e80000100800 */
[----:B------:R-:W2:Y:S01]  /*2740*/  LDL R24, [R1+0x1994] ;  /* 0x0019940001187983 */ /* 0x000ea20000100800 */
[----:B-1----:R-:W-:-:S03]  /*2750*/  IABS R7, R25 ;  /* 0x0000001900077213 */ /* 0x002fc60000000000 */
[----:B------:R-:W2:Y:S01]  /*2760*/  LDL R25, [R1+0x1990] ;  /* 0x0019900001197983 */ /* 0x000ea20000100800 */
[----:B---3--:R-:W-:-:S03]  /*2770*/  IABS R5, R26 ;  /* 0x0000001a00057213 */ /* 0x008fc60000000000 */
[----:B------:R-:W3:Y:S01]  /*2780*/  LDL R26, [R1+0x198c] ;  /* 0x00198c00011a7983 */ /* 0x000ee20000100800 */
[----:B----4-:R-:W-:-:S03]  /*2790*/  IABS R2, R27 ;  /* 0x0000001b00027213 */ /* 0x010fc60000000000 */
[----:B------:R-:W4:Y:S01]  /*27a0*/  LDL R27, [R1+0x1988] ;  /* 0x00198800011b7983 */ /* 0x000f220000100800 */
[----:B------:R-:W-:-:S04]  /*27b0*/  IMAD.HI.U32 R4, R16, R3, RZ ;  /* 0x0000000310047227 */ /* 0x000fc800078e00ff */
[----:B------:R-:W-:Y:S02]  /*27c0*/  IMAD.MOV R4, RZ, RZ, -R4 ;  /* 0x000000ffff047224 */ /* 0x000fe400078e0a04 */
        /* <DEDUP_REMOVED lines=14> */
[----:B------:R-:W-:Y:S04]  /*28b0*/  STL [R1+0x164], R8 ;  /* 0x0001640801007387 */ /* 0x000fe80000100800 */
[----:B------:R0:W-:Y:S01]  /*28c0*/  STL [R1+0x148], R7 ;  /* 0x0001480701007387 */ /* 0x0001e20000100800 */
[----:B--2---:R-:W-:-:S03]  /*28d0*/  IABS R3, R22 ;  /* 0x0000001600037213 */ /* 0x004fc60000000000 */
[----:B------:R-:W2:Y:S01]  /*28e0*/  LDL R22, [R1+0x1984] ;  /* 0x0019840001167983 */ /* 0x000ea20000100800 */
[----:B------:R-:W-:-:S03]  /*28f0*/  IABS R9, R23 ;  /* 0x0000001700097213 */ /* 0x000fc60000000000 */
[----:B------:R1:W-:Y:S04]  /*2900*/  STL [R1+0x154], R5 ;  /* 0x0001540501007387 */ /* 0x0003e80000100800 */
[----:B------:R3:W-:Y:S04]  /*2910*/  STL [R1+0x158], R2 ;  /* 0x0001580201007387 */ /* 0x0007e80000100800 */
[----:B------:R-:W2:Y:S01]  /*2920*/  LDL R23, [R1+0x1980] ;  /* 0x0019800001177983 */ /* 0x000ea20000100800 */
[----:B0-----:R-:W-:-:S03]  /*2930*/  IABS R7, R24 ;  /* 0x0000001800077213 */ /* 0x001fc60000000000 */
[----:B------:R-:W2:Y:S01]  /*2940*/  LDL R24, [R1+0x197c] ;  /* 0x00197c0001187983 */ /* 0x000ea20000100800 */
[----:B-1----:R-:W-:-:S03]  /*2950*/  IABS R5, R25 ;  /* 0x0000001900057213 */ /* 0x002fc60000000000 */
[----:B------:R-:W2:Y:S01]  /*2960*/  LDL R25, [R1+0x1978] ;  /* 0x0019780001197983 */ /* 0x000ea20000100800 */
[----:B------:R-:W-:-:S04]  /*2970*/  IMAD.HI.U32 R4, R16, R3, RZ ;  /* 0x0000000310047227 */ /* 0x000fc800078e00ff */
[----:B------:R-:W-:-:S04]  /*2980*/  IMAD.HI.U32 R10, R16, R9, RZ ;  /* 0x00000009100a7227 */ /* 0x000fc800078e00ff */
[----:B------:R-:W-:-:S04]  /*2990*/  IMAD.HI.U32 R8, R16, R7, RZ ;  /* 0x0000000710087227 */ /* 0x000fc800078e00ff */
[----:B------:R-:W-:Y:S02]  /*29a0*/  IMAD.MOV R4, RZ, RZ, -R4 ;  /* 0x000000ffff047224 */ /* 0x000fe400078e0a04 */
[----:B------:R-:W-:Y:S02]  /*29b0*/  IMAD.MOV R10, RZ, RZ, -R10 ;  /* 0x000000ffff0a7224 */ /* 0x000fe400078e0a0a */
[----:B------:R-:W-:Y:S02]  /*29c0*/  IMAD.MOV R8, RZ, RZ, -R8 ;  /* 0x000000ffff087224 */ /* 0x000fe400078e0a08 */
[C---:B------:R-:W-:Y:S02]  /*29d0*/  IMAD R3, R17.reuse, R4, R3 ;  /* 0x0000000411037224 */ /* 0x040fe400078e0203 */
[C---:B------:R-:W-:Y:S02]  /*29e0*/  IMAD R9, R17.reuse, R10, R9 ;  /* 0x0000000a11097224 */ /* 0x040fe400078e0209 */
[----:B------:R-:W-:Y:S01]  /*29f0*/  IMAD R7, R17, R8, R7 ;  /* 0x0000000811077224 */ /* 0x000fe200078e0207 */
[----:B---3--:R-:W-:-:S02]  /*2a00*/  IABS R2, R26 ;  /* 0x0000001a00027213 */ /* 0x008fc40000000000 */
[----:B------:R-:W3:Y:S04]  /*2a10*/  LDL R26, [R1+0x1974] ;  /* 0x00197400011a7983 */ /* 0x000ee80000100800 */
[----:B------:R4:W-:Y:S04]  /*2a20*/  STL [R1+0x14c], R3 ;  /* 0x00014c0301007387 */ /* 0x0009e80000100800 */
[----:B------:R-:W-:Y:S04]  /*2a30*/  STL [R1+0x128], R9 ;  /* 0x0001280901007387 */ /* 0x000fe80000100800 */
[----:B------:R0:W-:Y:S01]  /*2a40*/  STL [R1+0x134], R7 ;  /* 0x0001340701007387 */ /* 0x0001e20000100800 */
[----:B----4-:R-:W-:-:S03]  /*2a50*/  IABS R3, R27 ;  /* 0x0000001b00037213 */ /* 0x010fc60000000000 */
[----:B------:R-:W4:Y:S01]  /*2a60*/  LDL R27, [R1+0x1970] ;  /* 0x00197000011b7983 */ /* 0x000f220000100800 */
[----:B------:R-:W-:-:S04]  /*2a70*/  IMAD.HI.U32 R6, R16, R5, RZ ;  /* 0x0000000510067227 */ /* 0x000fc800078e00ff */
[----:B------:R-:W-:-:S04]  /*2a80*/  IMAD.HI.U32 R4, R16, R2, RZ ;  /* 0x0000000210047227 */ /* 0x000fc800078e00ff */
[----:B------:R-:W-:Y:S02]  /*2a90*/  IMAD.MOV R6, RZ, RZ, -R6 ;  /* 0x000000ffff067224 */ /* 0x000fe400078e0a06 */
[----:B------:R-:W-:Y:S02]  /*2aa0*/  IMAD.MOV R4, RZ, RZ, -R4 ;  /* 0x000000ffff047224 */ /* 0x000fe400078e0a04 */
[C---:B------:R-:W-:Y:S02]  /*2ab0*/  IMAD R5, R17.reuse, R6, R5 ;  /* 0x0000000611057224 */ /* 0x040fe400078e0205 */
[----:B------:R-:W-:-:S03]  /*2ac0*/  IMAD R2, R17, R4, R2 ;  /* 0x0000000411027224 */ /* 0x000fc600078e0202 */
[----:B------:R1:W-:Y:S04]  /*2ad0*/  STL [R1+0x140], R5 ;  /* 0x0001400501007387 */ /* 0x0003e80000100800 */
[----:B------:R0:W-:Y:S01]  /*2ae0*/  STL [R1+0x144], R2 ;  /* 0x0001440201007387 */ /* 0x0001e20000100800 */
[----:B--2---:R-:W-:-:S03]  /*2af0*/  IABS R8, R22 ;  /* 0x0000001600087213 */ /* 0x004fc60000000000 */
[----:B------:R-:W2:Y:S01]  /*2b00*/  LDL R22, [R1+0x196c] ;  /* 0x00196c0001167983 */ /* 0x000ea20000100800 */
[----:B0-----:R-:W-:-:S03]  /*2b10*/  IABS R7, R23 ;  /* 0x0000001700077213 */ /* 0x001fc60000000000 */
[----:B------:R-:W2:Y:S01]  /*2b20*/  LDL R23, [R1+0x1968] ;  /* 0x0019680001177983 */ /* 0x000ea20000100800 */
[----:B-1----:R-:W-:-:S03]  /*2b30*/  IABS R5, R24 ;  /* 0x0000001800057213 */ /* 0x002fc60000000000 */
[----:B------:R-:W2:Y:S01]  /*2b40*/  LDL R24, [R1+0x1964] ;  /* 0x0019640001187983 */ /* 0x000ea20000100800 */
[C---:B------:R-:W-:Y:S01]  /*2b50*/  IMAD.HI.U32 R4, R16.reuse, R3, RZ ;  /* 0x0000000310047227 */ /* 0x040fe200078e00ff */
[----:B------:R-:W-:Y:S02]  /*2b60*/  IABS R2, R25 ;  /* 0x0000001900027213 */ /* 0x000fe40000000000 */
[----:B------:R-:W2:Y:S01]  /*2b70*/  LDL R25, [R1+0x1960] ;  /* 0x0019600001197983 */ /* 0x000ea20000100800 */
        /* <DEDUP_REMOVED lines=17> */
[----:B---3--:R-:W-:-:S03]  /*2c90*/  IABS R3, R26 ;  /* 0x0000001a00037213 */ /* 0x008fc60000000000 */
[----:B------:R-:W3:Y:S04]  /*2ca0*/  LDL R26, [R1+0x195c] ;  /* 0x00195c00011a7983 */ /* 0x000ee80000100800 */
[----:B------:R0:W-:Y:S04]  /*2cb0*/  STL [R1+0x120], R5 ;  /* 0x0001200501007387 */ /* 0x0001e80000100800 */
        /* <DEDUP_REMOVED lines=8> */
[----:B------:R-:W-:Y:S01]  /*2d40*/  IMAD R9, R17, R10, R9 ;  /* 0x0000000a11097224 */ /* 0x000fe200078e0209 */
[----:B--2---:R-:W-:Y:S02]  /*2d50*/  IABS R7, R22 ;  /* 0x0000001600077213 */ /* 0x004fe40000000000 */
[----:B------:R-:W2:Y:S03]  /*2d60*/  LDL R22, [R1+0x1954] ;  /* 0x0019540001167983 */ /* 0x000ea60000100800 */
[----:B------:R-:W-:Y:S01]  /*2d70*/  IMAD.HI.U32 R8, R16, R7, RZ ;  /* 0x0000000710087227 */ /* 0x000fe200078e00ff */
[----:B0-----:R-:W-:-:S02]  /*2d80*/  IABS R5, R23 ;  /* 0x0000001700057213 */ /* 0x001fc40000000000 */
[----:B------:R-:W2:Y:S01]  /*2d90*/  LDL R23, [R1+0x1950] ;  /* 0x0019500001177983 */ /* 0x000ea20000100800 */
[----:B------:R-:W-:Y:S01]  /*2da0*/  IMAD.MOV R8, RZ, RZ, -R8 ;  /* 0x000000ffff087224 */ /* 0x000fe200078e0a08 */
[----:B-1----:R-:W-:Y:S02]  /*2db0*/  IABS R2, R24 ;  /* 0x0000001800027213 */ /* 0x002fe40000000000 */
[----:B------:R-:W2:Y:S01]  /*2dc0*/  LDL R24, [R1+0x194c] ;  /* 0x00194c0001187983 */ /* 0x000ea20000100800 */
[----:B------:R-:W-:-:S03]  /*2dd0*/  IMAD R7, R17, R8, R7 ;  /* 0x0000000811077224 */ /* 0x000fc600078e0207 */
[----:B------:R0:W-:Y:S04]  /*2de0*/  STL [R1+0x11c], R3 ;  /* 0x00011c0301007387 */ /* 0x0001e80000100800 */
[----:B------:R-:W-:Y:S01]  /*2df0*/  STL [R1+0xf0], R9 ;  /* 0x0000f00901007387 */ /* 0x000fe20000100800 */
[----:B------:R-:W-:-:S03]  /*2e00*/  IMAD.HI.U32 R6, R16, R5, RZ ;  /* 0x0000000510067227 */ /* 0x000fc600078e00ff */
[----:B------:R4:W-:Y:S01]  /*2e10*/  STL [R1+0x104], R7 ;  /* 0x0001040701007387 */ /* 0x0009e20000100800 */
[----:B0-----:R-:W-:-:S03]  /*2e20*/  IABS R3, R25 ;  /* 0x0000001900037213 */ /* 0x001fc60000000000 */
[----:B------:R-:W2:Y:S01]  /*2e30*/  LDL R25, [R1+0x1948] ;  /* 0x0019480001197983 */ /* 0x000ea20000100800 */
[----:B------:R-:W-:-:S04]  /*2e40*/  IMAD.HI.U32 R4, R16, R2, RZ ;  /* 0x0000000210047227 */ /* 0x000fc800078e00ff */
[----:B------:R-:W-:Y:S02]  /*2e50*/  IMAD.MOV R6, RZ, RZ, -R6 ;  /* 0x000000ffff067224 */ /* 0x000fe400078e0a06 */
[----:B------:R-:W-:Y:S02]  /*2e60*/  IMAD.MOV R4, RZ, RZ, -R4 ;  /* 0x000000ffff047224 */ /* 0x000fe400078e0a04 */
[C---:B------:R-:W-:Y:S02]  /*2e70*/  IMAD R5, R17.reuse, R6, R5 ;  /* 0x0000000611057224 */ /* 0x040fe400078e0205 */
[----:B------:R-:W-:-:S03]  /*2e80*/  IMAD R2, R17, R4, R2 ;  /* 0x0000000411027224 */ /* 0x000fc600078e0202 */
[----:B------:R2:W-:Y:S04]  /*2e90*/  STL [R1+0x10c], R5 ;  /* 0x00010c0501007387 */ /* 0x0005e80000100800 */
[----:B------:R0:W-:Y:S01]  /*2ea0*/  STL [R1+0x110], R2 ;  /* 0x0001100201007387 */ /* 0x0001e20000100800 */
        /* <DEDUP_REMOVED lines=8> */
[C---:B------:R-:W-:Y:S02]  /*2f30*/  IMAD R3, R17.reuse, R4, R3 ;  /* 0x0000000411037224 */ /* 0x040fe400078e0203 */
[----:B------:R-:W-:Y:S02]  /*2f40*/  IMAD.MOV R9, RZ, RZ, -R9 ;  /* 0x000000ffff097224 */ /* 0x000fe400078e0a09 */
[----:B------:R-:W-:Y:S02]  /*2f50*/  IMAD.MOV R10, RZ, RZ, -R10 ;  /* 0x000000ffff0a7224 */ /* 0x000fe400078e0a0a */
[----:B------:R-:W-:Y:S01]  /*2f60*/  IMAD R8, R17, R9, R8 ;  /* 0x0000000911087224 */ /* 0x000fe200078e0208 */
[----:B--2---:R-:W-:Y:S02]  /*2f70*/  IABS R5, R22 ;  /* 0x0000001600057213 */ /* 0x004fe40000000000 */
[----:B------:R-:W2:Y:S03]  /*2f80*/  LDL R22, [R1+0x193c] ;  /* 0x00193c0001167983 */ /* 0x000ea60000100800 */
[----:B------:R-:W-:Y:S01]  /*2f90*/  IMAD.HI.U32 R6, R16, R5, RZ ;  /* 0x0000000510067227 */ /* 0x000fe200078e00ff */
[----:B0-----:R-:W-:-:S02]  /*2fa0*/  IABS R2, R23 ;  /* 0x0000001700027213 */ /* 0x001fc40000000000 */
[----:B------:R-:W2:Y:S03]  /*2fb0*/  LDL R23, [R1+0x1934] ;  /* 0x0019340001177983 */ /* 0x000ea60000100800 */
[----:B------:R-:W-:-:S04]  /*2fc0*/  IMAD.HI.U32 R4, R16, R2, RZ ;  /* 0x0000000210047227 */ /* 0x000fc800078e00ff */
[----:B------:R-:W-:Y:S02]  /*2fd0*/  IMAD.MOV R6, RZ, RZ, -R6 ;  /* 0x000000ffff067224 */ /* 0x000fe400078e0a06 */
[----:B------:R-:W-:Y:S02]  /*2fe0*/  IMAD.MOV R4, RZ, RZ, -R4 ;  /* 0x000000ffff047224 */ /* 0x000fe400078e0a04 */
[C---:B------:R-:W-:Y:S01]  /*2ff0*/  IMAD R7, R17.reuse, R10, R7 ;  /* 0x0000000a11077224 */ /* 0x040fe200078e0207 */
[----:B------:R0:W-:Y:S01]  /*3000*/  STL [R1+0x108], R3 ;  /* 0x0001080301007387 */ /* 0x0001e20000100800 */
[C---:B------:R-:W-:Y:S02]  /*3010*/  IMAD R5, R17.reuse, R6, R5 ;  /* 0x0000000611057224 */ /* 0x040fe400078e0205 */
[----:B------:R-:W-:Y:S01]  /*3020*/  IMAD R2, R17, R4, R2 ;  /* 0x0000000411027224 */ /* 0x000fe200078e0202 */
[----:B------:R-:W-:Y:S04]  /*3030*/  STL [R1+0xf4], R8 ;  /* 0x0000f40801007387 */ /* 0x000fe80000100800 */
[----:B------:R3:W-:Y:S01]  /*3040*/  STL [R1+0xdc], R7 ;  /* 0x0000dc0701007387 */ /* 0x0007e20000100800 */
[----:B0-----:R-:W-:-:S03]  /*3050*/  IABS R3, R24 ;  /* 0x0000001800037213 */ /* 0x001fc60000000000 */
[----:B------:R-:W2:Y:S01]  /*3060*/  LDL R24, [R1+0x1938] ;  /* 0x0019380001187983 */ /* 0x000ea20000100800 */
[----:B------:R-:W-:-:S03]  /*3070*/  IABS R9, R25 ;  /* 0x0000001900097213 */ /* 0x000fc60000000000 */
        /* <DEDUP_REMOVED lines=15> */
[----:B------:R-:W-:-:S02]  /*3170*/  IMAD R7, R17, R8, R7 ;  /* 0x0000000811077224 */ /* 0x000fc400078e0207 */
[C---:B------:R-:W-:Y:S01]  /*3180*/  IMAD.HI.U32 R6, R16.reuse, R5, RZ ;  /* 0x0000000510067227 */ /* 0x040fe200078e00ff */
[----:B--2---:R-:W-:Y:S02]  /*3190*/  IABS R2, R22 ;  /* 0x0000001600027213 */ /* 0x004fe40000000000 */
[----:B------:R-:W2:Y:S04]  /*31a0*/  LDL R22, [R1+0x1924] ;  /* 0x0019240001167983 */ /* 0x000ea80000100800 */
        /* <DEDUP_REMOVED lines=10> */
[----:B------:R3:W-:Y:S04]  /*3250*/  STL [R1+0xd4], R5 ;  /* 0x0000d40501007387 */ /* 0x0007e80000100800 */
[----:B------:R4:W-:Y:S01]  /*3260*/  STL [R1+0xd8], R2 ;  /* 0x0000d80201007387 */ /* 0x0009e20000100800 */
[----:B------:R-:W-:-:S03]  /*3270*/  IABS R8, R24 ;  /* 0x0000001800087213 */ /* 0x000fc60000000000 */
        /* <DEDUP_REMOVED lines=33> */
[C---:B------:R-:W-:Y:S01]  /*3490*/  IMAD.HI.U32 R4, R16.reuse, R3, RZ ;  /* 0x0000000310047227 */ /* 0x040fe200078e00ff */
[----:B-1----:R-:W-:Y:S02]  /*34a0*/  IABS R5, R25 ;  /* 0x0000001900057213 */ /* 0x002fe40000000000 */
[----:B------:R-:W2:Y:S01]  /*34b0*/  LDL R25, [R1+0x1904] ;  /* 0x0019040001197983 */ /* 0x000ea20000100800 */
        /* <DEDUP_REMOVED lines=23> */
[----:B------:R-:W-:Y:S01]  /*3630*/  IMAD.HI.U32 R4, R16, R3, RZ ;  /* 0x0000000310047227 */ /* 0x000fe200078e00ff */
[----:B--2---:R-:W-:Y:S02]  /*3640*/  IABS R8, R22 ;  /* 0x0000001600087213 */ /* 0x004fe40000000000 */
[----:B------:R-:W2:Y:S01]  /*3650*/  LDL R22, [R1+0x18f4] ;  /* 0x0018f40001167983 */ /* 0x000ea20000100800 */
[----:B0-----:R-:W-:-:S03]  /*3660*/  IABS R7, R23 ;  /* 0x0000001700077213 */ /* 0x001fc60000000000 */
[----:B------:R-:W2:Y:S01]  /*3670*/  LDL R23, [R1+0x18ec] ;  /* 0x0018ec0001177983 */ /* 0x000ea20000100800 */
[----:B------:R-:W-:Y:S01]  /*3680*/  IMAD.MOV R4, RZ, RZ, -R4 ;  /* 0x000000ffff047224 */ /* 0x000fe200078e0a04 */
[----:B-1----:R-:W-:Y:S02]  /*3690*/  IABS R5, R24 ;  /* 0x0000001800057213 */ /* 0x002fe40000000000 */
[----:B------:R-:W2:Y:S01]  /*36a0*/  LDL R24, [R1+0x18f0] ;  /* 0x0018f00001187983 */ /* 0x000ea20000100800 */
[----:B------:R-:W-:-:S04]  /*36b0*/  IMAD.HI.U32 R9, R16, R8, RZ ;  /* 0x0000000810097227 */ /* 0x000fc800078e00ff */
[C---:B------:R-:W-:Y:S01]  /*36c0*/  IMAD.HI.U32 R10, R16.reuse, R7, RZ ;  /* 0x00000007100a7227 */ /* 0x040fe200078e00ff */
[----:B------:R-:W-:Y:S02]  /*36d0*/  IABS R2, R25 ;  /* 0x0000001900027213 */ /* 0x000fe40000000000 */
[----:B------:R-:W2:Y:S01]  /*36e0*/  LDL R25, [R1+0x18e8] ;  /* 0x0018e80001197983 */ /* 0x000ea20000100800 */
        /* <DEDUP_REMOVED lines=31> */
[----:B------:R-:W-:-:S04]  /*38e0*/  IMAD.MOV R8, RZ, RZ, -R8 ;  /* 0x000000ffff087224 */ /* 0x000fc800078e0a08 */
[----:B------:R-:W-:Y:S01]  /*38f0*/  IMAD R7, R17, R8, R7 ;  /* 0x0000000811077224 */ /* 0x000fe200078e0207 */
[----:B-1----:R-:W-:Y:S02]  /*3900*/  IABS R2, R24 ;  /* 0x0000001800027213 */ /* 0x002fe40000000000 */
[----:B------:R-:W2:Y:S04]  /*3910*/  LDL R24, [R1+0x18d4] ;  /* 0x0018d40001187983 */ /* 0x000ea80000100800 */
[----:B------:R0:W-:Y:S04]  /*3920*/  STL [R1+0x94], R3 ;  /* 0x0000940301007387 */ /* 0x0001e80000100800 */
[----:B------:R-:W-:Y:S04]  /*3930*/  STL [R1+0x88], R9 ;  /* 0x0000880901007387 */ /* 0x000fe80000100800 */
[----:B------:R4:W-:Y:S01]  /*3940*/  STL [R1+0x8c], R7 ;  /* 0x00008c0701007387 */ /* 0x0009e20000100800 */
[----:B0-----:R-:W-:-:S03]  /*3950*/  IABS R3, R25 ;  /* 0x0000001900037213 */ /* 0x001fc60000000000 */
[----:B------:R-:W2:Y:S01]  /*3960*/  LDL R25, [R1+0x18cc] ;  /* 0x0018cc0001197983 */ /* 0x000ea20000100800 */
        /* <DEDUP_REMOVED lines=19> */
[C---:B------:R-:W-:Y:S02]  /*3aa0*/  IMAD R8, R17.reuse, R9, R8 ;  /* 0x0000000911087224 */ /* 0x040fe400078e0208 */
[----:B------:R-:W-:Y:S01]  /*3ab0*/  IMAD R7, R17, R10, R7 ;  /* 0x0000000a11077224 */ /* 0x000fe200078e0207 */
[----:B--2---:R-:W-:Y:S02]  /*3ac0*/  IABS R5, R22 ;  /* 0x0000001600057213 */ /* 0x004fe40000000000 */
[----:B------:R-:W2:Y:S03]  /*3ad0*/  LDL R22, [R1+0x18c8] ;  /* 0x0018c80001167983 */ /* 0x000ea60000100800 */
[----:B------:R-:W-:Y:S01]  /*3ae0*/  IMAD.HI.U32 R6, R16, R5, RZ ;  /* 0x0000000510067227 */ /* 0x000fe200078e00ff */
[----:B0-----:R-:W-:-:S03]  /*3af0*/  IABS R2, R23 ;  /* 0x0000001700027213 */ /* 0x001fc60000000000 */
[----:B------:R-:W-:Y:S01]  /*3b00*/  IMAD.MOV R6, RZ, RZ, -R6 ;  /* 0x000000ffff067224 */ /* 0x000fe200078e0a06 */
[----:B------:R-:W2:Y:S01]  /*3b10*/  LDL R23, [R1+0x18bc] ;  /* 0x0018bc0001177983 */ /* 0x000ea20000100800 */
[----:B------:R-:W-:-:S04]  /*3b20*/  IMAD.HI.U32 R4, R16, R2, RZ ;  /* 0x0000000210047227 */ /* 0x000fc800078e00ff */
[----:B------:R-:W-:Y:S01]  /*3b30*/  IMAD.MOV R4, RZ, RZ, -R4 ;  /* 0x000000ffff047224 */ /* 0x000fe200078e0a04 */
[----:B------:R0:W-:Y:S01]  /*3b40*/  STL [R1+0x1a4], R3 ;  /* 0x0001a40301007387 */ /* 0x0001e20000100800 */
[C---:B------:R-:W-:Y:S02]  /*3b50*/  IMAD R5, R17.reuse, R6, R5 ;  /* 0x0000000611057224 */ /* 0x040fe400078e0205 */
[----:B------:R-:W-:Y:S01]  /*3b60*/  IMAD R2, R17, R4, R2 ;  /* 0x0000000411027224 */ /* 0x000fe200078e0202 */
[----:B------:R-:W-:Y:S04]  /*3b70*/  STL [R1+0x194], R8 ;  /* 0x0001940801007387 */ /* 0x000fe80000100800 */
[----:B------:R3:W-:Y:S01]  /*3b80*/  STL [R1+0x160], R7 ;  /* 0x0001600701007387 */ /* 0x0007e20000100800 */
[----:B0-----:R-:W-:-:S03]  /*3b90*/  IABS R3, R24 ;  /* 0x0000001800037213 */ /* 0x001fc60000000000 */
[----:B------:R-:W2:Y:S04]  /*3ba0*/  LDL R24, [R1+0x18c0] ;  /* 0x0018c00001187983 */ /* 0x000ea80000100800 */
[----:B------:R4:W-:Y:S01]  /*3bb0*/  STL [R1+0x170], R5 ;  /* 0x0001700501007387 */ /* 0x0009e20000100800 */
[----:B------:R-:W-:-:S03]  /*3bc0*/  IABS R9, R25 ;  /* 0x0000001900097213 */ /* 0x000fc60000000000 */
[----:B------:R2:W-:Y:S04]  /*3bd0*/  STL [R1+0x178], R2 ;  /* 0x0001780201007387 */ /* 0x0005e80000100800 */
        /* <DEDUP_REMOVED lines=9> */
[----:B------:R-:W-:-:S04]  /*3c70*/  IMAD.HI.U32 R6, R16, R5, RZ ;  /* 0x0000000510067227 */ /* 0x000fc800078e00ff */
[C---:B------:R-:W-:Y:S02]  /*3c80*/  IMAD R3, R17.reuse, R4, R3 ;  /* 0x0000000411037224 */ /* 0x040fe400078e0203 */
[----:B------:R-:W-:Y:S02]  /*3c90*/  IMAD.MOV R10, RZ, RZ, -R10 ;  /* 0x000000ffff0a7224 */ /* 0x000fe400078e0a0a */
[----:B------:R-:W-:Y:S02]  /*3ca0*/  IMAD.MOV R8, RZ, RZ, -R8 ;  /* 0x000000ffff087224 */ /* 0x000fe400078e0a08 */
[----:B------:R-:W-:Y:S02]  /*3cb0*/  IMAD.MOV R6, RZ, RZ, -R6 ;  /* 0x000000ffff067224 */ /* 0x000fe400078e0a06 */
[C---:B------:R-:W-:Y:S02]  /*3cc0*/  IMAD R9, R17.reuse, R10, R9 ;  /* 0x0000000a11097224 */ /* 0x040fe400078e0209 */
[----:B------:R-:W-:-:S02]  /*3cd0*/  IMAD R7, R17, R8, R7 ;  /* 0x0000000811077224 */ /* 0x000fc400078e0207 */
[C---:B------:R-:W-:Y:S01]  /*3ce0*/  IMAD R5, R17.reuse, R6, R5 ;  /* 0x0000000611057224 */ /* 0x040fe200078e0205 */
[----:B--2---:R-:W-:Y:S02]  /*3cf0*/  IABS R2, R22 ;  /* 0x0000001600027213 */ /* 0x004fe40000000000 */
[----:B------:R-:W2:Y:S03]  /*3d00*/  LDL R22, [R1+0x18b0] ;  /* 0x0018b00001167983 */ /* 0x000ea60000100800 */
[----:B------:R-:W-:Y:S01]  /*3d10*/  IMAD.HI.U32 R4, R16, R2, RZ ;  /* 0x0000000210047227 */ /* 0x000fe200078e00ff */
[----:B------:R0:W-:Y:S03]  /*3d20*/  STL [R1+0x16c], R3 ;  /* 0x00016c0301007387 */ /* 0x0001e60000100800 */
[----:B------:R-:W-:Y:S01]  /*3d30*/  IMAD.MOV R4, RZ, RZ, -R4 ;  /* 0x000000ffff047224 */ /* 0x000fe200078e0a04 */
[----:B------:R1:W-:Y:S03]  /*3d40*/  STL [R1+0x4c], R9 ;  /* 0x00004c0901007387 */ /* 0x0003e60000100800 */
[----:B------:R-:W-:Y:S01]  /*3d50*/  IMAD R2, R17, R4, R2 ;  /* 0x0000000411027224 */ /* 0x000fe200078e0202 */
[----:B------:R1:W-:Y:S01]  /*3d60*/  STL [R1+0x48], R7 ;  /* 0x0000480701007387 */ /* 0x0003e20000100800 */
[----:B0-----:R-:W-:-:S03]  /*3d70*/  IABS R3, R23 ;  /* 0x0000001700037213 */ /* 0x001fc60000000000 */
[----:B------:R-:W2:Y:S04]  /*3d80*/  LDL R23, [R1+0x18a4] ;  /* 0x0018a40001177983 */ /* 0x000ea80000100800 */
[----:B------:R3:W-:Y:S01]  /*3d90*/  STL [R1+0x130], R5 ;  /* 0x0001300501007387 */ /* 0x0007e20000100800 */
[----:B-1----:R-:W-:-:S03]  /*3da0*/  IABS R9, R24 ;  /* 0x0000001800097213 */ /* 0x002fc60000000000 */
[----:B------:R-:W2:Y:S04]  /*3db0*/  LDL R24, [R1+0x18a8] ;  /* 0x0018a80001187983 */ /* 0x000ea80000100800 */
[----:B------:R4:W-:Y:S01]  /*3dc0*/  STL [R1+0x150], R2 ;  /* 0x0001500201007387 */ /* 0x0009e20000100800 */
[----:B------:R-:W-:-:S03]  /*3dd0*/  IABS R7, R25 ;  /* 0x0000001900077213 */ /* 0x000fc60000000000 */
        /* <DEDUP_REMOVED lines=9> */
[----:B------:R-:W-:-:S04]  /*3e70*/  IMAD.HI.U32 R6, R16, R5, RZ ;  /* 0x0000000510067227 */ /* 0x000fc800078e00ff */
[----:B------:R-:W-:Y:S02]  /*3e80*/  IMAD.MOV R10, RZ, RZ, -R10 ;  /* 0x000000ffff0a7224 */ /* 0x000fe400078e0a0a */
[----:B------:R-:W-:Y:S02]  /*3e90*/  IMAD.MOV R8, RZ, RZ, -R8 ;  /* 0x000000ffff087224 */ /* 0x000fe400078e0a08 */
[----:B------:R-:W-:Y:S02]  /*3ea0*/  IMAD R3, R17, R4, R3 ;  /* 0x0000000411037224 */ /* 0x000fe400078e0203 */
[----:B------:R-:W-:Y:S02]  /*3eb0*/  IMAD.MOV R6, RZ, RZ, -R6 ;  /* 0x000000ffff067224 */ /* 0x000fe400078e0a06 */
[----:B------:R-:W-:-:S04]  /*3ec0*/  IMAD.HI.U32 R4, R16, R2, RZ ;  /* 0x0000000210047227 */ /* 0x000fc800078e00ff */
[C---:B------:R-:W-:Y:S02]  /*3ed0*/  IMAD R9, R17.reuse, R10, R9 ;  /* 0x0000000a11097224 */ /* 0x040fe400078e0209 */
[C---:B------:R-:W-:Y:S02]  /*3ee0*/  IMAD R7, R17.reuse, R8, R7 ;  /* 0x0000000811077224 */ /* 0x040fe400078e0207 */
[----:B------:R-:W-:Y:S01]  /*3ef0*/  IMAD R5, R17, R6, R5 ;  /* 0x0000000611057224 */ /* 0x000fe200078e0205 */
[----:B------:R2:W-:Y:S01]  /*3f00*/  STL [R1+0x13c], R3 ;  /* 0x00013c0301007387 */ /* 0x0005e20000100800 */
[----:B------:R-:W-:-:S03]  /*3f10*/  IMAD.MOV R4, RZ, RZ, -R4 ;  /* 0x000000ffff047224 */ /* 0x000fc600078e0a04 */
[----:B------:R-:W-:Y:S01]  /*3f20*/  STL [R1+0x44], R9 ;  /* 0x0000440901007387 */ /* 0x000fe20000100800 */
[----:B------:R-:W-:-:S03]  /*3f30*/  IMAD R2, R17, R4, R2 ;  /* 0x0000000411027224 */ /* 0x000fc600078e0202 */
[----:B------:R-:W-:Y:S01]  /*3f40*/  STL [R1+0xf8], R7 ;  /* 0x0000f80701007387 */ /* 0x000fe20000100800 */
[----:B--2---:R-:W-:-:S03]  /*3f50*/  IABS R3, R22 ;  /* 0x0000001600037213 */ /* 0x004fc60000000000 */
[----:B------:R0:W-:Y:S04]  /*3f60*/  STL [R1+0x100], R5 ;  /* 0x0001000501007387 */ /* 0x0001e80000100800 */
[----:B------:R-:W2:Y:S04]  /*3f70*/  LDL R21, [R1+0x1898] ;  /* 0x0018980001157983 */ /* 0x000ea80000100800 */
[----:B------:R3:W-:Y:S01]  /*3f80*/  STL [R1+0x118], R2 ;  /* 0x0001180201007387 */ /* 0x0007e20000100800 */
[----:B0-----:R-:W-:-:S03]  /*3f90*/  IMAD.HI.U32 R5, R16, R3, RZ ;  /* 0x0000000310057227 */ /* 0x001fc600078e00ff */
[----:B------:R-:W2:Y:S01]  /*3fa0*/  LDL R22, [R1+0x1888] ;  /* 0x0018880001167983 */ /* 0x000ea20000100800 */
[----:B------:R-:W-:-:S03]  /*3fb0*/  IABS R9, R23 ;  /* 0x0000001700097213 */ /* 0x000fc60000000000 */
[----:B------:R-:W2:Y:S01]  /*3fc0*/  LDL R23, [R1+0x188c] ;  /* 0x00188c0001177983 */ /* 0x000ea20000100800 */
[----:B------:R-:W-:Y:S02]  /*3fd0*/  IMAD.MOV R5, RZ, RZ, -R5 ;  /* 0x000000ffff057224 */ /* 0x000fe400078e0a05 */
[----:B------:R-:W-:-:S04]  /*3fe0*/  IMAD.HI.U32 R10, R16, R9, RZ ;  /* 0x00000009100a7227 */ /* 0x000fc800078e00ff */
[----:B------:R-:W-:Y:S01]  /*3ff0*/  IMAD R3, R17, R5, R3 ;  /* 0x0000000511037224 */ /* 0x000fe200078e0203 */
[----:B------:R-:W-:Y:S02]  /*4000*/  IABS R7, R24 ;  /* 0x0000001800077213 */ /* 0x000fe40000000000 */
[----:B------:R-:W2:Y:S03]  /*4010*/  LDL R24, [R1+0x1890] ;  /* 0x0018900001187983 */ /* 0x000ea60000100800 */
[----:B------:R-:W-:Y:S01]  /*4020*/  IMAD.HI.U32 R8, R16, R7, RZ ;  /* 0x0000000710087227 */ /* 0x000fe200078e00ff */
[----:B------:R-:W-:Y:S02]  /*4030*/  IABS R4, R25 ;  /* 0x0000001900047213 */ /* 0x000fe40000000000 */
[----:B------:R-:W2:Y:S01]  /*4040*/  LDL R25, [R1+0x1884] ;  /* 0x0018840001197983 */ /* 0x000ea20000100800 */
[----:B------:R-:W-:-:S02]  /*4050*/  IMAD.MOV R10, RZ, RZ, -R10 ;  /* 0x000000ffff0a7224 */ /* 0x000fc400078e0a0a */
[----:B------:R-:W-:-:S04]  /*4060*/  IMAD.HI.U32 R5, R16, R4, RZ ;  /* 0x0000000410057227 */ /* 0x000fc800078e00ff */
[----:B------:R-:W-:Y:S02]  /*4070*/  IMAD.MOV R8, RZ, RZ, -R8 ;  /* 0x000000ffff087224 */ /* 0x000fe400078e0a08 */
[----:B------:R-:W-:Y:S02]  /*4080*/  IMAD.MOV R5, RZ, RZ, -R5 ;  /* 0x000000ffff057224 */ /* 0x000fe400078e0a05 */
[C---:B------:R-:W-:Y:S02]  /*4090*/  IMAD R9, R17.reuse, R10, R9 ;  /* 0x0000000a11097224 */ /* 0x040fe400078e0209 */
[C---:B------:R-:W-:Y:S01]  /*40a0*/  IMAD R7, R17.reuse, R8, R7 ;  /* 0x0000000811077224 */ /* 0x040fe200078e0207 */
[----:B------:R0:W-:Y:S01]  /*40b0*/  STL [R1+0xfc], R3 ;  /* 0x0000fc0301007387 */ /* 0x0001e20000100800 */
[----:B------:R-:W-:-:S03]  /*40c0*/  IMAD R4, R17, R5, R4 ;  /* 0x0000000511047224 */ /* 0x000fc600078e0204 */
[----:B------:R-:W-:Y:S04]  /*40d0*/  STL [R1+0x40], R9 ;  /* 0x0000400901007387 */ /* 0x000fe80000100800 */
[----:B------:R1:W-:Y:S01]  /*40e0*/  STL [R1+0x3c], R7 ;  /* 0x00003c0701007387 */ /* 0x0003e20000100800 */
[----:B---3--:R-:W-:-:S03]  /*40f0*/  IABS R2, R26 ;  /* 0x0000001a00027213 */ /* 0x008fc60000000000 */
[----:B------:R-:W3:Y:S04]  /*4100*/  LDL R26, [R1+0x187c] ;  /* 0x00187c00011a7983 */ /* 0x000ee80000100800 */
[----:B------:R-:W-:Y:S01]  /*4110*/  STL [R1+0x38], R4 ;  /* 0x0000380401007387 */ /* 0x000fe20000100800 */
[----:B----4-:R-:W-:-:S03]  /*4120*/  IABS R6, R27 ;  /* 0x0000001b00067213 */ /* 0x010fc60000000000 */
[----:B------:R-:W4:Y:S01]  /*4130*/  LDL R27, [R1+0x1880] ;  /* 0x00188000011b7983 */ /* 0x000f220000100800 */
[----:B0-----:R-:W-:-:S04]  /*4140*/  IMAD.HI.U32 R3, R16, R2, RZ ;  /* 0x0000000210037227 */ /* 0x001fc800078e00ff */
[----:B------:R-:W-:Y:S02]  /*4150*/  IMAD.MOV R3, RZ, RZ, -R3 ;  /* 0x000000ffff037224 */ /* 0x000fe400078e0a03 */
[----:B-1----:R-:W-:-:S04]  /*4160*/  IMAD.HI.U32 R7, R16, R6, RZ ;  /* 0x0000000610077227 */ /* 0x002fc800078e00ff */
[----:B------:R-:W-:Y:S02]  /*4170*/  IMAD R2, R17, R3, R2 ;  /* 0x0000000311027224 */ /* 0x000fe400078e0202 */
[----:B------:R-:W-:-:S03]  /*4180*/  IMAD.MOV R7, RZ, RZ, -R7 ;  /* 0x000000ffff077224 */ /* 0x000fc600078e0a07 */
[----:B------:R0:W-:Y:S01]  /*4190*/  STL [R1+0xe4], R2 ;  /* 0x0000e40201007387 */ /* 0x0001e20000100800 */
[----:B------:R-:W-:Y:S01]  /*41a0*/  IMAD R6, R17, R7, R6 ;  /* 0x0000000711067224 */ /* 0x000fe200078e0206 */
[----:B--2---:R-:W-:-:S05]  /*41b0*/  IABS R5, R21 ;  /* 0x0000001500057213 */ /* 0x004fca0000000000 */
[C---:B------:R-:W-:Y:S01]  /*41c0*/  IMAD.HI.U32 R9, R16.reuse, R5, RZ ;  /* 0x0000000510097227 */ /* 0x040fe200078e00ff */
[----:B0-----:R-:W-:Y:S02]  /*41d0*/  IABS R2, R23 ;  /* 0x0000001700027213 */ /* 0x001fe40000000000 */
[----:B------:R-:W2:Y:S03]  /*41e0*/  LDL R23, [R1+0x1874] ;  /* 0x0018740001177983 */ /* 0x000ea60000100800 */
[C---:B------:R-:W-:Y:S01]  /*41f0*/  IMAD.HI.U32 R10, R16.reuse, R2, RZ ;  /* 0x00000002100a7227 */ /* 0x040fe200078e00ff */
[----:B------:R-:W-:Y:S02]  /*4200*/  IABS R4, R24 ;  /* 0x0000001800047213 */ /* 0x000fe40000000000 */
[----:B------:R-:W2:Y:S03]  /*4210*/  LDL R24, [R1+0x1878] ;  /* 0x0018780001187983 */ /* 0x000ea60000100800 */
[----:B------:R-:W-:Y:S01]  /*4220*/  IMAD.HI.U32 R8, R16, R4, RZ ;  /* 0x0000000410087227 */ /* 0x000fe200078e00ff */
[----:B------:R-:W-:-:S02]  /*4230*/  IABS R3, R25 ;  /* 0x0000001900037213 */ /* 0x000fc40000000000 */
[----:B------:R-:W2:Y:S04]  /*4240*/  LDL R25, [R1+0x186c] ;  /* 0x00186c0001197983 */ /* 0x000ea80000100800 */
[----:B------:R0:W-:Y:S01]  /*4250*/  STL [R1+0x34], R6 ;  /* 0x0000340601007387 */ /* 0x0001e20000100800 */
[----:B------:R-:W-:-:S04]  /*4260*/  IMAD.HI.U32 R7, R16, R3, RZ ;  /* 0x0000000310077227 */ /* 0x000fc800078e00ff */
[----:B0-----:R-:W-:Y:S02]  /*4270*/  IMAD.MOV R6, RZ, RZ, -R9 ;  /* 0x000000ffff067224 */ /* 0x001fe400078e0a09 */
[----:B------:R-:W-:Y:S02]  /*4280*/  IMAD.MOV R9, RZ, RZ, -R10 ;  /* 0x000000ffff097224 */ /* 0x000fe400078e0a0a */
[C---:B------:R-:W-:Y:S02]  /*4290*/  IMAD R5, R17.reuse, R6, R5 ;  /* 0x0000000611057224 */ /* 0x040fe400078e0205 */
[----:B------:R-:W-:Y:S02]  /*42a0*/  IMAD.MOV R8, RZ, RZ, -R8 ;  /* 0x000000ffff087224 */ /* 0x000fe400078e0a08 */
[----:B------:R-:W-:Y:S01]  /*42b0*/  IMAD.MOV R7, RZ, RZ, -R7 ;  /* 0x000000ffff077224 */ /* 0x000fe200078e0a07 */
[----:B------:R0:W-:Y:S01]  /*42c0*/  STL [R1+0x30], R5 ;  /* 0x0000300501007387 */ /* 0x0001e20000100800 */
[----:B------:R-:W-:-:S05]  /*42d0*/  IMAD R6, R17, R9, R2 ;  /* 0x0000000911067224 */ /* 0x000fca00078e0202 */
[----:B------:R-:W-:Y:S01]  /*42e0*/  STL [R1+0x2c], R6 ;  /* 0x00002c0601007387 */ /* 0x000fe20000100800 */
[C---:B0-----:R-:W-:Y:S02]  /*42f0*/  IMAD R5, R17.reuse, R8, R4 ;  /* 0x0000000811057224 */ /* 0x041fe400078e0204 */
[----:B------:R-:W-:-:S03]  /*4300*/  IMAD R4, R17, R7, R3 ;  /* 0x0000000711047224 */ /* 0x000fc600078e0203 */
[----:B------:R-:W-:Y:S01]  /*4310*/  STL [R1+0x28], R5 ;  /* 0x0000280501007387 */ /* 0x000fe20000100800 */
[----:B---3--:R-:W-:-:S03]  /*4320*/  IABS R3, R26 ;  /* 0x0000001a00037213 */ /* 0x008fc60000000000 */
[----:B------:R-:W3:Y:S04]  /*4330*/  LDL R26, [R1+0x1870] ;  /* 0x00187000011a7983 */ /* 0x000ee80000100800 */
[----:B------:R4:W-:Y:S01]  /*4340*/  STL [R1+0x24], R4 ;  /* 0x0000240401007387 */ /* 0x0009e20000100800 */
[----:B------:R-:W-:Y:S01]  /*4350*/  IABS R10, R22 ;  /* 0x00000016000a7213 */ /* 0x000fe20000000000 */
[----:B------:R-:W-:Y:S02]  /*4360*/  IMAD.HI.U32 R9, R16, R3, RZ ;  /* 0x0000000310097227 */ /* 0x000fe400078e00ff */
[----:B------:R-:W3:Y:S01]  /*4370*/  LDL R21, [R1+0x1868] ;  /* 0x0018680001157983 */ /* 0x000ee20000100800 */
[----:B----4-:R-:W-:-:S03]  /*4380*/  IABS R4, R27 ;  /* 0x0000001b00047213 */ /* 0x010fc60000000000 */
[----:B------:R-:W4:Y:S04]  /*4390*/  LDL R22, [R1+0x185c] ;  /* 0x00185c0001167983 */ /* 0x000f280000100800 */
[----:B------:R-:W3:Y:S01]  /*43a0*/  LDL R27, [R1+0x1864] ;  /* 0x00186400011b7983 */ /* 0x000ee20000100800 */
[----:B------:R-:W-:-:S04]  /*43b0*/  IMAD.MOV.U32 R2, RZ, RZ, R10 ;  /* 0x000000ffff027224 */ /* 0x000fc800078e000a */
[----:B------:R-:W-:-:S04]  /*43c0*/  IMAD.HI.U32 R7, R16, R2, RZ ;  /* 0x0000000210077227 */ /* 0x000fc800078e00ff */
[----:B------:R-:W-:-:S04]  /*43d0*/  IMAD.MOV R7, RZ, RZ, -R7 ;  /* 0x000000ffff077224 */ /* 0x000fc800078e0a07 */
[----:B------:R-:W-:Y:S02]  /*43e0*/  IMAD R2, R17, R7, R2 ;  /* 0x0000000711027224 */ /* 0x000fe400078e0202 */
[C---:B------:R-:W-:Y:S01]  /*43f0*/  IMAD.HI.U32 R10, R16.reuse, R4, RZ ;  /* 0x00000004100a7227 */ /* 0x040fe200078e00ff */
[----:B--2---:R-:W-:Y:S02]  /*4400*/  IABS R5, R23 ;  /* 0x0000001700057213 */ /* 0x004fe40000000000 */
[----:B------:R-:W2:Y:S04]  /*4410*/  LDL R23, [R1+0x1860] ;  /* 0x0018600001177983 */ /* 0x000ea80000100800 */
[----:B------:R0:W-:Y:S01]  /*4420*/  STL [R1+0x20], R2 ;  /* 0x0000200201007387 */ /* 0x0001e20000100800 */
[----:B------:R-:W-:Y:S01]  /*4430*/  IMAD.HI.U32 R8, R16, R5, RZ ;  /* 0x0000000510087227 */ /* 0x000fe200078e00ff */
[----:B------:R-:W-:-:S03]  /*4440*/  IABS R6, R24 ;  /* 0x0000001800067213 */ /* 0x000fc60000000000 */
[----:B0-----:R-:W-:Y:S02]  /*4450*/  IMAD.MOV R2, RZ, RZ, -R9 ;  /* 0x000000ffff027224 */ /* 0x001fe400078e0a09 */
[----:B------:R-:W-:Y:S02]  /*4460*/  IMAD.MOV R9, RZ, RZ, -R10 ;  /* 0x000000ffff097224 */ /* 0x000fe400078e0a0a */
[----:B------:R-:W-:-:S04]  /*4470*/  IMAD.HI.U32 R7, R16, R6, RZ ;  /* 0x0000000610077227 */ /* 0x000fc800078e00ff */
[C---:B------:R-:W-:Y:S02]  /*4480*/  IMAD R11, R17.reuse, R2, R3 ;  /* 0x00000002110b7224 */ /* 0x040fe400078e0203 */
[----:B------:R-:W-:Y:S02]  /*4490*/  IMAD.MOV R8, RZ, RZ, -R8 ;  /* 0x000000ffff087224 */ /* 0x000fe400078e0a08 */
[C---:B------:R-:W-:Y:S02]  /*44a0*/  IMAD R3, R17.reuse, R9, R4 ;  /* 0x0000000911037224 */ /* 0x040fe400078e0204 */
[----:B------:R-:W-:Y:S01]  /*44b0*/  IMAD.MOV R7, RZ, RZ, -R7 ;  /* 0x000000ffff077224 */ /* 0x000fe200078e0a07 */
[----:B------:R-:W-:Y:S01]  /*44c0*/  STL [R1+0x1c], R11 ;  /* 0x00001c0b01007387 */ /* 0x000fe20000100800 */
[----:B------:R-:W-:-:S03]  /*44d0*/  IMAD R4, R17, R8, R5 ;  /* 0x0000000811047224 */ /* 0x000fc600078e0205 */
[----:B------:R0:W-:Y:S01]  /*44e0*/  STL [R1+0x18], R3 ;  /* 0x0000180301007387 */ /* 0x0001e20000100800 */
[----:B------:R-:W-:-:S03]  /*44f0*/  IABS R10, R25 ;  /* 0x00000019000a7213 */ /* 0x000fc60000000000 */
[----:B------:R-:W2:Y:S01]  /*4500*/  LDL R24, [R1+0x1854] ;  /* 0x0018540001187983 */ /* 0x000ea20000100800 */
[----:B0-----:R-:W-:-:S03]  /*4510*/  IMAD R3, R17, R7, R6 ;  /* 0x0000000711037224 */ /* 0x001fc600078e0206 */
[----:B------:R3:W-:Y:S04]  /*4520*/  STL [R1+0x14], R4 ;  /* 0x0000140401007387 */ /* 0x0007e80000100800 */
[----:B------:R-:W2:Y:S04]  /*4530*/  LDL R25, [R1+0x1858] ;  /* 0x0018580001197983 */ /* 0x000ea80000100800 */
[----:B------:R0:W-:Y:S01]  /*4540*/  STL [R1+0x10], R3 ;  /* 0x0000100301007387 */ /* 0x0001e20000100800 */
[----:B---3--:R-:W-:-:S03]  /*4550*/  IABS R4, R27 ;  /* 0x0000001b00047213 */ /* 0x008fc60000000000 */
[----:B------:R-:W3:Y:S01]  /*4560*/  LDL R27, [R1+0x1850] ;  /* 0x00185000011b7983 */ /* 0x000ee20000100800 */
[----:B------:R-:W-:-:S04]  /*4570*/  IMAD.MOV.U32 R2, RZ, RZ, R10 ;  /* 0x000000ffff027224 */ /* 0x000fc800078e000a */
[C---:B------:R-:W-:Y:S01]  /*4580*/  IMAD.HI.U32 R7, R16.reuse, R2, RZ ;  /* 0x0000000210077227 */ /* 0x040fe200078e00ff */
[----:B0-----:R-:W-:Y:S02]  /*4590*/  IABS R3, R26 ;  /* 0x0000001a00037213 */ /* 0x001fe40000000000 */
[----:B------:R-:W3:Y:S01]  /*45a0*/  LDL R26, [R1+0x184c] ;  /* 0x00184c00011a7983 */ /* 0x000ee20000100800 */
[----:B------:R-:W-:Y:S02]  /*45b0*/  IMAD.MOV R7, RZ, RZ, -R7 ;  /* 0x000000ffff077224 */ /* 0x000fe400078e0a07 */
[----:B------:R-:W-:-:S04]  /*45c0*/  IMAD.HI.U32 R9, R16, R3, RZ ;  /* 0x0000000310097227 */ /* 0x000fc800078e00ff */
[----:B------:R-:W-:Y:S01]  /*45d0*/  IMAD R2, R17, R7, R2 ;  /* 0x0000000711027224 */ /* 0x000fe200078e0202 */
[----:B----4-:R-:W-:Y:S01]  /*45e0*/  IABS R6, R22 ;  /* 0x0000001600067213 */ /* 0x010fe20000000000 */
[C---:B------:R-:W-:Y:S01]  /*45f0*/  IMAD.HI.U32 R10, R16.reuse, R4, RZ ;  /* 0x00000004100a7227 */ /* 0x040fe200078e00ff */
[----:B------:R-:W-:Y:S02]  /*4600*/  IABS R5, R21 ;  /* 0x0000001500057213 */ /* 0x000fe40000000000 */
[----:B------:R0:W-:Y:S01]  /*4610*/  STL [R1+0xc], R2 ;  /* 0x00000c0201007387 */ /* 0x0001e20000100800 */
[----:B------:R-:W-:-:S04]  /*4620*/  IMAD.HI.U32 R7, R16, R6, RZ ;  /* 0x0000000610077227 */ /* 0x000fc800078e00ff */
[----:B------:R-:W-:-:S04]  /*4630*/  IMAD.HI.U32 R8, R16, R5, RZ ;  /* 0x0000000510087227 */ /* 0x000fc800078e00ff */
[----:B0-----:R-:W-:Y:S02]  /*4640*/  IMAD.MOV R2, RZ, RZ, -R9 ;  /* 0x000000ffff027224 */ /* 0x001fe400078e0a09 */
[----:B------:R-:W-:Y:S02]  /*4650*/  IMAD.MOV R9, RZ, RZ, -R10 ;  /* 0x000000ffff097224 */ /* 0x000fe400078e0a0a */
[C---:B------:R-:W-:Y:S02]  /*4660*/  IMAD R11, R17.reuse, R2, R3 ;  /* 0x00000002110b7224 */ /* 0x040fe400078e0203 */
[----:B------:R-:W-:Y:S02]  /*4670*/  IMAD R2, R17, R9, R4 ;  /* 0x0000000911027224 */ /* 0x000fe400078e0204 */
[----:B------:R-:W-:Y:S02]  /*4680*/  IMAD.MOV R7, RZ, RZ, -R7 ;  /* 0x000000ffff077224 */ /* 0x000fe400078e0a07 */
[----:B------:R-:W-:-:S04]  /*4690*/  IMAD.MOV R8, RZ, RZ, -R8 ;  /* 0x000000ffff087224 */ /* 0x000fc800078e0a08 */
[C---:B------:R-:W-:Y:S01]  /*46a0*/  IMAD R4, R17.reuse, R8, R5 ;  /* 0x0000000811047224 */ /* 0x040fe200078e0205 */
[----:B--2---:R-:W-:Y:S02]  /*46b0*/  IABS R10, R23 ;  /* 0x00000017000a7213 */ /* 0x004fe40000000000 */
[----:B------:R-:W2:Y:S04]  /*46c0*/  LDL R23, [R1+0x1844] ;  /* 0x0018440001177983 */ /* 0x000ea80000100800 */
[----:B------:R-:W-:Y:S04]  /*46d0*/  STL [R1+0x8], R11 ;  /* 0x0000080b01007387 */ /* 0x000fe80000100800 */
[----:B------:R0:W-:Y:S02]  /*46e0*/  STL [R1+0x4], R2 ;  /* 0x0000040201007387 */ /* 0x0001e40000100800 */
[----:B0-----:R-:W-:-:S05]  /*46f0*/  IMAD R2, R17, R7, R6 ;  /* 0x0000000711027224 */ /* 0x001fca00078e0206 */
[----:B------:R-:W-:Y:S04]  /*4700*/  STL [R1+0x1ca8], R2 ;  /* 0x001ca80201007387 */ /* 0x000fe80000100800 */
[----:B------:R0:W-:Y:S01]  /*4710*/  STL [R1], R4 ;  /* 0x0000000401007387 */ /* 0x0001e20000100800 */
[----:B---3--:R-:W-:-:S03]  /*4720*/  IABS R7, R27 ;  /* 0x0000001b00077213 */ /* 0x008fc60000000000 */
[----:B------:R-:W3:Y:S01]  /*4730*/  LDL R27, [R1+0x1834] ;  /* 0x00183400011b7983 */ /* 0x000ee20000100800 */
[----:B------:R-:W-:Y:S01]  /*4740*/  IMAD.MOV.U32 R3, RZ, RZ, R10 ;  /* 0x000000ffff037224 */ /* 0x000fe200078e000a */
[----:B0-----:R-:W-:Y:S02]  /*4750*/  IABS R4, R24 ;  /* 0x0000001800047213 */ /* 0x001fe40000000000 */
[----:B------:R-:W-:Y:S01]  /*4760*/  IABS R5, R25 ;  /* 0x0000001900057213 */ /* 0x000fe20000000000 */
[----:B------:R-:W4:Y:S01]  /*4770*/  LDL R24, [R1+0x1848] ;  /* 0x0018480001187983 */ /* 0x000f220000100800 */
[----:B------:R-:W-:Y:S01]  /*4780*/  IMAD.HI.U32 R8, R16, R3, RZ ;  /* 0x0000000310087227 */ /* 0x000fe200078e00ff */
[----:B------:R-:W-:Y:S02]  /*4790*/  IABS R6, R26 ;  /* 0x0000001a00067213 */ /* 0x000fe40000000000 */
[----:B------:R-:W4:Y:S01]  /*47a0*/  LDL R25, [R1+0x183c] ;  /* 0x00183c0001197983 */ /* 0x000f220000100800 */
[----:B------:R-:W-:-:S03]  /*47b0*/  IMAD.MOV R8, RZ, RZ, -R8 ;  /* 0x000000ffff087224 */ /* 0x000fc600078e0a08 */
[----:B------:R-:W4:Y:S01]  /*47c0*/  LDL R26, [R1+0x1840] ;  /* 0x00184000011a7983 */ /* 0x000f220000100800 */
[----:B------:R-:W-:-:S04]  /*47d0*/  IMAD.HI.U32 R11, R16, R4, RZ ;  /* 0x00000004100b7227 */ /* 0x000fc800078e00ff */
[----:B------:R-:W-:-:S04]  /*47e0*/  IMAD.HI.U32 R12, R16, R5, RZ ;  /* 0x00000005100c7227 */ /* 0x000fc800078e00ff */
[----:B------:R-:W-:-:S04]  /*47f0*/  IMAD.HI.U32 R10, R16, R6, RZ ;  /* 0x00000006100a7227 */ /* 0x000fc800078e00ff */
[----:B------:R-:W-:Y:S02]  /*4800*/  IMAD R3, R17, R8, R3 ;  /* 0x0000000811037224 */ /* 0x000fe400078e0203 */
        /* <DEDUP_REMOVED lines=10> */
[----:B--2---:R-:W-:Y:S02]  /*48b0*/  IABS R12, R23 ;  /* 0x00000017000c7213 */ /* 0x004fe40000000000 */
[----:B------:R-:W2:Y:S04]  /*48c0*/  LDL R23, [R1+0x1838] ;  /* 0x0018380001177983 */ /* 0x000ea80000100800 */
[----:B------:R-:W-:Y:S01]  /*48d0*/  STL [R1+0x1ca0], R4 ;  /* 0x001ca00401007387 */ /* 0x000fe20000100800 */
[----:B------:R-:W-:-:S03]  /*48e0*/  IMAD.MOV.U32 R8, RZ, RZ, R12 ;  /* 0x000000ffff087224 */ /* 0x000fc600078e000c */
[----:B------:R-:W-:Y:S04]  /*48f0*/  STL [R1+0x1c9c], R5 ;  /* 0x001c9c0501007387 */ /* 0x000fe80000100800 */
[----:B------:R-:W-:Y:S04]  /*4900*/  STL [R1+0x1c98], R6 ;  /* 0x001c980601007387 */ /* 0x000fe80000100800 */
[----:B------:R1:W-:Y:S01]  /*4910*/  STL [R1+0x1c94], R7 ;  /* 0x001c940701007387 */ /* 0x0003e20000100800 */
[----:B---3--:R-:W-:-:S03]  /*4920*/  IABS R12, R27 ;  /* 0x0000001b000c7213 */ /* 0x008fc60000000000 */
[----:B------:R-:W3:Y:S01]  /*4930*/  LDL R27, [R1+0x1830] ;  /* 0x00183000011b7983 */ /* 0x000ee20000100800 */
[C---:B------:R-:W-:Y:S01]  /*4940*/  IMAD.HI.U32 R13, R16.reuse, R8, RZ ;  /* 0x00000008100d7227 */ /* 0x040fe200078e00ff */
[----:B----4-:R-:W-:Y:S02]  /*4950*/  IABS R9, R24 ;  /* 0x0000001800097213 */ /* 0x010fe40000000000 */
[----:B------:R-:W4:Y:S01]  /*4960*/  LDL R24, [R1+0x182c] ;  /* 0x00182c0001187983 */ /* 0x000f220000100800 */
[----:B------:R-:W-:Y:S01]  /*4970*/  IMAD.MOV R13, RZ, RZ, -R13 ;  /* 0x000000ffff0d7224 */ /* 0x000fe200078e0a0d */
[----:B------:R-:W-:Y:S01]  /*4980*/  IABS R10, R25 ;  /* 0x00000019000a7213 */ /* 0x000fe20000000000 */
[C---:B------:R-:W-:Y:S01]  /*4990*/  IMAD.HI.U32 R20, R16.reuse, R9, RZ ;  /* 0x0000000910147227 */ /* 0x040fe200078e00ff */
[----:B------:R-:W4:Y:S01]  /*49a0*/  LDL R25, [R1+0x1824] ;  /* 0x0018240001197983 */ /* 0x000f220000100800 */
[----:B------:R-:W-:Y:S02]  /*49b0*/  IABS R11, R26 ;  /* 0x0000001a000b7213 */ /* 0x000fe40000000000 */
[----:B------:R-:W-:Y:S01]  /*49c0*/  IMAD.HI.U32 R21, R16, R10, RZ ;  /* 0x0000000a10157227 */ /* 0x000fe200078e00ff */
[----:B------:R-:W4:Y:S03]  /*49d0*/  LDL R26, [R1+0x1828] ;  /* 0x00182800011a7983 */ /* 0x000f260000100800 */
[----:B------:R-:W-:-:S02]  /*49e0*/  IMAD R8, R17, R13, R8 ;  /* 0x0000000d11087224 */ /* 0x000fc400078e0208 */
[----:B------:R-:W-:-:S04]  /*49f0*/  IMAD.HI.U32 R19, R16, R11, RZ ;  /* 0x0000000b10137227 */ /* 0x000fc800078e00ff */
[----:B------:R-:W-:Y:S01]  /*4a00*/  IMAD.HI.U32 R18, R16, R12, RZ ;  /* 0x0000000c10127227 */ /* 0x000fe200078e00ff */
[----:B------:R-:W-:Y:S03]  /*4a10*/  STL [R1+0x1c90], R8 ;  /* 0x001c900801007387 */ /* 0x000fe60000100800 */
[----:B------:R-:W-:Y:S01]  /*4a20*/  IMAD.MOV R13, RZ, RZ, -R20 ;  /* 0x000000ffff0d7224 */ /* 0x000fe200078e0a14 */
[----:B0-----:R-:W4:Y:S01]  /*4a30*/  LDL R3, [R1+0x1820] ;  /* 0x0018200001037983 */ /* 0x001f220000100800 */
[----:B------:R-:W-:Y:S02]  /*4a40*/  IMAD.MOV R20, RZ, RZ, -R21 ;  /* 0x000000ffff147224 */ /* 0x000fe400078e0a15 */
[----:B------:R-:W-:Y:S02]  /*4a50*/  IMAD.MOV R19, RZ, RZ, -R19 ;  /* 0x000000ffff137224 */ /* 0x000fe400078e0a13 */
[----:B------:R-:W-:-:S02]  /*4a60*/  IMAD.MOV R18, RZ, RZ, -R18 ;  /* 0x000000ffff127224 */ /* 0x000fc400078e0a12 */
[C---:B------:R-:W-:Y:S02]  /*4a70*/  IMAD R9, R17.reuse, R13, R9 ;  /* 0x0000000d11097224 */ /* 0x040fe400078e0209 */
[C---:B------:R-:W-:Y:S02]  /*4a80*/  IMAD R10, R17.reuse, R20, R10 ;  /* 0x00000014110a7224 */ /* 0x040fe400078e020a */
[C---:B------:R-:W-:Y:S02]  /*4a90*/  IMAD R11, R17.reuse, R19, R11 ;  /* 0x00000013110b7224 */ /* 0x040fe400078e020b */
[----:B------:R-:W-:Y:S01]  /*4aa0*/  IMAD R12, R17, R18, R12 ;  /* 0x00000012110c7224 */ /* 0x000fe200078e020c */
[----:B------:R-:W-:Y:S04]  /*4ab0*/  STL [R1+0x1cac], R9 ;  /* 0x001cac0901007387 */ /* 0x000fe80000100800 */
[----:B------:R-:W-:Y:S04]  /*4ac0*/  STL [R1+0x1c8c], R10 ;  /* 0x001c8c0a01007387 */ /* 0x000fe80000100800 */
[----:B------:R-:W-:Y:S04]  /*4ad0*/  STL [R1+0x1cb0], R11 ;  /* 0x001cb00b01007387 */ /* 0x000fe80000100800 */
[----:B------:R-:W-:Y:S04]  /*4ae0*/  STL [R1+0x1c88], R12 ;  /* 0x001c880c01007387 */ /* 0x000fe80000100800 */
[----:B------:R-:W4:Y:S01]  /*4af0*/  LDL R2, [R1+0x181c] ;  /* 0x00181c0001027983 */ /* 0x000f220000100800 */
[----:B---3--:R-:W-:-:S03]  /*4b00*/  IABS R19, R27 ;  /* 0x0000001b00137213 */ /* 0x008fc60000000000 */
[----:B------:R-:W3:Y:S01]  /*4b10*/  LDL R27, [R1+0x1804] ;  /* 0x00180400011b7983 */ /* 0x000ee20000100800 */
[----:B--2---:R-:W-:-:S05]  /*4b20*/  IABS R21, R23 ;  /* 0x0000001700157213 */ /* 0x004fca0000000000 */
[----:B------:R-:W-:Y:S01]  /*4b30*/  IMAD.MOV.U32 R13, RZ, RZ, R21 ;  /* 0x000000ffff0d7224 */ /* 0x000fe200078e0015 */
[----:B----4-:R-:W-:-:S03]  /*4b40*/  IABS R18, R24 ;  /* 0x0000001800127213 */ /* 0x010fc60000000000 */
[C---:B------:R-:W-:Y:S01]  /*4b50*/  IMAD.HI.U32 R22, R16.reuse, R13, RZ ;  /* 0x0000000d10167227 */ /* 0x040fe200078e00ff */
[----:B------:R-:W-:Y:S02]  /*4b60*/  IABS R20, R25 ;  /* 0x0000001900147213 */ /* 0x000fe40000000000 */
[----:B------:R-:W-:Y:S01]  /*4b70*/  IABS R21, R26 ;  /* 0x0000001a00157213 */ /* 0x000fe20000000000 */
[----:B------:R-:W-:Y:S02]  /*4b80*/  IMAD.MOV R22, RZ, RZ, -R22 ;  /* 0x000000ffff167224 */ /* 0x000fe400078e0a16 */
[----:B------:R-:W-:-:S04]  /*4b90*/  IMAD.HI.U32 R25, R16, R18, RZ ;  /* 0x0000001210197227 */ /* 0x000fc800078e00ff */
[----:B------:R-:W-:-:S04]  /*4ba0*/  IMAD.HI.U32 R26, R16, R19, RZ ;  /* 0x00000013101a7227 */ /* 0x000fc800078e00ff */
[----:B------:R-:W-:Y:S02]  /*4bb0*/  IMAD R13, R17, R22, R13 ;  /* 0x00000016110d7224 */ /* 0x000fe400078e020d */
[----:B------:R-:W-:Y:S02]  /*4bc0*/  IMAD.MOV R22, RZ, RZ, -R25 ;  /* 0x000000ffff167224 */ /* 0x000fe400078e0a19 */
[----:B------:R-:W-:Y:S01]  /*4bd0*/  IMAD.MOV R25, RZ, RZ, -R26 ;  /* 0x000000ffff197224 */ /* 0x000fe200078e0a1a */
[----:B------:R-:W-:Y:S01]  /*4be0*/  IABS R26, R3 ;  /* 0x00000003001a7213 */ /* 0x000fe20000000000 */
[----:B------:R-:W-:-:S04]  /*4bf0*/  IMAD.HI.U32 R23, R16, R21, RZ ;  /* 0x0000001510177227 */ /* 0x000fc800078e00ff */
[----:B------:R-:W-:-:S04]  /*4c00*/  IMAD.HI.U32 R24, R16, R20, RZ ;  /* 0x0000001410187227 */ /* 0x000fc800078e00ff */
[C---:B------:R-:W-:Y:S02]  /*4c10*/  IMAD R18, R17.reuse, R22, R18 ;  /* 0x0000001611127224 */ /* 0x040fe400078e0212 */
[----:B------:R-:W-:Y:S02]  /*4c20*/  IMAD.MOV R23, RZ, RZ, -R23 ;  /* 0x000000ffff177224 */ /* 0x000fe400078e0a17 */
[----:B------:R-:W-:Y:S02]  /*4c30*/  IMAD.MOV.U32 R22, RZ, RZ, R26 ;  /* 0x000000ffff167224 */ /* 0x000fe400078e001a */
[----:B------:R-:W-:Y:S02]  /*4c40*/  IMAD.MOV R24, RZ, RZ, -R24 ;  /* 0x000000ffff187224 */ /* 0x000fe400078e0a18 */
[C---:B------:R-:W-:Y:S02]  /*4c50*/  IMAD R19, R17.reuse, R25, R19 ;  /* 0x0000001911137224 */ /* 0x040fe400078e0213 */
[----:B------:R-:W-:-:S02]  /*4c60*/  IMAD R21, R17, R23, R21 ;  /* 0x0000001711157224 */ /* 0x000fc400078e0215 */
[----:B------:R-:W-:-:S04]  /*4c70*/  IMAD.HI.U32 R25, R16, R22, RZ ;  /* 0x0000001610197227 */ /* 0x000fc800078e00ff */
[C---:B------:R-:W-:Y:S01]  /*4c80*/  IMAD R20, R17.reuse, R24, R20 ;  /* 0x0000001811147224 */ /* 0x040fe200078e0214 */
[----:B------:R-:W-:Y:S01]  /*4c90*/  IABS R23, R2 ;  /* 0x0000000200177213 */ /* 0x000fe20000000000 */
[----:B------:R-:W-:Y:S01]  /*4ca0*/  IMAD.MOV R26, RZ, RZ, -R25 ;  /* 0x000000ffff1a7224 */ /* 0x000fe200078e0a19 */
[----:B------:R-:W-:Y:S01]  /*4cb0*/  STL [R1+0x1cb4], R13 ;  /* 0x001cb40d01007387 */ /* 0x000fe20000100800 */
[----:B------:R-:W-:Y:S02]  /*4cc0*/  IABS R28, R28 ;  /* 0x0000001c001c7213 */ /* 0x000fe40000000000 */
[----:B------:R-:W-:Y:S01]  /*4cd0*/  IMAD R22, R17, R26, R22 ;  /* 0x0000001a11167224 */ /* 0x000fe200078e0216 */
[----:B------:R-:W-:Y:S04]  /*4ce0*/  STL [R1+0x1c84], R18 ;  /* 0x001c841201007387 */ /* 0x000fe80000100800 */
[----:B------:R-:W-:Y:S01]  /*4cf0*/  STL [R1+0x1cb8], R19 ;  /* 0x001cb81301007387 */ /* 0x000fe20000100800 */
[----:B------:R-:W-:-:S03]  /*4d00*/  IMAD.MOV.U32 R25, RZ, RZ, R28 ;  /* 0x000000ffff197224 */ /* 0x000fc600078e001c */
[----:B------:R0:W-:Y:S04]  /*4d10*/  STL [R1+0x1cbc], R20 ;  /* 0x001cbc1401007387 */ /* 0x0001e80000100800 */
[----:B------:R-:W-:Y:S04]  /*4d20*/  STL [R1+0x1cc0], R21 ;  /* 0x001cc01501007387 */ /* 0x000fe80000100800 */
[----:B------:R-:W2:Y:S04]  /*4d30*/  LDL R3, [R1+0x1810] ;  /* 0x0018100001037983 */ /* 0x000ea80000100800 */
[----:B-1----:R-:W4:Y:S04]  /*4d40*/  LDL.LU R7, [R1+0x7c] ;  /* 0x00007c0001077983 */ /* 0x002f280000300800 */
[----:B------:R-:W2:Y:S04]  /*4d50*/  LDL.LU R6, [R1+0x78] ;  /* 0x0000780001067983 */ /* 0x000ea80000300800 */
[----:B------:R-:W2:Y:S04]  /*4d60*/  LDL.LU R5, [R1+0x74] ;  /* 0x0000740001057983 */ /* 0x000ea80000300800 */
[----:B------:R-:W2:Y:S04]  /*4d70*/  LDL.LU R4, [R1+0x70] ;  /* 0x0000700001047983 */ /* 0x000ea80000300800 */
[----:B0-----:R-:W2:Y:S04]  /*4d80*/  LDL.LU R20, [R1+0x64] ;  /* 0x0000640001147983 */ /* 0x001ea80000300800 */
[----:B------:R-:W2:Y:S04]  /*4d90*/  LDL.LU R19, [R1+0x60] ;  /* 0x0000600001137983 */ /* 0x000ea80000300800 */
[----:B------:R-:W-:Y:S01]  /*4da0*/  STL [R1+0x1cc4], R22 ;  /* 0x001cc41601007387 */ /* 0x000fe20000100800 */
[----:B---3--:R-:W-:-:S02]  /*4db0*/  IABS R24, R27 ;  /* 0x0000001b00187213 */ /* 0x008fc40000000000 */
[----:B------:R-:W-:Y:S01]  /*4dc0*/  IABS R27, R29 ;  /* 0x0000001d001b7213 */ /* 0x000fe20000000000 */
[----:B------:R-:W-:-:S04]  /*4dd0*/  IMAD.HI.U32 R29, R16, R23, RZ ;  /* 0x00000017101d7227 */ /* 0x000fc800078e00ff */
[----:B------:R-:W-:Y:S02]  /*4de0*/  IMAD.MOV.U32 R26, RZ, RZ, R27 ;  /* 0x000000ffff1a7224 */ /* 0x000fe400078e001b */
[----:B------:R-:W-:Y:S02]  /*4df0*/  IMAD.MOV R27, RZ, RZ, -R29 ;  /* 0x000000ffff1b7224 */ /* 0x000fe400078e0a1d */
[----:B------:R-:W-:-:S04]  /*4e00*/  IMAD.HI.U32 R28, R16, R24, RZ ;  /* 0x00000018101c7227 */ /* 0x000fc800078e00ff */
[----:B------:R-:W-:Y:S02]  /*4e10*/  IMAD R23, R17, R27, R23 ;  /* 0x0000001b11177224 */ /* 0x000fe400078e0217 */
[----:B------:R-:W-:-:S04]  /*4e20*/  IMAD.HI.U32 R2, R16, R26, RZ ;  /* 0x0000001a10027227 */ /* 0x000fc800078e00ff */
[----:B------:R-:W-:Y:S01]  /*4e30*/  IMAD.MOV R29, RZ, RZ, -R28 ;  /* 0x000000ffff1d7224 */ /* 0x000fe200078e0a1c */
[----:B------:R-:W-:Y:S01]  /*4e40*/  STL [R1+0x1cc8], R23 ;  /* 0x001cc81701007387 */ /* 0x000fe20000100800 */
[----:B------:R-:W-:-:S03]  /*4e50*/  IMAD.MOV R28, RZ, RZ, -R2 ;  /* 0x000000ffff1c7224 */ /* 0x000fc600078e0a02 */
[----:B------:R-:W3:Y:S01]  /*4e60*/  LDL.LU R18, [R1+0x5c] ;  /* 0x00005c0001127983 */ /* 0x000ee20000300800 */
[----:B------:R-:W-:-:S03]  /*4e70*/  IMAD R24, R17, R29, R24 ;  /* 0x0000001d11187224 */ /* 0x000fc600078e0218 */
[----:B------:R-:W3:Y:S04]  /*4e80*/  LDL.LU R10, [R1+0x58] ;  /* 0x00005800010a7983 */ /* 0x000ee80000300800 */
[----:B------:R-:W3:Y:S04]  /*4e90*/  LDL.LU R2, [R1+0x54] ;  /* 0x0000540001027983 */ /* 0x000ee80000300800 */
[----:B------:R-:W3:Y:S01]  /*4ea0*/  LDL.LU R29, [R1+0x68] ;  /* 0x00006800011d7983 */ /* 0x000ee20000300800 */
[----:B------:R-:W-:-:S04]  /*4eb0*/  IABS R8, c[0x0][0x178] ;  /* 0x00005e0000087a13 */ /* 0x000fc80000000000 */
[----:B------:R-:W-:Y:S01]  /*4ec0*/  ISETP.GT.U32.AND P1, PT, R8, R14, PT ;  /* 0x0000000e0800720c */ /* 0x000fe20003f24070 */
[----:B------:R0:W-:Y:S01]  /*4ed0*/  STL [R1+0x1ccc], R24 ;  /* 0x001ccc1801007387 */ /* 0x0001e20000100800 */
[----:B------:R-:W-:-:S03]  /*4ee0*/  ISETP.GT.U32.AND P3, PT, R17, R0, PT ;  /* 0x000000001100720c */ /* 0x000fc60003f64070 */
[----:B0-----:R-:W3:Y:S08]  /*4ef0*/  LDL.LU R24, [R1+0x6c] ;  /* 0x00006c0001187983 */ /* 0x001ef00000300800 */
[----:B------:R-:W-:-:S05]  /*4f00*/  @!P1 IMAD.IADD R14, R14, 0x1, -R8 ;  /* 0x000000010e0e9824 */ /* 0x000fca00078e0a08 */
[C---:B------:R-:W-:Y:S02]  /*4f10*/  ISETP.GT.U32.AND P2, PT, R8.reuse, R14, PT ;  /* 0x0000000e0800720c */ /* 0x040fe40003f44070 */
[----:B------:R-:W-:Y:S01]  /*4f20*/  ISETP.GT.U32.AND P0, PT, R8, R15, PT ;  /* 0x0000000f0800720c */ /* 0x000fe20003f04070 */
[----:B------:R-:W-:Y:S02]  /*4f30*/  @!P3 IMAD.IADD R0, R0, 0x1, -R17 ;  /* 0x000000010000b824 */ /* 0x000fe400078e0a11 */
[----:B------:R-:W-:-:S08]  /*4f40*/  IMAD.HI.U32 R9, R16, R25, RZ ;  /* 0x0000001910097227 */ /* 0x000fd000078e00ff */
[----:B------:R-:W-:Y:S01]  /*4f50*/  @!P2 IMAD.IADD R14, R14, 0x1, -R8 ;  /* 0x000000010e0ea824 */ /* 0x000fe200078e0a08 */
[C---:B----4-:R-:W-:Y:S02]  /*4f60*/  ISETP.GT.U32.AND P4, PT, R17.reuse, R7, PT ;  /* 0x000000071100720c */ /* 0x050fe40003f84070 */
[C---:B--2---:R-:W-:Y:S01]  /*4f70*/  ISETP.GT.U32.AND P5, PT, R17.reuse, R6, PT ;  /* 0x000000061100720c */ /* 0x044fe20003fa4070 */
[----:B------:R-:W-:Y:S01]  /*4f80*/  IMAD.MOV R27, RZ, RZ, -R9 ;  /* 0x000000ffff1b7224 */ /* 0x000fe200078e0a09 */
[C---:B------:R-:W-:Y:S02]  /*4f90*/  ISETP.GT.U32.AND P1, PT, R17.reuse, R5, PT ;  /* 0x000000051100720c */ /* 0x040fe40003f24070 */
[----:B------:R-:W-:-:S07]  /*4fa0*/  ISETP.GT.U32.AND P3, PT, R17, R20, PT ;  /* 0x000000141100720c */ /* 0x000fce0003f64070 */
[--C-:B------:R-:W-:Y:S01]  /*4fb0*/  @!P4 IMAD.IADD R7, R7, 0x1, -R17.reuse ;  /* 0x000000010707c824 */ /* 0x100fe200078e0a11 */
[----:B------:R-:W-:Y:S01]  /*4fc0*/  ISETP.GT.U32.AND P6, PT, R17, R4, PT ;  /* 0x000000041100720c */ /* 0x000fe20003fc4070 */
[----:B------:R-:W-:Y:S01]  /*4fd0*/  @!P0 IMAD.IADD R15, R15, 0x1, -R8 ;  /* 0x000000010f0f8824 */ /* 0x000fe200078e0a08 */
[C---:B------:R-:W-:Y:S01]  /*4fe0*/  ISETP.GT.U32.AND P4, PT, R17.reuse, R19, PT ;  /* 0x000000131100720c */ /* 0x040fe20003f84070 */
[----:B------:R-:W-:Y:S02]  /*4ff0*/  @!P5 IMAD.IADD R6, R6, 0x1, -R17 ;  /* 0x000000010606d824 */ /* 0x000fe400078e0a11 */
[C---:B------:R-:W-:Y:S02]  /*5000*/  IMAD R25, R17.reuse, R27, R25 ;  /* 0x0000001b11197224 */ /* 0x040fe400078e0219 */
[C---:B------:R-:W-:Y:S01]  /*5010*/  IMAD R26, R17.reuse, R28, R26 ;  /* 0x0000001c111a7224 */ /* 0x040fe200078e021a */
[----:B------:R-:W-:Y:S01]  /*5020*/  ISETP.GT.U32.AND P0, PT, R8, R15, PT ;  /* 0x0000000f0800720c */ /* 0x000fe20003f04070 */
[----:B------:R-:W-:Y:S01]  /*5030*/  @!P3 IMAD.IADD R20, R20, 0x1, -R17 ;  /* 0x000000011414b824 */ /* 0x000fe200078e0a11 */
[----:B------:R-:W-:Y:S01]  /*5040*/  ISETP.GT.U32.AND P3, PT, R17, R6, PT ;  /* 0x000000061100720c */ /* 0x000fe20003f64070 */
[----:B------:R-:W-:Y:S01]  /*5050*/  STL [R1+0x1cd0], R25 ;  /* 0x001cd01901007387 */ /* 0x000fe20000100800 */
[----:B------:R-:W-:-:S03]  /*5060*/  IABS R27, R3 ;  /* 0x00000003001b7213 */ /* 0x000fc60000000000 */
[----:B------:R-:W-:Y:S01]  /*5070*/  STL [R1+0x1cd4], R26 ;  /* 0x001cd41a01007387 */ /* 0x000fe20000100800 */
[----:B------:R-:W-:-:S03]  /*5080*/  @!P1 IMAD.IADD R5, R5, 0x1, -R17 ;  /* 0x0000000105059824 */ /* 0x000fc600078e0a11 */
[----:B------:R-:W2:Y:S01]  /*5090*/  LDL.LU R3, [R1+0x50] ;  /* 0x0000500001037983 */ /* 0x000ea20000300800 */
[----:B------:R-:W-:-:S03]  /*50a0*/  @!P6 IMAD.IADD R4, R4, 0x1, -R17 ;  /* 0x000000010404e824 */ /* 0x000fc600078e0a11 */
[----:B------:R-:W4:Y:S01]  /*50b0*/  LDL.LU R13, [R1+0x184] ;  /* 0x00018400010d7983 */ /* 0x000f220000300800 */
[----:B------:R-:W-:Y:S01]  /*50c0*/  @!P4 IMAD.IADD R19, R19, 0x1, -R17 ;  /* 0x000000011313c824 */ /* 0x000fe200078e0a11 */
[----:B------:R-:W-:Y:S02]  /*50d0*/  ISETP.GT.U32.AND P4, PT, R17, R5, PT ;  /* 0x000000051100720c */ /* 0x000fe40003f84070 */
[----:B------:R-:W2:Y:S01]  /*50e0*/  LDL.LU R12, [R1+0x18c] ;  /* 0x00018c00010c7983 */ /* 0x000ea20000300800 */
[----:B------:R-:W-:-:S03]  /*50f0*/  @!P0 IMAD.IADD R15, R15, 0x1, -R8 ;  /* 0x000000010f0f8824 */ /* 0x000fc600078e0a08 */
[----:B------:R-:W2:Y:S01]  /*5100*/  LDL.LU R11, [R1+0x188] ;  /* 0x00018800010b7983 */ /* 0x000ea20000300800 */
[----:B------:R-:W-:-:S03]  /*5110*/  @!P3 IMAD.IADD R6, R6, 0x1, -R17 ;  /* 0x000000010606b824 */ /* 0x000fc600078e0a11 */
[----:B------:R-:W2:Y:S04]  /*5120*/  LDL.LU R9, [R1+0x15c] ;  /* 0x00015c0001097983 */ /* 0x000ea80000300800 */
[----:B------:R-:W2:Y:S04]  /*5130*/  LDL.LU R8, [R1+0x168] ;  /* 0x0001680001087983 */ /* 0x000ea80000300800 */
[----:B------:R-:W2:Y:S01]  /*5140*/  LDL.LU R23, [R1+0x17c] ;  /* 0x00017c0001177983 */ /* 0x000ea20000300800 */
[----:B------:R-:W-:Y:S01]  /*5150*/  @!P4 IMAD.IADD R5, R5, 0x1, -R17 ;  /* 0x000000010505c824 */ /* 0x000fe200078e0a11 */
[----:B---3--:R-:W-:-:S02]  /*5160*/  ISETP.GT.U32.AND P2, PT, R17, R29, PT ;  /* 0x0000001d1100720c */ /* 0x008fc40003f44070 */
[----:B------:R-:W-:-:S11]  /*5170*/  ISETP.GT.U32.AND P5, PT, R17, R18, PT ;  /* 0x000000121100720c */ /* 0x000fd60003fa4070 */
[--C-:B------:R-:W-:Y:S01]  /*5180*/  @!P2 IMAD.IADD R29, R29, 0x1, -R17.reuse ;  /* 0x000000011d1da824 */ /* 0x100fe200078e0a11 */
[C---:B------:R-:W-:Y:S01]  /*5190*/  ISETP.GT.U32.AND P2, PT, R17.reuse, R7, PT ;  /* 0x000000071100720c */ /* 0x040fe20003f44070 */
[----:B------:R-:W-:Y:S01]  /*51a0*/  @!P5 IMAD.IADD R18, R18, 0x1, -R17 ;  /* 0x000000011212d824 */ /* 0x000fe200078e0a11 */
[----:B------:R-:W-:-:S11]  /*51b0*/  ISETP.GT.U32.AND P5, PT, R17, R4, PT ;  /* 0x000000041100720c */ /* 0x000fd60003fa4070 */
[----:B------:R-:W-:-:S05]  /*51c0*/  @!P2 IMAD.IADD R7, R7, 0x1, -R17 ;  /* 0x000000010707a824 */ /* 0x000fca00078e0a11 */
[----:B------:R0:W-:Y:S04]  /*51d0*/  STL [R1+0x7c], R7 ;  /* 0x00007c0701007387 */ /* 0x0001e80000100800 */
[----:B------:R-:W3:Y:S04]  /*51e0*/  LDL.LU R22, [R1+0x180] ;  /* 0x0001800001167983 */ /* 0x000ee80000300800 */
[----:B------:R-:W-:Y:S04]  /*51f0*/  STL [R1+0x78], R6 ;  /* 0x0000780601007387 */ /* 0x000fe80000100800 */
[----:B------:R-:W3:Y:S01]  /*5200*/  LDL.LU R21, [R1+0x174] ;  /* 0x0001740001157983 */ /* 0x000ee20000300800 */
[----:B------:R-:W-:-:S03]  /*5210*/  @!P5 IMAD.IADD R4, R4, 0x1, -R17 ;  /* 0x000000010404d824 */ /* 0x000fc600078e0a11 */
[----:B0-----:R-:W3:Y:S04]  /*5220*/  LDL.LU R7, [R1+0x164] ;  /* 0x0001640001077983 */ /* 0x001ee80000300800 */
[----:B------:R-:W-:Y:S04]  /*5230*/  STL [R1+0x74], R5 ;  /* 0x0000740501007387 */ /* 0x000fe80000100800 */
[----:B------:R0:W-:Y:S04]  /*5240*/  STL [R1+0x70], R4 ;  /* 0x0000700401007387 */ /* 0x0001e80000100800 */
[----:B0-----:R-:W3:Y:S04]  /*5250*/  LDL.LU R4, [R1+0x148] ;  /* 0x0001480001047983 */ /* 0x001ee80000300800 */
[----:B------:R-:W3:Y:S04]  /*5260*/  LDL.LU R6, [R1+0x154] ;  /* 0x0001540001067983 */ /* 0x000ee80000300800 */
[----:B------:R-:W3:Y:S01]  /*5270*/  LDL.LU R5, [R1+0x158] ;  /* 0x0001580001057983 */ /* 0x000ee20000300800 */
[----:B------:R-:W-:-:S02]  /*5280*/  ISETP.GT.U32.AND P0, PT, R17, R24, PT ;  /* 0x000000181100720c */ /* 0x000fc40003f04070 */
[C---:B------:R-:W-:Y:S02]  /*5290*/  ISETP.GT.U32.AND P1, PT, R17.reuse, R10, PT ;  /* 0x0000000a1100720c */ /* 0x040fe40003f24070 */
[----:B------:R-:W-:-:S09]  /*52a0*/  ISETP.GT.U32.AND P6, PT, R17, R2, PT ;  /* 0x000000021100720c */ /* 0x000fd20003fc4070 */
[--C-:B------:R-:W-:Y:S01]  /*52b0*/  @!P0 IMAD.IADD R24, R24, 0x1, -R17.reuse ;  /* 0x0000000118188824 */ /* 0x100fe200078e0a11 */
[----:B------:R-:W-:Y:S01]  /*52c0*/  ISETP.GT.U32.AND P0, PT, R17, R0, PT ;  /* 0x000000001100720c */ /* 0x000fe20003f04070 */
[----:B------:R-:W-:-:S03]  /*52d0*/  @!P1 IMAD.IADD R10, R10, 0x1, -R17 ;  /* 0x000000010a0a9824 */ /* 0x000fc600078e0a11 */
[----:B------:R-:W-:Y:S01]  /*52e0*/  ISETP.GT.U32.AND P1, PT, R17, R24, PT ;  /* 0x000000181100720c */ /* 0x000fe20003f24070 */
[----:B------:R-:W-:-:S08]  /*52f0*/  @!P6 IMAD.IADD R2, R2, 0x1, -R17 ;  /* 0x000000010202e824 */ /* 0x000fd000078e0a11 */
[--C-:B------:R-:W-:Y:S01]  /*5300*/  @!P0 IMAD.IADD R0, R0, 0x1, -R17.reuse ;  /* 0x0000000100008824 */ /* 0x100fe200078e0a11 */
[C---:B------:R-:W-:Y:S02]  /*5310*/  ISETP.GT.U32.AND P0, PT, R17.reuse, R29, PT ;  /* 0x0000001d1100720c */ /* 0x040fe40003f04070 */
[C---:B------:R-:W-:Y:S01]  /*5320*/  ISETP.GT.U32.AND P6, PT, R17.reuse, R2, PT ;  /* 0x000000021100720c */ /* 0x040fe20003fc4070 */
[----:B------:R-:W-:Y:S01]  /*5330*/  @!P1 IMAD.IADD R24, R24, 0x1, -R17 ;  /* 0x0000000118189824 */ /* 0x000fe200078e0a11 */
[C---:B------:R-:W-:Y:S02]  /*5340*/  ISETP.GT.U32.AND P2, PT, R17.reuse, R20, PT ;  /* 0x000000141100720c */ /* 0x040fe40003f44070 */
[C---:B------:R-:W-:Y:S02]  /*5350*/  ISETP.GT.U32.AND P3, PT, R17.reuse, R19, PT ;  /* 0x000000131100720c */ /* 0x040fe40003f64070 */
[----:B--2---:R-:W-:-:S05]  /*5360*/  ISETP.GT.U32.AND P1, PT, R17, R3, PT ;  /* 0x000000031100720c */ /* 0x004fca0003f24070 */
[--C-:B------:R-:W-:Y:S01]  /*5370*/  @!P0 IMAD.IADD R29, R29, 0x1, -R17.reuse ;  /* 0x000000011d1d8824 */ /* 0x100fe200078e0a11 */
[C---:B----4-:R-:W-:Y:S02]  /*5380*/  ISETP.GT.U32.AND P0, PT, R17.reuse, R13, PT ;  /* 0x0000000d1100720c */ /* 0x050fe40003f04070 */
[C---:B------:R-:W-:Y:S01]  /*5390*/  ISETP.GT.U32.AND P4, PT, R17.reuse, R18, PT ;  /* 0x000000121100720c */ /* 0x040fe20003f84070 */
[--C-:B------:R-:W-:Y:S01]  /*53a0*/  @!P6 IMAD.IADD R2, R2, 0x1, -R17.reuse ;  /* 0x000000010202e824 */ /* 0x100fe200078e0a11 */
[C---:B------:R-:W-:Y:S01]  /*53b0*/  ISETP.GT.U32.AND P5, PT, R17.reuse, R10, PT ;  /* 0x0000000a1100720c */ /* 0x040fe20003fa4070 */
[--C-:B------:R-:W-:Y:S01]  /*53c0*/  @!P2 IMAD.IADD R20, R20, 0x1, -R17.reuse ;  /* 0x000000011414a824 */ /* 0x100fe200078e0a11 */
[----:B------:R-:W-:Y:S01]  /*53d0*/  ISETP.GT.U32.AND P6, PT, R17, R23, PT ;  /* 0x000000171100720c */ /* 0x000fe20003fc4070 */
[--C-:B------:R-:W-:Y:S01]  /*53e0*/  @!P3 IMAD.IADD R19, R19, 0x1, -R17.reuse ;  /* 0x000000011313b824 */ /* 0x100fe200078e0a11 */
[----:B------:R-:W-:Y:S01]  /*53f0*/  ISETP.GT.U32.AND P2, PT, R17, R12, PT ;  /* 0x0000000c1100720c */ /* 0x000fe20003f44070 */
[----:B------:R-:W-:Y:S01]  /*5400*/  @!P1 IMAD.IADD R3, R3, 0x1, -R17 ;  /* 0x0000000103039824 */ /* 0x000fe200078e0a11 */
[----:B------:R-:W-:-:S03]  /*5410*/  ISETP.GT.U32.AND P3, PT, R17, R11, PT ;  /* 0x0000000b1100720c */ /* 0x000fc60003f64070 */
[--C-:B------:R-:W-:Y:S02]  /*5420*/  @!P0 IMAD.IADD R13, R13, 0x1, -R17.reuse ;  /* 0x000000010d0d8824 */ /* 0x100fe400078e0a11 */
[--C-:B------:R-:W-:Y:S01]  /*5430*/  @!P4 IMAD.IADD R18, R18, 0x1, -R17.reuse ;  /* 0x000000011212c824 */ /* 0x100fe200078e0a11 */
[C---:B------:R-:W-:Y:S01]  /*5440*/  ISETP.GT.U32.AND P4, PT, R17.reuse, R9, PT ;  /* 0x000000091100720c */ /* 0x040fe20003f84070 */
[--C-:B------:R-:W-:Y:S01]  /*5450*/  @!P5 IMAD.IADD R10, R10, 0x1, -R17.reuse ;  /* 0x000000010a0ad824 */ /* 0x100fe200078e0a11 */
[----:B------:R-:W-:Y:S01]  /*5460*/  ISETP.GT.U32.AND P5, PT, R17, R8, PT ;  /* 0x000000081100720c */ /* 0x000fe20003fa4070 */
[--C-:B------:R-:W-:Y:S01]  /*5470*/  @!P6 IMAD.IADD R23, R23, 0x1, -R17.reuse ;  /* 0x000000011717e824 */ /* 0x100fe200078e0a11 */
[----:B------:R-:W-:Y:S01]  /*5480*/  ISETP.GT.U32.AND P6, PT, R17, R3, PT ;  /* 0x000000031100720c */ /* 0x000fe20003fc4070 */
[--C-:B------:R-:W-:Y:S01]  /*5490*/  @!P2 IMAD.IADD R12, R12, 0x1, -R17.reuse ;  /* 0x000000010c0ca824 */ /* 0x100fe200078e0a11 */
[----:B------:R-:W-:Y:S01]  /*54a0*/  STL [R1+0x6c], R24 ;  /* 0x00006c1801007387 */ /* 0x000fe20000100800 */
[----:B------:R-:W-:-:S03]  /*54b0*/  @!P3 IMAD.IADD R11, R11, 0x1, -R17 ;  /* 0x000000010b0bb824 */ /* 0x000fc600078e0a11 */
[----:B------:R-:W-:Y:S04]  /*54c0*/  STL [R1+0x68], R29 ;  /* 0x0000681d01007387 */ /* 0x000fe80000100800 */
[----:B------:R-:W-:Y:S04]  /*54d0*/  STL [R1+0x64], R20 ;  /* 0x0000641401007387 */ /* 0x000fe80000100800 */
[----:B------:R-:W-:Y:S04]  /*54e0*/  STL [R1+0x60], R19 ;  /* 0x0000601301007387 */ /* 0x000fe80000100800 */
[----:B------:R-:W-:Y:S04]  /*54f0*/  STL [R1+0x5c], R18 ;  /* 0x00005c1201007387 */ /* 0x000fe80000100800 */
[----:B------:R0:W-:Y:S01]  /*5500*/  STL [R1+0x54], R2 ;  /* 0x0000540201007387 */ /* 0x0001e20000100800 */
[----:B------:R-:W-:-:S03]  /*5510*/  @!P4 IMAD.IADD R9, R9, 0x1, -R17 ;  /* 0x000000010909c824 */ /* 0x000fc600078e0a11 */
[----:B------:R1:W-:Y:S01]  /*5520*/  STL [R1+0x58], R10 ;  /* 0x0000580a01007387 */ /* 0x0003e20000100800 */
[----:B------:R-:W-:-:S03]  /*5530*/  @!P5 IMAD.IADD R8, R8, 0x1, -R17 ;  /* 0x000000010808d824 */ /* 0x000fc600078e0a11 */
[----:B0-----:R-:W2:Y:S01]  /*5540*/  LDL.LU R2, [R1+0x14c] ;  /* 0x00014c0001027983 */ /* 0x001ea20000300800 */
[----:B------:R-:W-:-:S03]  /*5550*/  @!P6 IMAD.IADD R3, R3, 0x1, -R17 ;  /* 0x000000010303e824 */ /* 0x000fc600078e0a11 */
[----:B------:R-:W4:Y:S04]  /*5560*/  LDL.LU R20, [R1+0x128] ;  /* 0x0001280001147983 */ /* 0x000f280000300800 */
[----:B------:R-:W4:Y:S04]  /*5570*/  LDL.LU R19, [R1+0x134] ;  /* 0x0001340001137983 */ /* 0x000f280000300800 */
[----:B------:R-:W4:Y:S04]  /*5580*/  LDL.LU R18, [R1+0x140] ;  /* 0x0001400001127983 */ /* 0x000f280000300800 */
[----:B-1----:R-:W4:Y:S04]  /*5590*/  LDL.LU R10, [R1+0x144] ;  /* 0x00014400010a7983 */ /* 0x002f280000300800 */
[----:B------:R0:W-:Y:S04]  /*55a0*/  STL [R1+0x50], R3 ;  /* 0x0000500301007387 */ /* 0x0001e80000100800 */
[----:B0-----:R-:W4:Y:S04]  /*55b0*/  LDL.LU R3, [R1+0x138] ;  /* 0x0001380001037983 */ /* 0x001f280000300800 */
[----:B------:R-:W4:Y:S01]  /*55c0*/  LDL.LU R24, [R1+0x12c] ;  /* 0x00012c0001187983 */ /* 0x000f220000300800 */
[----:B---3--:R-:W-:-:S02]  /*55d0*/  ISETP.GT.U32.AND P1, PT, R17, R22, PT ;  /* 0x000000161100720c */ /* 0x008fc40003f24070 */
[C---:B------:R-:W-:Y:S02]  /*55e0*/  ISETP.GT.U32.AND P0, PT, R17.reuse, R21, PT ;  /* 0x000000151100720c */ /* 0x040fe40003f04070 */
[----:B------:R-:W-:-:S09]  /*55f0*/  ISETP.GT.U32.AND P2, PT, R17, R7, PT ;  /* 0x000000071100720c */ /* 0x000fd20003f44070 */
[--C-:B------:R-:W-:Y:S01]  /*5600*/  @!P1 IMAD.IADD R22, R22, 0x1, -R17.reuse ;  /* 0x0000000116169824 */ /* 0x100fe200078e0a11 */
[----:B------:R-:W-:Y:S01]  /*5610*/  ISETP.GT.U32.AND P1, PT, R17, R13, PT ;  /* 0x0000000d1100720c */ /* 0x000fe20003f24070 */
[--C-:B------:R-:W-:Y:S01]  /*5620*/  @!P0 IMAD.IADD R21, R21, 0x1, -R17.reuse ;  /* 0x0000000115158824 */ /* 0x100fe200078e0a11 */
[C---:B------:R-:W-:Y:S02]  /*5630*/  ISETP.GT.U32.AND P0, PT, R17.reuse, R12, PT ;  /* 0x0000000c1100720c */ /* 0x040fe40003f04070 */
[C---:B------:R-:W-:Y:S02]  /*5640*/  ISETP.GT.U32.AND P3, PT, R17.reuse, R4, PT ;  /* 0x000000041100720c */ /* 0x040fe40003f64070 */
[----:B------:R-:W-:Y:S01]  /*5650*/  ISETP.GT.U32.AND P4, PT, R17, R6, PT ;  /* 0x000000061100720c */ /* 0x000fe20003f84070 */
[----:B------:R-:W-:Y:S01]  /*5660*/  @!P2 IMAD.IADD R7, R7, 0x1, -R17 ;  /* 0x000000010707a824 */ /* 0x000fe200078e0a11 */
[----:B------:R-:W-:-:S05]  /*5670*/  ISETP.GT.U32.AND P5, PT, R17, R5, PT ;  /* 0x000000051100720c */ /* 0x000fca0003fa4070 */
[----:B------:R-:W-:Y:S01]  /*5680*/  @!P1 IMAD.IADD R13, R13, 0x1, -R17 ;  /* 0x000000010d0d9824 */ /* 0x000fe200078e0a11 */
[----:B------:R-:W-:-:S03]  /*5690*/  ISETP.GT.U32.AND P2, PT, R17, R11, PT ;  /* 0x0000000b1100720c */ /* 0x000fc60003f44070 */
[--C-:B------:R-:W-:Y:S01]  /*56a0*/  @!P3 IMAD.IADD R4, R4, 0x1, -R17.reuse ;  /* 0x000000010404b824 */ /* 0x100fe200078e0a11 */
[----:B------:R-:W-:Y:S01]  /*56b0*/  ISETP.GT.U32.AND P3, PT, R17, R9, PT ;  /* 0x000000091100720c */ /* 0x000fe20003f64070 */
[--C-:B------:R-:W-:Y:S01]  /*56c0*/  @!P0 IMAD.IADD R12, R12, 0x1, -R17.reuse ;  /* 0x000000010c0c8824 */ /* 0x100fe200078e0a11 */
[----:B------:R0:W-:Y:S01]  /*56d0*/  STL [R1+0x184], R13 ;  /* 0x0001840d01007387 */ /* 0x0001e20000100800 */
[----:B------:R-:W-:-:S03]  /*56e0*/  @!P4 IMAD.IADD R6, R6, 0x1, -R17 ;  /* 0x000000010606c824 */ /* 0x000fc600078e0a11 */
[----:B------:R-:W3:Y:S01]  /*56f0*/  LDL.LU R29, [R1+0x114] ;  /* 0x00011400011d7983 */ /* 0x000ee20000300800 */
[----:B------:R-:W-:-:S03]  /*5700*/  ISETP.GT.U32.AND P4, PT, R17, R8, PT ;  /* 0x000000081100720c */ /* 0x000fc60003f84070 */
[----:B------:R1:W-:Y:S01]  /*5710*/  STL [R1+0x18c], R12 ;  /* 0x00018c0c01007387 */ /* 0x0003e20000100800 */
[----:B------:R-:W-:-:S03]  /*5720*/  @!P5 IMAD.IADD R5, R5, 0x1, -R17 ;  /* 0x000000010505d824 */ /* 0x000fc600078e0a11 */
[----:B0-----:R-:W3:Y:S01]  /*5730*/  LDL.LU R13, [R1+0x120] ;  /* 0x00012000010d7983 */ /* 0x001ee20000300800 */
[----:B------:R-:W-:Y:S01]  /*5740*/  ISETP.GT.U32.AND P5, PT, R17, R23, PT ;  /* 0x000000171100720c */ /* 0x000fe20003fa4070 */
[--C-:B------:R-:W-:Y:S01]  /*5750*/  @!P3 IMAD.IADD R9, R9, 0x1, -R17.reuse ;  /* 0x000000010909b824 */ /* 0x100fe200078e0a11 */
[C---:B------:R-:W-:Y:S01]  /*5760*/  ISETP.GT.U32.AND P1, PT, R17.reuse, R22, PT ;  /* 0x000000161100720c */ /* 0x040fe20003f24070 */
[----:B-1----:R-:W3:Y:S01]  /*5770*/  LDL.LU R12, [R1+0x124] ;  /* 0x00012400010c7983 */ /* 0x002ee20000300800 */
[----:B------:R-:W-:Y:S01]  /*5780*/  ISETP.GT.U32.AND P0, PT, R17, R21, PT ;  /* 0x000000151100720c */ /* 0x000fe20003f04070 */
[--C-:B------:R-:W-:Y:S01]  /*5790*/  @!P2 IMAD.IADD R11, R11, 0x1, -R17.reuse ;  /* 0x000000010b0ba824 */ /* 0x100fe200078e0a11 */
[C---:B------:R-:W-:Y:S02]  /*57a0*/  ISETP.GT.U32.AND P3, PT, R17.reuse, R4, PT ;  /* 0x000000041100720c */ /* 0x040fe40003f64070 */
[----:B------:R-:W-:Y:S01]  /*57b0*/  ISETP.GT.U32.AND P2, PT, R17, R7, PT ;  /* 0x000000071100720c */ /* 0x000fe20003f44070 */
[--C-:B------:R-:W-:Y:S01]  /*57c0*/  @!P4 IMAD.IADD R8, R8, 0x1, -R17.reuse ;  /* 0x000000010808c824 */ /* 0x100fe200078e0a11 */
[----:B------:R0:W-:Y:S03]  /*57d0*/  STL [R1+0x188], R11 ;  /* 0x0001880b01007387 */ /* 0x0001e60000100800 */
[----:B------:R-:W-:-:S02]  /*57e0*/  @!P5 IMAD.IADD R23, R23, 0x1, -R17 ;  /* 0x000000011717d824 */ /* 0x000fc400078e0a11 */
[--C-:B------:R-:W-:Y:S02]  /*57f0*/  @!P1 IMAD.IADD R22, R22, 0x1, -R17.reuse ;  /* 0x0000000116169824 */ /* 0x100fe400078e0a11 */
[--C-:B------:R-:W-:Y:S01]  /*5800*/  @!P0 IMAD.IADD R21, R21, 0x1, -R17.reuse ;  /* 0x0000000115158824 */ /* 0x100fe200078e0a11 */
[----:B0-----:R-:W3:Y:S01]  /*5810*/  LDL.LU R11, [R1+0x11c] ;  /* 0x00011c00010b7983 */ /* 0x001ee20000300800 */
[----:B------:R-:W-:-:S03]  /*5820*/  @!P3 IMAD.IADD R4, R4, 0x1, -R17 ;  /* 0x000000010404b824 */ /* 0x000fc600078e0a11 */
[----:B------:R0:W-:Y:S01]  /*5830*/  STL [R1+0x15c], R9 ;  /* 0x00015c0901007387 */ /* 0x0001e20000100800 */
[----:B------:R-:W-:-:S03]  /*5840*/  @!P2 IMAD.IADD R7, R7, 0x1, -R17 ;  /* 0x000000010707a824 */ /* 0x000fc600078e0a11 */
[----:B0-----:R-:W3:Y:S04]  /*5850*/  LDL.LU R9, [R1+0xf0] ;  /* 0x0000f00001097983 */ /* 0x001ee80000300800 */
[----:B------:R0:W-:Y:S04]  /*5860*/  STL [R1+0x168], R8 ;  /* 0x0001680801007387 */ /* 0x0001e80000100800 */
[----:B0-----:R-:W3:Y:S04]  /*5870*/  LDL.LU R8, [R1+0x104] ;  /* 0x0001040001087983 */ /* 0x001ee80000300800 */
[----:B------:R-:W-:Y:S04]  /*5880*/  STL [R1+0x17c], R23 ;  /* 0x00017c1701007387 */ /* 0x000fe80000100800 */
[----:B------:R-:W-:Y:S04]  /*5890*/  STL [R1+0x180], R22 ;  /* 0x0001801601007387 */ /* 0x000fe80000100800 */
[----:B------:R-:W-:Y:S04]  /*58a0*/  STL [R1+0x174], R21 ;  /* 0x0001741501007387 */ /* 0x000fe80000100800 */
[----:B------:R0:W-:Y:S04]  /*58b0*/  STL [R1+0x148], R4 ;  /* 0x0001480401007387 */ /* 0x0001e80000100800 */
[----:B------:R-:W-:Y:S04]  /*58c0*/  STL [R1+0x164], R7 ;  /* 0x0001640701007387 */ /* 0x000fe80000100800 */
[----:B0-----:R-:W3:Y:S01]  /*58d0*/  LDL R4, [R1+0x1814] ;  /* 0x0018140001047983 */ /* 0x001ee20000100800 */
[----:B------:R-:W-:-:S02]  /*58e0*/  ISETP.GT.U32.AND P6, PT, R17, R5, PT ;  /* 0x000000051100720c */ /* 0x000fc40003fc4070 */
[C---:B--2---:R-:W-:Y:S02]  /*58f0*/  ISETP.GT.U32.AND P5, PT, R17.reuse, R2, PT ;  /* 0x000000021100720c */ /* 0x044fe40003fa4070 */
[C---:B----4-:R-:W-:Y:S02]  /*5900*/  ISETP.GT.U32.AND P1, PT, R17.reuse, R20, PT ;  /* 0x000000141100720c */ /* 0x050fe40003f24070 */
[C---:B------:R-:W-:Y:S02]  /*5910*/  ISETP.GT.U32.AND P0, PT, R17.reuse, R19, PT ;  /* 0x000000131100720c */ /* 0x040fe40003f04070 */
[----:B------:R-:W-:-:S05]  /*5920*/  ISETP.GT.U32.AND P2, PT, R17, R18, PT ;  /* 0x000000121100720c */ /* 0x000fca0003f44070 */
[--C-:B------:R-:W-:Y:S02]  /*5930*/  @!P6 IMAD.IADD R5, R5, 0x1, -R17.reuse ;  /* 0x000000010505e824 */ /* 0x100fe400078e0a11 */
[--C-:B------:R-:W-:Y:S01]  /*5940*/  @!P5 IMAD.IADD R2, R2, 0x1, -R17.reuse ;  /* 0x000000010202d824 */ /* 0x100fe200078e0a11 */
[----:B------:R-:W-:Y:S01]  /*5950*/  ISETP.GT.U32.AND P4, PT, R17, R6, PT ;  /* 0x000000061100720c */ /* 0x000fe20003f84070 */
[--C-:B------:R-:W-:Y:S02]  /*5960*/  @!P1 IMAD.IADD R20, R20, 0x1, -R17.reuse ;  /* 0x0000000114149824 */ /* 0x100fe400078e0a11 */
[--C-:B------:R-:W-:Y:S01]  /*5970*/  @!P0 IMAD.IADD R19, R19, 0x1, -R17.reuse ;  /* 0x0000000113138824 */ /* 0x100fe200078e0a11 */
[----:B------:R-:W-:Y:S01]  /*5980*/  ISETP.GT.U32.AND P6, PT, R17, R24, PT ;  /* 0x000000181100720c */ /* 0x000fe20003fc4070 */
[----:B------:R-:W-:-:S08]  /*5990*/  @!P2 IMAD.IADD R18, R18, 0x1, -R17 ;  /* 0x000000011212a824 */ /* 0x000fd000078e0a11 */
[----:B------:R-:W-:Y:S01]  /*59a0*/  @!P4 IMAD.IADD R6, R6, 0x1, -R17 ;  /* 0x000000010606c824 */ /* 0x000fe200078e0a11 */
[----:B------:R-:W-:Y:S01]  /*59b0*/  ISETP.GT.U32.AND P3, PT, R17, R10, PT ;  /* 0x0000000a1100720c */ /* 0x000fe20003f64070 */
[----:B------:R-:W-:-:S04]  /*59c0*/  IMAD.HI.U32 R28, R16, R27, RZ ;  /* 0x0000001b101c7227 */ /* 0x000fc800078e00ff */
[----:B------:R-:W-:Y:S01]  /*59d0*/  @!P6 IMAD.IADD R24, R24, 0x1, -R17 ;  /* 0x000000011818e824 */ /* 0x000fe200078e0a11 */
[----:B------:R-:W-:Y:S01]  /*59e0*/  ISETP.GT.U32.AND P6, PT, R17, R2, PT ;  /* 0x000000021100720c */ /* 0x000fe20003fc4070 */
[----:B------:R0:W-:Y:S01]  /*59f0*/  STL [R1+0x154], R6 ;  /* 0x0001540601007387 */ /* 0x0001e20000100800 */
[----:B------:R-:W-:-:S03]  /*5a00*/  IMAD.MOV R28, RZ, RZ, -R28 ;  /* 0x000000ffff1c7224 */ /* 0x000fc600078e0a1c */
[----:B0-----:R-:W2:Y:S08]  /*5a10*/  LDL.LU R6, [R1+0x10c] ;  /* 0x00010c0001067983 */ /* 0x001eb00000300800 */
[----:B------:R-:W-:Y:S01]  /*5a20*/  @!P6 IMAD.IADD R2, R2, 0x1, -R17 ;  /* 0x000000010202e824 */ /* 0x000fe200078e0a11 */
[----:B------:R-:W4:Y:S01]  /*5a30*/  LDL.LU R23, [R1+0x110] ;  /* 0x0001100001177983 */ /* 0x000f220000300800 */
[----:B------:R-:W-:-:S03]  /*5a40*/  IMAD R27, R17, R28, R27 ;  /* 0x0000001c111b7224 */ /* 0x000fc600078e021b */
[----:B------:R0:W-:Y:S04]  /*5a50*/  STL [R1+0x158], R5 ;  /* 0x0001580501007387 */ /* 0x0001e80000100800 */
[----:B------:R-:W2:Y:S01]  /*5a60*/  LDL.LU R7, [R1+0x108] ;  /* 0x0001080001077983 */ /* 0x000ea20000300800 */
[----:B------:R-:W-:-:S03]  /*5a70*/  @!P3 IMAD.IADD R10, R10, 0x1, -R17 ;  /* 0x000000010a0ab824 */ /* 0x000fc600078e0a11 */
[----:B0-----:R-:W2:Y:S01]  /*5a80*/  LDL.LU R5, [R1+0xf4] ;  /* 0x0000f40001057983 */ /* 0x001ea20000300800 */
[C---:B---3--:R-:W-:Y:S02]  /*5a90*/  ISETP.GT.U32.AND P5, PT, R17.reuse, R29, PT ;  /* 0x0000001d1100720c */ /* 0x048fe40003fa4070 */
[C---:B------:R-:W-:Y:S02]  /*5aa0*/  ISETP.GT.U32.AND P1, PT, R17.reuse, R13, PT ;  /* 0x0000000d1100720c */ /* 0x040fe40003f24070 */
[----:B------:R-:W-:-:S09]  /*5ab0*/  ISETP.GT.U32.AND P0, PT, R17, R12, PT ;  /* 0x0000000c1100720c */ /* 0x000fd20003f04070 */
[--C-:B------:R-:W-:Y:S01]  /*5ac0*/  @!P5 IMAD.IADD R29, R29, 0x1, -R17.reuse ;  /* 0x000000011d1dd824 */ /* 0x100fe200078e0a11 */
[----:B------:R-:W-:Y:S01]  /*5ad0*/  ISETP.GT.U32.AND P5, PT, R17, R20, PT ;  /* 0x000000141100720c */ /* 0x000fe20003fa4070 */
[--C-:B------:R-:W-:Y:S01]  /*5ae0*/  @!P1 IMAD.IADD R13, R13, 0x1, -R17.reuse ;  /* 0x000000010d0d9824 */ /* 0x100fe200078e0a11 */
[C---:B------:R-:W-:Y:S01]  /*5af0*/  ISETP.GT.U32.AND P1, PT, R17.reuse, R19, PT ;  /* 0x000000131100720c */ /* 0x040fe20003f24070 */
[----:B------:R-:W-:Y:S01]  /*5b00*/  @!P0 IMAD.IADD R12, R12, 0x1, -R17 ;  /* 0x000000010c0c8824 */ /* 0x000fe200078e0a11 */
[C---:B------:R-:W-:Y:S02]  /*5b10*/  ISETP.GT.U32.AND P0, PT, R17.reuse, R18, PT ;  /* 0x000000121100720c */ /* 0x040fe40003f04070 */
[----:B------:R-:W-:-:S07]  /*5b20*/  ISETP.GT.U32.AND P2, PT, R17, R11, PT ;  /* 0x0000000b1100720c */ /* 0x000fce0003f44070 */
[--C-:B------:R-:W-:Y:S02]  /*5b30*/  @!P5 IMAD.IADD R20, R20, 0x1, -R17.reuse ;  /* 0x000000011414d824 */ /* 0x100fe400078e0a11 */
[--C-:B------:R-:W-:Y:S02]  /*5b40*/  @!P1 IMAD.IADD R19, R19, 0x1, -R17.reuse ;  /* 0x0000000113139824 */ /* 0x100fe400078e0a11 */
[--C-:B------:R-:W-:Y:S02]  /*5b50*/  @!P0 IMAD.IADD R18, R18, 0x1, -R17.reuse ;  /* 0x0000000112128824 */ /* 0x100fe400078e0a11 */
[----:B------:R-:W-:Y:S01]  /*5b60*/  @!P2 IMAD.IADD R11, R11, 0x1, -R17 ;  /* 0x000000010b0ba824 */ /* 0x000fe200078e0a11 */
[----:B------:R-:W-:-:S13]  /*5b70*/  ISETP.GT.U32.AND P2, PT, R17, R10, PT ;  /* 0x0000000a1100720c */ /* 0x000fda0003f44070 */
[----:B------:R-:W-:Y:S01]  /*5b80*/  @!P2 IMAD.IADD R10, R10, 0x1, -R17 ;  /* 0x000000010a0aa824 */ /* 0x000fe200078e0a11 */
[----:B------:R-:W-:Y:S02]  /*5b90*/  IABS R28, R4 ;  /* 0x00000004001c7213 */ /* 0x000fe40000000000 */
[----:B------:R-:W3:Y:S04]  /*5ba0*/  LDL.LU R4, [R1+0xdc] ;  /* 0x0000dc0001047983 */ /* 0x000ee80000300800 */
[----:B------:R0:W-:Y:S04]  /*5bb0*/  STL [R1+0x14c], R2 ;  /* 0x00014c0201007387 */ /* 0x0001e80000100800 */
[----:B0-----:R-:W3:Y:S04]  /*5bc0*/  LDL.LU R2, [R1+0xe8] ;  /* 0x0000e80001027983 */ /* 0x001ee80000300800 */
[----:B------:R0:W-:Y:S04]  /*5bd0*/  STL [R1+0x128], R20 ;  /* 0x0001281401007387 */ /* 0x0001e80000100800 */
[----:B------:R-:W3:Y:S04]  /*5be0*/  LDL.LU R22, [R1+0xec] ;  /* 0x0000ec0001167983 */ /* 0x000ee80000300800 */
[----:B------:R1:W-:Y:S04]  /*5bf0*/  STL [R1+0x134], R19 ;  /* 0x0001341301007387 */ /* 0x0003e80000100800 */
[----:B------:R-:W3:Y:S04]  /*5c00*/  LDL.LU R21, [R1+0xe0] ;  /* 0x0000e00001157983 */ /* 0x000ee80000300800 */
[----:B------:R1:W-:Y:S04]  /*5c10*/  STL [R1+0x140], R18 ;  /* 0x0001401201007387 */ /* 0x0003e80000100800 */
[----:B0-----:R-:W3:Y:S04]  /*5c20*/  LDL.LU R20, [R1+0xc4] ;  /* 0x0000c40001147983 */ /* 0x001ee80000300800 */
[----:B-1----:R-:W3:Y:S04]  /*5c30*/  LDL.LU R19, [R1+0xcc] ;  /* 0x0000cc0001137983 */ /* 0x002ee80000300800 */
[----:B------:R0:W-:Y:S04]  /*5c40*/  STL [R1+0x144], R10 ;  /* 0x0001440a01007387 */ /* 0x0001e80000100800 */
[----:B------:R-:W3:Y:S01]  /*5c50*/  LDL.LU R18, [R1+0xd4] ;  /* 0x0000d40001127983 */ /* 0x000ee20000300800 */
[----:B------:R-:W-:-:S02]  /*5c60*/  ISETP.GT.U32.AND P4, PT, R17, R3, PT ;  /* 0x000000031100720c */ /* 0x000fc40003f84070 */
[C---:B------:R-:W-:Y:S02]  /*5c70*/  ISETP.GT.U32.AND P3, PT, R17.reuse, R9, PT ;  /* 0x000000091100720c */ /* 0x040fe40003f64070 */
[----:B------:R-:W-:Y:S01]  /*5c80*/  ISETP.GT.U32.AND P5, PT, R17, R29, PT ;  /* 0x0000001d1100720c */ /* 0x000fe20003fa4070 */
[----:B0-----:R-:W3:Y:S08]  /*5c90*/  LDL.LU R10, [R1+0xd8] ;  /* 0x0000d800010a7983 */ /* 0x001ef00000300800 */
[--C-:B------:R-:W-:Y:S01]  /*5ca0*/  @!P4 IMAD.IADD R3, R3, 0x1, -R17.reuse ;  /* 0x000000010303c824 */ /* 0x100fe200078e0a11 */
[----:B------:R-:W-:Y:S01]  /*5cb0*/  ISETP.GT.U32.AND P4, PT, R17, R8, PT ;  /* 0x000000081100720c */ /* 0x000fe20003f84070 */
[----:B------:R-:W-:-:S03]  /*5cc0*/  @!P3 IMAD.IADD R9, R9, 0x1, -R17 ;  /* 0x000000010909b824 */ /* 0x000fc600078e0a11 */
[C---:B------:R-:W-:Y:S02]  /*5cd0*/  ISETP.GT.U32.AND P3, PT, R17.reuse, R3, PT ;  /* 0x000000031100720c */ /* 0x040fe40003f64070 */
[----:B------:R-:W-:-:S07]  /*5ce0*/  ISETP.GT.U32.AND P1, PT, R17, R13, PT ;  /* 0x0000000d1100720c */ /* 0x000fce0003f24070 */
[--C-:B------:R-:W-:Y:S01]  /*5cf0*/  @!P4 IMAD.IADD R8, R8, 0x1, -R17.reuse ;  /* 0x000000010808c824 */ /* 0x100fe200078e0a11 */
[----:B------:R-:W-:Y:S01]  /*5d00*/  ISETP.GT.U32.AND P4, PT, R17, R24, PT ;  /* 0x000000181100720c */ /* 0x000fe20003f84070 */
[----:B------:R-:W-:-:S03]  /*5d10*/  @!P5 IMAD.IADD R29, R29, 0x1, -R17 ;  /* 0x000000011d1dd824 */ /* 0x000fc600078e0a11 */
[----:B------:R-:W-:Y:S01]  /*5d20*/  ISETP.GT.U32.AND P6, PT, R17, R8, PT ;  /* 0x000000081100720c */ /* 0x000fe20003fc4070 */
[----:B------:R-:W-:Y:S01]  /*5d30*/  @!P3 IMAD.IADD R3, R3, 0x1, -R17 ;  /* 0x000000010303b824 */ /* 0x000fe200078e0a11 */
[C---:B------:R-:W-:Y:S02]  /*5d40*/  ISETP.GT.U32.AND P0, PT, R17.reuse, R12, PT ;  /* 0x0000000c1100720c */ /* 0x040fe40003f04070 */
[----:B----4-:R-:W-:-:S05]  /*5d50*/  ISETP.GT.U32.AND P5, PT, R17, R23, PT ;  /* 0x000000171100720c */ /* 0x010fca0003fa4070 */
[--C-:B------:R-:W-:Y:S01]  /*5d60*/  @!P4 IMAD.IADD R24, R24, 0x1, -R17.reuse ;  /* 0x000000011818c824 */ /* 0x100fe200078e0a11 */
[----:B--2---:R-:W-:Y:S01]  /*5d70*/  ISETP.GT.U32.AND P4, PT, R17, R6, PT ;  /* 0x000000061100720c */ /* 0x004fe20003f84070 */
[--C-:B------:R-:W-:Y:S01]  /*5d80*/  @!P1 IMAD.IADD R13, R13, 0x1, -R17.reuse ;  /* 0x000000010d0d9824 */ /* 0x100fe200078e0a11 */
[C---:B------:R-:W-:Y:S01]  /*5d90*/  ISETP.GT.U32.AND P1, PT, R17.reuse, R7, PT ;  /* 0x000000071100720c */ /* 0x040fe20003f24070 */
[----:B------:R0:W-:Y:S01]  /*5da0*/  STL [R1+0x138], R3 ;  /* 0x0001380301007387 */ /* 0x0001e20000100800 */
[--C-:B------:R-:W-:Y:S02]  /*5db0*/  @!P6 IMAD.IADD R8, R8, 0x1, -R17.reuse ;  /* 0x000000010808e824 */ /* 0x100fe400078e0a11 */
[--C-:B------:R-:W-:Y:S01]  /*5dc0*/  @!P0 IMAD.IADD R12, R12, 0x1, -R17.reuse ;  /* 0x000000010c0c8824 */ /* 0x100fe200078e0a11 */
[----:B0-----:R-:W2:Y:S06]  /*5dd0*/  LDL.LU R3, [R1+0xd0] ;  /* 0x0000d00001037983 */ /* 0x001eac0000300800 */
[--C-:B------:R-:W-:Y:S01]  /*5de0*/  @!P4 IMAD.IADD R6, R6, 0x1, -R17.reuse ;  /* 0x000000010606c824 */ /* 0x100fe200078e0a11 */
[----:B------:R-:W-:Y:S01]  /*5df0*/  ISETP.GT.U32.AND P0, PT, R17, R5, PT ;  /* 0x000000051100720c */ /* 0x000fe20003f04070 */
[--C-:B------:R-:W-:Y:S01]  /*5e00*/  @!P5 IMAD.IADD R23, R23, 0x1, -R17.reuse ;  /* 0x000000011717d824 */ /* 0x100fe200078e0a11 */
[----:B------:R-:W-:Y:S01]  /*5e10*/  ISETP.GT.U32.AND P2, PT, R17, R11, PT ;  /* 0x0000000b1100720c */ /* 0x000fe20003f44070 */
[--C-:B------:R-:W-:Y:S01]  /*5e20*/  @!P1 IMAD.IADD R7, R7, 0x1, -R17.reuse ;  /* 0x0000000107079824 */ /* 0x100fe200078e0a11 */
[----:B------:R-:W-:Y:S01]  /*5e30*/  ISETP.GT.U32.AND P3, PT, R17, R9, PT ;  /* 0x000000091100720c */ /* 0x000fe20003f64070 */
[----:B------:R-:W-:Y:S04]  /*5e40*/  STL [R1+0x12c], R24 ;  /* 0x00012c1801007387 */ /* 0x000fe80000100800 */
[----:B------:R-:W-:Y:S04]  /*5e50*/  STL [R1+0x114], R29 ;  /* 0x0001141d01007387 */ /* 0x000fe80000100800 */
[----:B------:R-:W-:-:S02]  /*5e60*/  @!P0 IMAD.IADD R5, R5, 0x1, -R17 ;  /* 0x0000000105058824 */ /* 0x000fc400078e0a11 */
[--C-:B------:R-:W-:Y:S01]  /*5e70*/  @!P2 IMAD.IADD R11, R11, 0x1, -R17.reuse ;  /* 0x000000010b0ba824 */ /* 0x100fe200078e0a11 */
[----:B------:R0:W-:Y:S01]  /*5e80*/  STL [R1+0x120], R13 ;  /* 0x0001200d01007387 */ /* 0x0001e20000100800 */
[----:B------:R-:W-:-:S03]  /*5e90*/  @!P3 IMAD.IADD R9, R9, 0x1, -R17 ;  /* 0x000000010909b824 */ /* 0x000fc600078e0a11 */
[----:B------:R1:W-:Y:S04]  /*5ea0*/  STL [R1+0x124], R12 ;  /* 0x0001240c01007387 */ /* 0x0003e80000100800 */
[----:B------:R4:W-:Y:S04]  /*5eb0*/  STL [R1+0x11c], R11 ;  /* 0x00011c0b01007387 */ /* 0x0009e80000100800 */
[----:B0-----:R-:W2:Y:S04]  /*5ec0*/  LDL.LU R13, [R1+0xc8] ;  /* 0x0000c800010d7983 */ /* 0x001ea80000300800 */
[----:B------:R0:W-:Y:S04]  /*5ed0*/  STL [R1+0xf0], R9 ;  /* 0x0000f00901007387 */ /* 0x0001e80000100800 */
[----:B-1----:R-:W2:Y:S04]  /*5ee0*/  LDL.LU R12, [R1+0xb4] ;  /* 0x0000b400010c7983 */ /* 0x002ea80000300800 */
[----:B----4-:R-:W4:Y:S04]  /*5ef0*/  LDL.LU R11, [R1+0xbc] ;  /* 0x0000bc00010b7983 */ /* 0x010f280000300800 */
[----:B------:R1:W-:Y:S04]  /*5f00*/  STL [R1+0x104], R8 ;  /* 0x0001040801007387 */ /* 0x0003e80000100800 */
[----:B0-----:R-:W4:Y:S04]  /*5f10*/  LDL.LU R9, [R1+0xc0] ;  /* 0x0000c00001097983 */ /* 0x001f280000300800 */
[----:B-1----:R-:W4:Y:S01]  /*5f20*/  LDL.LU R8, [R1+0xb8] ;  /* 0x0000b80001087983 */ /* 0x002f220000300800 */
[----:B---3--:R-:W-:-:S02]  /*5f30*/  ISETP.GT.U32.AND P2, PT, R17, R4, PT ;  /* 0x000000041100720c */ /* 0x008fc40003f44070 */
[C---:B------:R-:W-:Y:S02]  /*5f40*/  ISETP.GT.U32.AND P6, PT, R17.reuse, R22, PT ;  /* 0x000000161100720c */ /* 0x040fe40003fc4070 */
[C---:B------:R-:W-:Y:S02]  /*5f50*/  ISETP.GT.U32.AND P4, PT, R17.reuse, R21, PT ;  /* 0x000000151100720c */ /* 0x040fe40003f84070 */
[C---:B------:R-:W-:Y:S02]  /*5f60*/  ISETP.GT.U32.AND P5, PT, R17.reuse, R20, PT ;  /* 0x000000141100720c */ /* 0x040fe40003fa4070 */
[----:B------:R-:W-:-:S07]  /*5f70*/  ISETP.GT.U32.AND P1, PT, R17, R19, PT ;  /* 0x000000131100720c */ /* 0x000fce0003f24070 */
[--C-:B------:R-:W-:Y:S01]  /*5f80*/  @!P6 IMAD.IADD R22, R22, 0x1, -R17.reuse ;  /* 0x000000011616e824 */ /* 0x100fe200078e0a11 */
[----:B------:R-:W-:Y:S01]  /*5f90*/  ISETP.GT.U32.AND P6, PT, R17, R6, PT ;  /* 0x000000061100720c */ /* 0x000fe20003fc4070 */
[--C-:B------:R-:W-:Y:S01]  /*5fa0*/  @!P4 IMAD.IADD R21, R21, 0x1, -R17.reuse ;  /* 0x000000011515c824 */ /* 0x100fe200078e0a11 */
[C---:B------:R-:W-:Y:S01]  /*5fb0*/  ISETP.GT.U32.AND P4, PT, R17.reuse, R23, PT ;  /* 0x000000171100720c */ /* 0x040fe20003f84070 */
[--C-:B------:R-:W-:Y:S01]  /*5fc0*/  @!P5 IMAD.IADD R20, R20, 0x1, -R17.reuse ;  /* 0x000000011414d824 */ /* 0x100fe200078e0a11 */
[----:B------:R-:W-:Y:S01]  /*5fd0*/  ISETP.GT.U32.AND P5, PT, R17, R7, PT ;  /* 0x000000071100720c */ /* 0x000fe20003fa4070 */
[----:B------:R-:W-:Y:S01]  /*5fe0*/  @!P1 IMAD.IADD R19, R19, 0x1, -R17 ;  /* 0x0000000113139824 */ /* 0x000fe200078e0a11 */
[C---:B------:R-:W-:Y:S02]  /*5ff0*/  ISETP.GT.U32.AND P1, PT, R17.reuse, R5, PT ;  /* 0x000000051100720c */ /* 0x040fe40003f24070 */
[----:B------:R-:W-:-:S05]  /*6000*/  ISETP.GT.U32.AND P0, PT, R17, R18, PT ;  /* 0x000000121100720c */ /* 0x000fca0003f04070 */
[--C-:B------:R-:W-:Y:S02]  /*6010*/  @!P6 IMAD.IADD R6, R6, 0x1, -R17.reuse ;  /* 0x000000010606e824 */ /* 0x100fe400078e0a11 */
[--C-:B------:R-:W-:Y:S02]  /*6020*/  @!P4 IMAD.IADD R23, R23, 0x1, -R17.reuse ;  /* 0x000000011717c824 */ /* 0x100fe400078e0a11 */
[--C-:B------:R-:W-:Y:S01]  /*6030*/  @!P2 IMAD.IADD R4, R4, 0x1, -R17.reuse ;  /* 0x000000010404a824 */ /* 0x100fe200078e0a11 */
[----:B------:R0:W-:Y:S01]  /*6040*/  STL [R1+0x10c], R6 ;  /* 0x00010c0601007387 */ /* 0x0001e20000100800 */
[--C-:B------:R-:W-:Y:S02]  /*6050*/  @!P5 IMAD.IADD R7, R7, 0x1, -R17.reuse ;  /* 0x000000010707d824 */ /* 0x100fe400078e0a11 */
[--C-:B------:R-:W-:Y:S02]  /*6060*/  @!P1 IMAD.IADD R5, R5, 0x1, -R17.reuse ;  /* 0x0000000105059824 */ /* 0x100fe400078e0a11 */
[----:B------:R-:W-:Y:S01]  /*6070*/  @!P0 IMAD.IADD R18, R18, 0x1, -R17 ;  /* 0x0000000112128824 */ /* 0x000fe200078e0a11 */
[----:B0-----:R-:W3:Y:S01]  /*6080*/  LDL.LU R6, [R1+0xa0] ;  /* 0x0000a00001067983 */ /* 0x001ee20000300800 */
[----:B------:R-:W-:-:S03]  /*6090*/  ISETP.GT.U32.AND P0, PT, R17, R4, PT ;  /* 0x000000041100720c */ /* 0x000fc60003f04070 */
[----:B------:R0:W-:Y:S04]  /*60a0*/  STL [R1+0x110], R23 ;  /* 0x0001101701007387 */ /* 0x0001e80000100800 */
[----:B------:R-:W3:Y:S04]  /*60b0*/  LDL.LU R25, [R1+0xa8] ;  /* 0x0000a80001197983 */ /* 0x000ee80000300800 */
[----:B------:R1:W-:Y:S04]  /*60c0*/  STL [R1+0x108], R7 ;  /* 0x0001080701007387 */ /* 0x0003e80000100800 */
[----:B------:R-:W3:Y:S04]  /*60d0*/  LDL.LU R24, [R1+0xb0] ;  /* 0x0000b00001187983 */ /* 0x000ee80000300800 */
[----:B------:R1:W-:Y:S04]  /*60e0*/  STL [R1+0xf4], R5 ;  /* 0x0000f40501007387 */ /* 0x0003e80000100800 */
[----:B0-----:R-:W3:Y:S04]  /*60f0*/  LDL.LU R23, [R1+0x1d0] ;  /* 0x0001d00001177983 */ /* 0x001ee80000300800 */
[----:B-1----:R-:W3:Y:S01]  /*6100*/  LDL.LU R7, [R1+0xac] ;  /* 0x0000ac0001077983 */ /* 0x002ee20000300800 */
[----:B------:R-:W-:-:S05]  /*6110*/  @!P0 IMAD.IADD R4, R4, 0x1, -R17 ;  /* 0x0000000104048824 */ /* 0x000fca00078e0a11 */
[----:B------:R0:W-:Y:S04]  /*6120*/  STL [R1+0xdc], R4 ;  /* 0x0000dc0401007387 */ /* 0x0001e80000100800 */
[----:B------:R-:W3:Y:S01]  /*6130*/  LDL.LU R5, [R1+0xa4] ;  /* 0x0000a40001057983 */ /* 0x000ee20000300800 */
[C---:B------:R-:W-:Y:S02]  /*6140*/  ISETP.GT.U32.AND P3, PT, R17.reuse, R2, PT ;  /* 0x000000021100720c */ /* 0x040fe40003f64070 */
[C---:B------:R-:W-:Y:S02]  /*6150*/  ISETP.GT.U32.AND P2, PT, R17.reuse, R10, PT ;  /* 0x0000000a1100720c */ /* 0x040fe40003f44070 */
[C---:B------:R-:W-:Y:S01]  /*6160*/  ISETP.GT.U32.AND P4, PT, R17.reuse, R21, PT ;  /* 0x000000151100720c */ /* 0x040fe20003f84070 */
[----:B0-----:R-:W3:Y:S08]  /*6170*/  LDL.LU R4, [R1+0x90] ;  /* 0x0000900001047983 */ /* 0x001ef00000300800 */
[--C-:B------:R-:W-:Y:S01]  /*6180*/  @!P3 IMAD.IADD R2, R2, 0x1, -R17.reuse ;  /* 0x000000010202b824 */ /* 0x100fe200078e0a11 */
[----:B--2---:R-:W-:Y:S01]  /*6190*/  ISETP.GT.U32.AND P3, PT, R17, R3, PT ;  /* 0x000000031100720c */ /* 0x004fe20003f64070 */
[----:B------:R-:W-:-:S03]  /*61a0*/  @!P2 IMAD.IADD R10, R10, 0x1, -R17 ;  /* 0x000000010a0aa824 */ /* 0x000fc600078e0a11 */
[C---:B------:R-:W-:Y:S02]  /*61b0*/  ISETP.GT.U32.AND P2, PT, R17.reuse, R2, PT ;  /* 0x000000021100720c */ /* 0x040fe40003f44070 */
[----:B------:R-:W-:-:S07]  /*61c0*/  ISETP.GT.U32.AND P5, PT, R17, R20, PT ;  /* 0x000000141100720c */ /* 0x000fce0003fa4070 */
[--C-:B------:R-:W-:Y:S01]  /*61d0*/  @!P3 IMAD.IADD R3, R3, 0x1, -R17.reuse ;  /* 0x000000010303b824 */ /* 0x100fe200078e0a11 */
[----:B------:R-:W-:Y:S01]  /*61e0*/  ISETP.GT.U32.AND P3, PT, R17, R22, PT ;  /* 0x000000161100720c */ /* 0x000fe20003f64070 */
[----:B------:R-:W-:-:S03]  /*61f0*/  @!P4 IMAD.IADD R21, R21, 0x1, -R17 ;  /* 0x000000011515c824 */ /* 0x000fc600078e0a11 */
[C---:B------:R-:W-:Y:S01]  /*6200*/  ISETP.GT.U32.AND P6, PT, R17.reuse, R3, PT ;  /* 0x000000031100720c */ /* 0x040fe20003fc4070 */
[----:B------:R-:W-:Y:S01]  /*6210*/  @!P2 IMAD.IADD R2, R2, 0x1, -R17 ;  /* 0x000000010202a824 */ /* 0x000fe200078e0a11 */
[C---:B------:R-:W-:Y:S02]  /*6220*/  ISETP.GT.U32.AND P1, PT, R17.reuse, R19, PT ;  /* 0x000000131100720c */ /* 0x040fe40003f24070 */
[----:B------:R-:W-:-:S05]  /*6230*/  ISETP.GT.U32.AND P4, PT, R17, R12, PT ;  /* 0x0000000c1100720c */ /* 0x000fca0003f84070 */
[--C-:B------:R-:W-:Y:S01]  /*6240*/  @!P3 IMAD.IADD R22, R22, 0x1, -R17.reuse ;  /* 0x000000011616b824 */ /* 0x100fe200078e0a11 */
[C---:B------:R-:W-:Y:S01]  /*6250*/  ISETP.GT.U32.AND P3, PT, R17.reuse, R13, PT ;  /* 0x0000000d1100720c */ /* 0x040fe20003f64070 */
[--C-:B------:R-:W-:Y:S01]  /*6260*/  @!P5 IMAD.IADD R20, R20, 0x1, -R17.reuse ;  /* 0x000000011414d824 */ /* 0x100fe200078e0a11 */
[----:B----4-:R-:W-:Y:S01]  /*6270*/  ISETP.GT.U32.AND P5, PT, R17, R11, PT ;  /* 0x0000000b1100720c */ /* 0x010fe20003fa4070 */
[----:B------:R0:W-:Y:S01]  /*6280*/  STL [R1+0xe8], R2 ;  /* 0x0000e80201007387 */ /* 0x0001e20000100800 */
[--C-:B------:R-:W-:Y:S01]  /*6290*/  @!P6 IMAD.IADD R3, R3, 0x1, -R17.reuse ;  /* 0x000000010303e824 */ /* 0x100fe200078e0a11 */
[----:B------:R-:W-:Y:S01]  /*62a0*/  ISETP.GT.U32.AND P0, PT, R17, R18, PT ;  /* 0x000000121100720c */ /* 0x000fe20003f04070 */
[--C-:B------:R-:W-:Y:S01]  /*62b0*/  @!P1 IMAD.IADD R19, R19, 0x1, -R17.reuse ;  /* 0x0000000113139824 */ /* 0x100fe200078e0a11 */
[----:B0-----:R-:W2:Y:S06]  /*62c0*/  LDL.LU R2, [R1+0x98] ;  /* 0x0000980001027983 */ /* 0x001eac0000300800 */
[--C-:B------:R-:W-:Y:S01]  /*62d0*/  @!P3 IMAD.IADD R13, R13, 0x1, -R17.reuse ;  /* 0x000000010d0db824 */ /* 0x100fe200078e0a11 */
[C---:B------:R-:W-:Y:S01]  /*62e0*/  ISETP.GT.U32.AND P2, PT, R17.reuse, R10, PT ;  /* 0x0000000a1100720c */ /* 0x040fe20003f44070 */
[--C-:B------:R-:W-:Y:S01]  /*62f0*/  @!P4 IMAD.IADD R12, R12, 0x1, -R17.reuse ;  /* 0x000000010c0cc824 */ /* 0x100fe200078e0a11 */
[----:B------:R-:W-:Y:S01]  /*6300*/  ISETP.GT.U32.AND P1, PT, R17, R9, PT ;  /* 0x000000091100720c */ /* 0x000fe20003f24070 */
[--C-:B------:R-:W-:Y:S01]  /*6310*/  @!P5 IMAD.IADD R11, R11, 0x1, -R17.reuse ;  /* 0x000000010b0bd824 */ /* 0x100fe200078e0a11 */
[----:B------:R-:W-:Y:S01]  /*6320*/  STL [R1+0xec], R22 ;  /* 0x0000ec1601007387 */ /* 0x000fe20000100800 */
[----:B------:R-:W-:Y:S01]  /*6330*/  @!P0 IMAD.IADD R18, R18, 0x1, -R17 ;  /* 0x0000000112128824 */ /* 0x000fe200078e0a11 */
[----:B------:R-:W-:-:S02]  /*6340*/  ISETP.GT.U32.AND P0, PT, R17, R8, PT ;  /* 0x000000081100720c */ /* 0x000fc40003f04070 */
[----:B------:R-:W-:Y:S04]  /*6350*/  STL [R1+0xe0], R21 ;  /* 0x0000e01501007387 */ /* 0x000fe80000100800 */
[----:B------:R-:W-:Y:S01]  /*6360*/  STL [R1+0xc4], R20 ;  /* 0x0000c41401007387 */ /* 0x000fe20000100800 */
[--C-:B------:R-:W-:Y:S02]  /*6370*/  @!P2 IMAD.IADD R10, R10, 0x1, -R17.reuse ;  /* 0x000000010a0aa824 */ /* 0x100fe400078e0a11 */
[--C-:B------:R-:W-:Y:S01]  /*6380*/  @!P1 IMAD.IADD R9, R9, 0x1, -R17.reuse ;  /* 0x0000000109099824 */ /* 0x100fe200078e0a11 */
[----:B------:R-:W-:Y:S04]  /*6390*/  STL [R1+0xcc], R19 ;  /* 0x0000cc1301007387 */ /* 0x000fe80000100800 */
[----:B------:R-:W-:Y:S04]  /*63a0*/  STL [R1+0xd4], R18 ;  /* 0x0000d41201007387 */ /* 0x000fe80000100800 */
[----:B------:R0:W-:Y:S04]  /*63b0*/  STL [R1+0xd0], R3 ;  /* 0x0000d00301007387 */ /* 0x0001e80000100800 */
[----:B------:R1:W-:Y:S04]  /*63c0*/  STL [R1+0xd8], R10 ;  /* 0x0000d80a01007387 */ /* 0x0003e80000100800 */
[----:B0-----:R-:W4:Y:S04]  /*63d0*/  LDL R3, [R1+0x1818] ;  /* 0x0018180001037983 */ /* 0x001f280000100800 */
[----:B-1----:R-:W4:Y:S01]  /*63e0*/  LDL.LU R10, [R1+0x9c] ;  /* 0x00009c00010a7983 */ /* 0x002f220000300800 */
[----:B------:R-:W-:-:S03]  /*63f0*/  @!P0 IMAD.IADD R8, R8, 0x1, -R17 ;  /* 0x0000000108088824 */ /* 0x000fc600078e0a11 */
[----:B------:R-:W4:Y:S04]  /*6400*/  LDL.LU R22, [R1+0x94] ;  /* 0x0000940001167983 */ /* 0x000f280000300800 */
[----:B------:R-:W4:Y:S04]  /*6410*/  LDL.LU R21, [R1+0x88] ;  /* 0x0000880001157983 */ /* 0x000f280000300800 */
[----:B------:R-:W4:Y:S04]  /*6420*/  LDL.LU R20, [R1+0x8c] ;  /* 0x00008c0001147983 */ /* 0x000f280000300800 */
[----:B------:R-:W4:Y:S04]  /*6430*/  LDL.LU R19, [R1+0x1a8] ;  /* 0x0001a80001137983 */ /* 0x000f280000300800 */
[----:B------:R-:W4:Y:S01]  /*6440*/  LDL.LU R18, [R1+0x1b0] ;  /* 0x0001b00001127983 */ /* 0x000f220000300800 */
[----:B---3--:R-:W-:-:S02]  /*6450*/  ISETP.GT.U32.AND P6, PT, R17, R25, PT ;  /* 0x000000191100720c */ /* 0x008fc40003fc4070 */
[C---:B------:R-:W-:Y:S02]  /*6460*/  ISETP.GT.U32.AND P3, PT, R17.reuse, R24, PT ;  /* 0x000000181100720c */ /* 0x040fe40003f64070 */
[C---:B------:R-:W-:Y:S02]  /*6470*/  ISETP.GT.U32.AND P4, PT, R17.reuse, R23, PT ;  /* 0x000000171100720c */ /* 0x040fe40003f84070 */
[----:B------:R-:W-:-:S07]  /*6480*/  ISETP.GT.U32.AND P5, PT, R17, R7, PT ;  /* 0x000000071100720c */ /* 0x000fce0003fa4070 */
[--C-:B------:R-:W-:Y:S01]  /*6490*/  @!P6 IMAD.IADD R25, R25, 0x1, -R17.reuse ;  /* 0x000000011919e824 */ /* 0x100fe200078e0a11 */
[C---:B------:R-:W-:Y:S01]  /*64a0*/  ISETP.GT.U32.AND P6, PT, R17.reuse, R13, PT ;  /* 0x0000000d1100720c */ /* 0x040fe20003fc4070 */
[--C-:B------:R-:W-:Y:S01]  /*64b0*/  @!P3 IMAD.IADD R24, R24, 0x1, -R17.reuse ;  /* 0x000000011818b824 */ /* 0x100fe200078e0a11 */
[----:B------:R-:W-:Y:S01]  /*64c0*/  ISETP.GT.U32.AND P3, PT, R17, R12, PT ;  /* 0x0000000c1100720c */ /* 0x000fe20003f64070 */
[--C-:B------:R-:W-:Y:S01]  /*64d0*/  @!P4 IMAD.IADD R23, R23, 0x1, -R17.reuse ;  /* 0x000000011717c824 */ /* 0x100fe200078e0a11 */
[C---:B------:R-:W-:Y:S02]  /*64e0*/  ISETP.GT.U32.AND P4, PT, R17.reuse, R11, PT ;  /* 0x0000000b1100720c */ /* 0x040fe40003f84070 */
[----:B------:R-:W-:Y:S01]  /*64f0*/  ISETP.GT.U32.AND P1, PT, R17, R5, PT ;  /* 0x000000051100720c */ /* 0x000fe20003f24070 */
[----:B------:R-:W-:Y:S01]  /*6500*/  @!P5 IMAD.IADD R7, R7, 0x1, -R17 ;  /* 0x000000010707d824 */ /* 0x000fe200078e0a11 */
[----:B------:R-:W-:-:S05]  /*6510*/  ISETP.GT.U32.AND P5, PT, R17, R9, PT ;  /* 0x000000091100720c */ /* 0x000fca0003fa4070 */
[--C-:B------:R-:W-:Y:S02]  /*6520*/  @!P6 IMAD.IADD R13, R13, 0x1, -R17.reuse ;  /* 0x000000010d0de824 */ /* 0x100fe400078e0a11 */
[----:B------:R-:W-:-:S03]  /*6530*/  @!P3 IMAD.IADD R12, R12, 0x1, -R17 ;  /* 0x000000010c0cb824 */ /* 0x000fc600078e0a11 */
[----:B------:R0:W-:Y:S01]  /*6540*/  STL [R1+0xc8], R13 ;  /* 0x0000c80d01007387 */ /* 0x0001e20000100800 */
[----:B------:R-:W-:-:S03]  /*6550*/  @!P4 IMAD.IADD R11, R11, 0x1, -R17 ;  /* 0x000000010b0bc824 */ /* 0x000fc600078e0a11 */
[----:B------:R1:W-:Y:S01]  /*6560*/  STL [R1+0xb4], R12 ;  /* 0x0000b40c01007387 */ /* 0x0003e20000100800 */
[--C-:B------:R-:W-:Y:S01]  /*6570*/  @!P1 IMAD.IADD R5, R5, 0x1, -R17.reuse ;  /* 0x0000000105059824 */ /* 0x100fe200078e0a11 */
[----:B------:R-:W-:Y:S01]  /*6580*/  ISETP.GT.U32.AND P1, PT, R17, R8, PT ;  /* 0x000000081100720c */ /* 0x000fe20003f24070 */
[--C-:B------:R-:W-:Y:S01]  /*6590*/  @!P5 IMAD.IADD R9, R9, 0x1, -R17.reuse ;  /* 0x000000010909d824 */ /* 0x100fe200078e0a11 */
[----:B0-----:R-:W3:Y:S04]  /*65a0*/  LDL.LU R13, [R1+0x1a4] ;  /* 0x0001a400010d7983 */ /* 0x001ee80000300800 */
[----:B------:R0:W-:Y:S04]  /*65b0*/  STL [R1+0xbc], R11 ;  /* 0x0000bc0b01007387 */ /* 0x0001e80000100800 */
[----:B-1----:R-:W3:Y:S04]  /*65c0*/  LDL.LU R12, [R1+0x194] ;  /* 0x00019400010c7983 */ /* 0x002ee80000300800 */
[----:B------:R1:W-:Y:S04]  /*65d0*/  STL [R1+0xc0], R9 ;  /* 0x0000c00901007387 */ /* 0x0003e80000100800 */
[----:B0-----:R-:W3:Y:S01]  /*65e0*/  LDL.LU R11, [R1+0x160] ;  /* 0x00016000010b7983 */ /* 0x001ee20000300800 */
[----:B------:R-:W-:-:S03]  /*65f0*/  @!P1 IMAD.IADD R8, R8, 0x1, -R17 ;  /* 0x0000000108089824 */ /* 0x000fc600078e0a11 */
[----:B-1----:R-:W3:Y:S04]  /*6600*/  LDL.LU R9, [R1+0x170] ;  /* 0x0001700001097983 */ /* 0x002ee80000300800 */
[----:B------:R0:W-:Y:S04]  /*6610*/  STL [R1+0xb8], R8 ;  /* 0x0000b80801007387 */ /* 0x0001e80000100800 */
[----:B0-----:R-:W3:Y:S01]  /*6620*/  LDL.LU R8, [R1+0x178] ;  /* 0x0001780001087983 */ /* 0x001ee20000300800 */
[C---:B------:R-:W-:Y:S02]  /*6630*/  ISETP.GT.U32.AND P2, PT, R17.reuse, R6, PT ;  /* 0x000000061100720c */ /* 0x040fe40003f44070 */
[----:B------:R-:W-:-:S11]  /*6640*/  ISETP.GT.U32.AND P0, PT, R17, R4, PT ;  /* 0x000000041100720c */ /* 0x000fd60003f04070 */
[--C-:B------:R-:W-:Y:S01]  /*6650*/  @!P2 IMAD.IADD R6, R6, 0x1, -R17.reuse ;  /* 0x000000010606a824 */ /* 0x100fe200078e0a11 */
[----:B--2---:R-:W-:Y:S01]  /*6660*/  ISETP.GT.U32.AND P2, PT, R17, R2, PT ;  /* 0x000000021100720c */ /* 0x004fe20003f44070 */
[----:B------:R-:W-:-:S03]  /*6670*/  @!P0 IMAD.IADD R4, R4, 0x1, -R17 ;  /* 0x0000000104048824 */ /* 0x000fc600078e0a11 */
[C---:B------:R-:W-:Y:S02]  /*6680*/  ISETP.GT.U32.AND P0, PT, R17.reuse, R6, PT ;  /* 0x000000061100720c */ /* 0x040fe40003f04070 */
[----:B------:R-:W-:-:S07]  /*6690*/  ISETP.GT.U32.AND P3, PT, R17, R24, PT ;  /* 0x000000181100720c */ /* 0x000fce0003f64070 */
[----:B------:R-:W-:Y:S01]  /*66a0*/  @!P2 IMAD.IADD R2, R2, 0x1, -R17 ;  /* 0x000000010202a824 */ /* 0x000fe200078e0a11 */
[C---:B------:R-:W-:Y:S02]  /*66b0*/  ISETP.GT.U32.AND P2, PT, R17.reuse, R25, PT ;  /* 0x000000191100720c */ /* 0x040fe40003f44070 */
[C---:B------:R-:W-:Y:S01]  /*66c0*/  ISETP.GT.U32.AND P4, PT, R17.reuse, R23, PT ;  /* 0x000000171100720c */ /* 0x040fe20003f84070 */
[----:B------:R-:W-:Y:S01]  /*66d0*/  IMAD.HI.U32 R29, R16, R28, RZ ;  /* 0x0000001c101d7227 */ /* 0x000fe200078e00ff */
[----:B------:R-:W-:-:S03]  /*66e0*/  ISETP.GT.U32.AND P1, PT, R17, R2, PT ;  /* 0x000000021100720c */ /* 0x000fc60003f24070 */
[----:B------:R-:W-:Y:S01]  /*66f0*/  @!P0 IMAD.IADD R6, R6, 0x1, -R17 ;  /* 0x0000000106068824 */ /* 0x000fe200078e0a11 */
[----:B------:R-:W-:Y:S01]  /*6700*/  ISETP.GT.U32.AND P5, PT, R17, R7, PT ;  /* 0x000000071100720c */ /* 0x000fe20003fa4070 */
[----:B------:R-:W-:-:S04]  /*6710*/  IMAD.MOV R29, RZ, RZ, -R29 ;  /* 0x000000ffff1d7224 */ /* 0x000fc800078e0a1d */
[--C-:B------:R-:W-:Y:S01]  /*6720*/  @!P2 IMAD.IADD R25, R25, 0x1, -R17.reuse ;  /* 0x000000011919a824 */ /* 0x100fe200078e0a11 */
[C---:B----4-:R-:W-:Y:S01]  /*6730*/  ISETP.GT.U32.AND P2, PT, R17.reuse, R10, PT ;  /* 0x0000000a1100720c */ /* 0x050fe20003f44070 */
[--C-:B------:R-:W-:Y:S01]  /*6740*/  @!P3 IMAD.IADD R24, R24, 0x1, -R17.reuse ;  /* 0x000000011818b824 */ /* 0x100fe200078e0a11 */
[----:B------:R-:W-:Y:S01]  /*6750*/  ISETP.GT.U32.AND P3, PT, R17, R22, PT ;  /* 0x000000161100720c */ /* 0x000fe20003f64070 */
[----:B------:R0:W-:Y:S01]  /*6760*/  STL [R1+0xa0], R6 ;  /* 0x0000a00601007387 */ /* 0x0001e20000100800 */
[--C-:B------:R-:W-:Y:S01]  /*6770*/  @!P4 IMAD.IADD R23, R23, 0x1, -R17.reuse ;  /* 0x000000011717c824 */ /* 0x100fe200078e0a11 */
[C---:B------:R-:W-:Y:S01]  /*6780*/  ISETP.GT.U32.AND P4, PT, R17.reuse, R21, PT ;  /* 0x000000151100720c */ /* 0x040fe20003f84070 */
[C---:B------:R-:W-:Y:S01]  /*6790*/  IMAD R28, R17.reuse, R29, R28 ;  /* 0x0000001d111c7224 */ /* 0x040fe200078e021c */
[----:B------:R-:W-:Y:S01]  /*67a0*/  IABS R29, R3 ;  /* 0x00000003001d7213 */ /* 0x000fe20000000000 */
[----:B------:R-:W-:Y:S01]  /*67b0*/  @!P1 IMAD.IADD R2, R2, 0x1, -R17 ;  /* 0x0000000102029824 */ /* 0x000fe200078e0a11 */
[----:B0-----:R-:W2:Y:S01]  /*67c0*/  LDL.LU R6, [R1+0x16c] ;  /* 0x00016c0001067983 */ /* 0x001ea20000300800 */
[----:B------:R-:W-:-:S03]  /*67d0*/  ISETP.GT.U32.AND P6, PT, R17, R5, PT ;  /* 0x000000051100720c */ /* 0x000fc60003fc4070 */
[----:B------:R-:W4:Y:S01]  /*67e0*/  LDL.LU R3, [R1+0x4c] ;  /* 0x00004c0001037983 */ /* 0x000f220000300800 */
[--C-:B------:R-:W-:Y:S02]  /*67f0*/  @!P2 IMAD.IADD R10, R10, 0x1, -R17.reuse ;  /* 0x000000010a0aa824 */ /* 0x100fe400078e0a11 */
[--C-:B------:R-:W-:Y:S01]  /*6800*/  @!P5 IMAD.IADD R7, R7, 0x1, -R17.reuse ;  /* 0x000000010707d824 */ /* 0x100fe200078e0a11 */
[C---:B------:R-:W-:Y:S01]  /*6810*/  ISETP.GT.U32.AND P5, PT, R17.reuse, R20, PT ;  /* 0x000000141100720c */ /* 0x040fe20003fa4070 */
[--C-:B------:R-:W-:Y:S01]  /*6820*/  @!P3 IMAD.IADD R22, R22, 0x1, -R17.reuse ;  /* 0x000000011616b824 */ /* 0x100fe200078e0a11 */
[----:B------:R-:W-:Y:S01]  /*6830*/  ISETP.GT.U32.AND P0, PT, R17, R4, PT ;  /* 0x000000041100720c */ /* 0x000fe20003f04070 */
[----:B------:R-:W-:-:S03]  /*6840*/  @!P4 IMAD.IADD R21, R21, 0x1, -R17 ;  /* 0x000000011515c824 */ /* 0x000fc600078e0a11 */
[--C-:B------:R-:W-:Y:S01]  /*6850*/  @!P6 IMAD.IADD R5, R5, 0x1, -R17.reuse ;  /* 0x000000010505e824 */ /* 0x100fe200078e0a11 */
[----:B------:R-:W-:Y:S01]  /*6860*/  ISETP.GT.U32.AND P6, PT, R17, R19, PT ;  /* 0x000000131100720c */ /* 0x000fe20003fc4070 */
[----:B------:R-:W-:Y:S05]  /*6870*/  STL [R1+0xa8], R25 ;  /* 0x0000a81901007387 */ /* 0x000fea0000100800 */
[--C-:B------:R-:W-:Y:S01]  /*6880*/  @!P5 IMAD.IADD R20, R20, 0x1, -R17.reuse ;  /* 0x000000011414d824 */ /* 0x100fe200078e0a11 */
[----:B------:R-:W-:Y:S01]  /*6890*/  STL [R1+0xb0], R24 ;  /* 0x0000b01801007387 */ /* 0x000fe20000100800 */
[----:B------:R-:W-:-:S03]  /*68a0*/  @!P0 IMAD.IADD R4, R4, 0x1, -R17 ;  /* 0x0000000104048824 */ /* 0x000fc600078e0a11 */
[----:B------:R-:W-:Y:S04]  /*68b0*/  STL [R1+0x1d0], R23 ;  /* 0x0001d01701007387 */ /* 0x000fe80000100800 */
[----:B------:R-:W-:Y:S04]  /*68c0*/  STL [R1+0xac], R7 ;  /* 0x0000ac0701007387 */ /* 0x000fe80000100800 */
[----:B------:R-:W-:Y:S04]  /*68d0*/  STL [R1+0xa4], R5 ;  /* 0x0000a40501007387 */ /* 0x000fe80000100800 */
[----:B------:R0:W-:Y:S01]  /*68e0*/  STL [R1+0x98], R2 ;  /* 0x0000980201007387 */ /* 0x0001e20000100800 */
[----:B------:R-:W-:-:S03]  /*68f0*/  @!P6 IMAD.IADD R19, R19, 0x1, -R17 ;  /* 0x000000011313e824 */ /* 0x000fc600078e0a11 */
[----:B------:R1:W-:Y:S04]  /*6900*/  STL [R1+0x90], R4 ;  /* 0x0000900401007387 */ /* 0x0003e80000100800 */
[----:B0-----:R-:W4:Y:S04]  /*6910*/  LDL.LU R2, [R1+0x48] ;  /* 0x0000480001027983 */ /* 0x001f280000300800 */
[----:B-1----:R-:W4:Y:S04]  /*6920*/  LDL.LU R4, [R1+0x130] ;  /* 0x0001300001047983 */ /* 0x002f280000300800 */
[----:B------:R-:W4:Y:S04]  /*6930*/  LDL.LU R5, [R1+0x150] ;  /* 0x0001500001057983 */ /* 0x000f280000300800 */
[----:B------:R-:W4:Y:S01]  /*6940*/  LDL.LU R7, [R1+0x13c] ;  /* 0x00013c0001077983 */ /* 0x000f220000300800 */
[----:B---3--:R-:W-:-:S02]  /*6950*/  ISETP.GT.U32.AND P1, PT, R17, R13, PT ;  /* 0x0000000d1100720c */ /* 0x008fc40003f24070 */
[C---:B------:R-:W-:Y:S02]  /*6960*/  ISETP.GT.U32.AND P2, PT, R17.reuse, R12, PT ;  /* 0x0000000c1100720c */ /* 0x040fe40003f44070 */
[----:B------:R-:W-:-:S09]  /*6970*/  ISETP.GT.U32.AND P3, PT, R17, R11, PT ;  /* 0x0000000b1100720c */ /* 0x000fd20003f64070 */
[--C-:B------:R-:W-:Y:S01]  /*6980*/  @!P1 IMAD.IADD R13, R13, 0x1, -R17.reuse ;  /* 0x000000010d0d9824 */ /* 0x100fe200078e0a11 */
[C---:B------:R-:W-:Y:S02]  /*6990*/  ISETP.GT.U32.AND P4, PT, R17.reuse, R9, PT ;  /* 0x000000091100720c */ /* 0x040fe40003f84070 */
[C---:B------:R-:W-:Y:S01]  /*69a0*/  ISETP.GT.U32.AND P1, PT, R17.reuse, R10, PT ;  /* 0x0000000a1100720c */ /* 0x040fe20003f24070 */
[--C-:B------:R-:W-:Y:S01]  /*69b0*/  @!P2 IMAD.IADD R12, R12, 0x1, -R17.reuse ;  /* 0x000000010c0ca824 */ /* 0x100fe200078e0a11 */
[----:B------:R-:W-:Y:S01]  /*69c0*/  ISETP.GT.U32.AND P2, PT, R17, R22, PT ;  /* 0x000000161100720c */ /* 0x000fe20003f44070 */
[----:B------:R-:W-:Y:S01]  /*69d0*/  @!P3 IMAD.IADD R11, R11, 0x1, -R17 ;  /* 0x000000010b0bb824 */ /* 0x000fe200078e0a11 */
[C---:B------:R-:W-:Y:S02]  /*69e0*/  ISETP.GT.U32.AND P3, PT, R17.reuse, R21, PT ;  /* 0x000000151100720c */ /* 0x040fe40003f64070 */
[----:B------:R-:W-:-:S05]  /*69f0*/  ISETP.GT.U32.AND P5, PT, R17, R8, PT ;  /* 0x000000081100720c */ /* 0x000fca0003fa4070 */
[--C-:B------:R-:W-:Y:S01]  /*6a00*/  @!P4 IMAD.IADD R9, R9, 0x1, -R17.reuse ;  /* 0x000000010909c824 */ /* 0x100fe200078e0a11 */
[----:B------:R-:W-:Y:S01]  /*6a10*/  ISETP.GT.U32.AND P4, PT, R17, R20, PT ;  /* 0x000000141100720c */ /* 0x000fe20003f84070 */
[--C-:B------:R-:W-:Y:S02]  /*6a20*/  @!P1 IMAD.IADD R10, R10, 0x1, -R17.reuse ;  /* 0x000000010a0a9824 */ /* 0x100fe400078e0a11 */
[--C-:B------:R-:W-:Y:S02]  /*6a30*/  @!P2 IMAD.IADD R22, R22, 0x1, -R17.reuse ;  /* 0x000000011616a824 */ /* 0x100fe400078e0a11 */
[--C-:B------:R-:W-:Y:S01]  /*6a40*/  @!P3 IMAD.IADD R21, R21, 0x1, -R17.reuse ;  /* 0x000000011515b824 */ /* 0x100fe200078e0a11 */
[----:B------:R0:W-:Y:S01]  /*6a50*/  STL [R1+0x9c], R10 ;  /* 0x00009c0a01007387 */ /* 0x0001e20000100800 */
[----:B------:R-:W-:Y:S01]  /*6a60*/  @!P5 IMAD.IADD R8, R8, 0x1, -R17 ;  /* 0x000000010808d824 */ /* 0x000fe200078e0a11 */
[----:B------:R-:W-:-:S05]  /*6a70*/  ISETP.GT.U32.AND P5, PT, R17, R19, PT ;  /* 0x000000131100720c */ /* 0x000fca0003fa4070 */
[--C-:B------:R-:W-:Y:S01]  /*6a80*/  @!P4 IMAD.IADD R20, R20, 0x1, -R17.reuse ;  /* 0x000000011414c824 */ /* 0x100fe200078e0a11 */
[----:B0-----:R-:W3:Y:S04]  /*6a90*/  LDL.LU R10, [R1+0x44] ;  /* 0x00004400010a7983 */ /* 0x001ee80000300800 */
[----:B------:R-:W3:Y:S04]  /*6aa0*/  LDL.LU R26, [R1+0xf8] ;  /* 0x0000f800011a7983 */ /* 0x000ee80000300800 */
[----:B------:R0:W-:Y:S04]  /*6ab0*/  STL [R1+0x94], R22 ;  /* 0x0000941601007387 */ /* 0x0001e80000100800 */
[----:B------:R-:W3:Y:S04]  /*6ac0*/  LDL.LU R25, [R1+0x100] ;  /* 0x0001000001197983 */ /* 0x000ee80000300800 */
[----:B------:R1:W-:Y:S04]  /*6ad0*/  STL [R1+0x88], R21 ;  /* 0x0000881501007387 */ /* 0x0003e80000100800 */
[----:B------:R-:W3:Y:S04]  /*6ae0*/  LDL.LU R24, [R1+0x118] ;  /* 0x0001180001187983 */ /* 0x000ee80000300800 */
[----:B------:R1:W-:Y:S04]  /*6af0*/  STL [R1+0x8c], R20 ;  /* 0x00008c1401007387 */ /* 0x0003e80000100800 */
[----:B------:R-:W3:Y:S01]  /*6b00*/  LDL.LU R23, [R1+0xfc] ;  /* 0x0000fc0001177983 */ /* 0x000ee20000300800 */
[----:B------:R-:W-:-:S03]  /*6b10*/  @!P5 IMAD.IADD R19, R19, 0x1, -R17 ;  /* 0x000000011313d824 */ /* 0x000fc600078e0a11 */
[----:B0-----:R-:W3:Y:S04]  /*6b20*/  LDL.LU R22, [R1+0x40] ;  /* 0x0000400001167983 */ /* 0x001ee80000300800 */
[----:B------:R-:W-:Y:S04]  /*6b30*/  STL [R1+0x1a8], R19 ;  /* 0x0001a81301007387 */ /* 0x000fe80000100800 */
[----:B-1----:R-:W3:Y:S01]  /*6b40*/  LDL.LU R21, [R1+0x3c] ;  /* 0x00003c0001157983 */ /* 0x002ee20000300800 */
[C---:B------:R-:W-:Y:S02]  /*6b50*/  ISETP.GT.U32.AND P0, PT, R17.reuse, R18, PT ;  /* 0x000000121100720c */ /* 0x040fe40003f04070 */
[C---:B--2---:R-:W-:Y:S01]  /*6b60*/  ISETP.GT.U32.AND P6, PT, R17.reuse, R6, PT ;  /* 0x000000061100720c */ /* 0x044fe20003fc4070 */
[----:B------:R-:W2:Y:S10]  /*6b70*/  LDL.LU R20, [R1+0x38] ;  /* 0x0000380001147983 */ /* 0x000eb40000300800 */
[--C-:B------:R-:W-:Y:S01]  /*6b80*/  @!P0 IMAD.IADD R18, R18, 0x1, -R17.reuse ;  /* 0x0000000112128824 */ /* 0x100fe200078e0a11 */
[----:B----4-:R-:W-:Y:S01]  /*6b90*/  ISETP.GT.U32.AND P0, PT, R17, R3, PT ;  /* 0x000000031100720c */ /* 0x010fe20003f04070 */
[----:B------:R-:W-:-:S03]  /*6ba0*/  @!P6 IMAD.IADD R6, R6, 0x1, -R17 ;  /* 0x000000010606e824 */ /* 0x000fc600078e0a11 */
[C---:B------:R-:W-:Y:S02]  /*6bb0*/  ISETP.GT.U32.AND P6, PT, R17.reuse, R18, PT ;  /* 0x000000121100720c */ /* 0x040fe40003fc4070 */
[----:B------:R-:W-:-:S07]  /*6bc0*/  ISETP.GT.U32.AND P1, PT, R17, R12, PT ;  /* 0x0000000c1100720c */ /* 0x000fce0003f24070 */
[--C-:B------:R-:W-:Y:S01]  /*6bd0*/  @!P0 IMAD.IADD R3, R3, 0x1, -R17.reuse ;  /* 0x0000000103038824 */ /* 0x100fe200078e0a11 */
[C---:B------:R-:W-:Y:S02]  /*6be0*/  ISETP.GT.U32.AND P0, PT, R17.reuse, R13, PT ;  /* 0x0000000d1100720c */ /* 0x040fe40003f04070 */
[C---:B------:R-:W-:Y:S01]  /*6bf0*/  ISETP.GT.U32.AND P2, PT, R17.reuse, R11, PT ;  /* 0x0000000b1100720c */ /* 0x040fe20003f44070 */
[--C-:B------:R-:W-:Y:S01]  /*6c00*/  @!P6 IMAD.IADD R18, R18, 0x1, -R17.reuse ;  /* 0x000000011212e824 */ /* 0x100fe200078e0a11 */
[C---:B------:R-:W-:Y:S02]  /*6c10*/  ISETP.GT.U32.AND P6, PT, R17.reuse, R3, PT ;  /* 0x000000031100720c */ /* 0x040fe40003fc4070 */
[----:B------:R-:W-:Y:S01]  /*6c20*/  ISETP.GT.U32.AND P3, PT, R17, R9, PT ;  /* 0x000000091100720c */ /* 0x000fe20003f64070 */
[----:B------:R-:W-:-:S06]  /*6c30*/  @!P1 IMAD.IADD R12, R12, 0x1, -R17 ;  /* 0x000000010c0c9824 */ /* 0x000fcc00078e0a11 */
[--C-:B------:R-:W-:Y:S01]  /*6c40*/  @!P0 IMAD.IADD R13, R13, 0x1, -R17.reuse ;  /* 0x000000010d0d8824 */ /* 0x100fe200078e0a11 */
[----:B------:R-:W-:Y:S01]  /*6c50*/  ISETP.GT.U32.AND P0, PT, R17, R2, PT ;  /* 0x000000021100720c */ /* 0x000fe20003f04070 */
[--C-:B------:R-:W-:Y:S01]  /*6c60*/  @!P2 IMAD.IADD R11, R11, 0x1, -R17.reuse ;  /* 0x000000010b0ba824 */ /* 0x100fe200078e0a11 */
[C---:B------:R-:W-:Y:S01]  /*6c70*/  ISETP.GT.U32.AND P1, PT, R17.reuse, R4, PT ;  /* 0x000000041100720c */ /* 0x040fe20003f24070 */
[----:B------:R0:W-:Y:S01]  /*6c80*/  STL [R1+0x1b0], R18 ;  /* 0x0001b01201007387 */ /* 0x0001e20000100800 */
[C---:B------:R-:W-:Y:S02]  /*6c90*/  ISETP.GT.U32.AND P4, PT, R17.reuse, R8, PT ;  /* 0x000000081100720c */ /* 0x040fe40003f84070 */
[----:B------:R-:W-:Y:S01]  /*6ca0*/  ISETP.GT.U32.AND P2, PT, R17, R5, PT ;  /* 0x000000051100720c */ /* 0x000fe20003f44070 */
[--C-:B------:R-:W-:Y:S02]  /*6cb0*/  @!P6 IMAD.IADD R3, R3, 0x1, -R17.reuse ;  /* 0x000000010303e824 */ /* 0x100fe400078e0a11 */
[----:B------:R-:W-:Y:S01]  /*6cc0*/  @!P3 IMAD.IADD R9, R9, 0x1, -R17 ;  /* 0x000000010909b824 */ /* 0x000fe200078e0a11 */
[----:B0-----:R-:W4:Y:S01]  /*6cd0*/  LDL.LU R18, [R1+0xe4] ;  /* 0x0000e40001127983 */ /* 0x001f220000300800 */
[----:B------:R-:W-:-:S02]  /*6ce0*/  ISETP.GT.U32.AND P3, PT, R17, R7, PT ;  /* 0x000000071100720c */ /* 0x000fc40003f64070 */
[--C-:B------:R-:W-:Y:S02]  /*6cf0*/  @!P0 IMAD.IADD R2, R2, 0x1, -R17.reuse ;  /* 0x0000000102028824 */ /* 0x100fe400078e0a11 */
[----:B------:R-:W-:Y:S01]  /*6d00*/  @!P1 IMAD.IADD R4, R4, 0x1, -R17 ;  /* 0x0000000104049824 */ /* 0x000fe200078e0a11 */
[----:B------:R-:W-:-:S03]  /*6d10*/  ISETP.GT.U32.AND P5, PT, R17, R6, PT ;  /* 0x000000061100720c */ /* 0x000fc60003fa4070 */
[--C-:B------:R-:W-:Y:S02]  /*6d20*/  @!P2 IMAD.IADD R5, R5, 0x1, -R17.reuse ;  /* 0x000000010505a824 */ /* 0x100fe400078e0a11 */
[--C-:B------:R-:W-:Y:S01]  /*6d30*/  @!P4 IMAD.IADD R8, R8, 0x1, -R17.reuse ;  /* 0x000000010808c824 */ /* 0x100fe200078e0a11 */
[----:B------:R0:W-:Y:S02]  /*6d40*/  STL [R1+0x1a4], R13 ;  /* 0x0001a40d01007387 */ /* 0x0001e40000100800 */
[--C-:B------:R-:W-:Y:S02]  /*6d50*/  @!P3 IMAD.IADD R7, R7, 0x1, -R17.reuse ;  /* 0x000000010707b824 */ /* 0x100fe400078e0a11 */
[----:B------:R-:W-:Y:S03]  /*6d60*/  STL [R1+0x194], R12 ;  /* 0x0001940c01007387 */ /* 0x000fe60000100800 */
[----:B------:R-:W-:Y:S01]  /*6d70*/  @!P5 IMAD.IADD R6, R6, 0x1, -R17 ;  /* 0x000000010606d824 */ /* 0x000fe200078e0a11 */
[----:B------:R1:W-:Y:S04]  /*6d80*/  STL [R1+0x160], R11 ;  /* 0x0001600b01007387 */ /* 0x0003e80000100800 */
[----:B------:R0:W-:Y:S04]  /*6d90*/  STL [R1+0x170], R9 ;  /* 0x0001700901007387 */ /* 0x0001e80000100800 */
[----:B------:R-:W-:Y:S04]  /*6da0*/  STL [R1+0x178], R8 ;  /* 0x0001780801007387 */ /* 0x000fe80000100800 */
[----:B------:R-:W2:Y:S04]  /*6db0*/  LDL.LU R19, [R1+0x34] ;  /* 0x0000340001137983 */ /* 0x000ea80000300800 */
[----:B------:R-:W-:Y:S04]  /*6dc0*/  STL [R1+0x16c], R6 ;  /* 0x00016c0601007387 */ /* 0x000fe80000100800 */
[----:B0-----:R-:W2:Y:S04]  /*6dd0*/  LDL.LU R13, [R1+0x30] ;  /* 0x00003000010d7983 */ /* 0x001ea80000300800 */
[----:B-1----:R-:W4:Y:S04]  /*6de0*/  LDL.LU R11, [R1+0x2c] ;  /* 0x00002c00010b7983 */ /* 0x002f280000300800 */
[----:B------:R-:W-:Y:S04]  /*6df0*/  STL [R1+0x4c], R3 ;  /* 0x00004c0301007387 */ /* 0x000fe80000100800 */
[----:B------:R-:W4:Y:S01]  /*6e00*/  LDL.LU R9, [R1+0x28] ;  /* 0x0000280001097983 */ /* 0x000f220000300800 */
[----:B---3--:R-:W-:-:S02]  /*6e10*/  ISETP.GT.U32.AND P4, PT, R17, R10, PT ;  /* 0x0000000a1100720c */ /* 0x008fc40003f84070 */
[C---:B------:R-:W-:Y:S02]  /*6e20*/  ISETP.GT.U32.AND P6, PT, R17.reuse, R25, PT ;  /* 0x000000191100720c */ /* 0x040fe40003fc4070 */
[C---:B------:R-:W-:Y:S02]  /*6e30*/  ISETP.GT.U32.AND P0, PT, R17.reuse, R24, PT ;  /* 0x000000181100720c */ /* 0x040fe40003f04070 */
[C---:B------:R-:W-:Y:S02]  /*6e40*/  ISETP.GT.U32.AND P1, PT, R17.reuse, R23, PT ;  /* 0x000000171100720c */ /* 0x040fe40003f24070 */
[----:B------:R-:W-:-:S07]  /*6e50*/  ISETP.GT.U32.AND P2, PT, R17, R22, PT ;  /* 0x000000161100720c */ /* 0x000fce0003f44070 */
[--C-:B------:R-:W-:Y:S01]  /*6e60*/  @!P6 IMAD.IADD R25, R25, 0x1, -R17.reuse ;  /* 0x000000011919e824 */ /* 0x100fe200078e0a11 */
[C---:B------:R-:W-:Y:S01]  /*6e70*/  ISETP.GT.U32.AND P6, PT, R17.reuse, R2, PT ;  /* 0x000000021100720c */ /* 0x040fe20003fc4070 */
[--C-:B------:R-:W-:Y:S01]  /*6e80*/  @!P0 IMAD.IADD R24, R24, 0x1, -R17.reuse ;  /* 0x0000000118188824 */ /* 0x100fe200078e0a11 */
[C---:B------:R-:W-:Y:S02]  /*6e90*/  ISETP.GT.U32.AND P0, PT, R17.reuse, R4, PT ;  /* 0x000000041100720c */ /* 0x040fe40003f04070 */
[----:B------:R-:W-:Y:S01]  /*6ea0*/  ISETP.GT.U32.AND P3, PT, R17, R21, PT ;  /* 0x000000151100720c */ /* 0x000fe20003f64070 */
[--C-:B------:R-:W-:Y:S01]  /*6eb0*/  @!P1 IMAD.IADD R23, R23, 0x1, -R17.reuse ;  /* 0x0000000117179824 */ /* 0x100fe200078e0a11 */
[C---:B------:R-:W-:Y:S01]  /*6ec0*/  ISETP.GT.U32.AND P1, PT, R17.reuse, R5, PT ;  /* 0x000000051100720c */ /* 0x040fe20003f24070 */
[--C-:B------:R-:W-:Y:S02]  /*6ed0*/  @!P4 IMAD.IADD R10, R10, 0x1, -R17.reuse ;  /* 0x000000010a0ac824 */ /* 0x100fe400078e0a11 */
[----:B------:R-:W-:Y:S01]  /*6ee0*/  @!P2 IMAD.IADD R22, R22, 0x1, -R17 ;  /* 0x000000011616a824 */ /* 0x000fe200078e0a11 */
[----:B------:R-:W-:-:S03]  /*6ef0*/  ISETP.GT.U32.AND P2, PT, R17, R7, PT ;  /* 0x000000071100720c */ /* 0x000fc60003f44070 */
[--C-:B------:R-:W-:Y:S02]  /*6f00*/  @!P6 IMAD.IADD R2, R2, 0x1, -R17.reuse ;  /* 0x000000010202e824 */ /* 0x100fe400078e0a11 */
[--C-:B------:R-:W-:Y:S02]  /*6f10*/  @!P0 IMAD.IADD R4, R4, 0x1, -R17.reuse ;  /* 0x0000000104048824 */ /* 0x100fe400078e0a11 */
[--C-:B------:R-:W-:Y:S01]  /*6f20*/  @!P3 IMAD.IADD R21, R21, 0x1, -R17.reuse ;  /* 0x000000011515b824 */ /* 0x100fe200078e0a11 */
[----:B------:R-:W-:Y:S01]  /*6f30*/  ISETP.GT.U32.AND P3, PT, R17, R10, PT ;  /* 0x0000000a1100720c */ /* 0x000fe20003f64070 */
[----:B------:R0:W-:Y:S01]  /*6f40*/  STL [R1+0x48], R2 ;  /* 0x0000480201007387 */ /* 0x0001e20000100800 */
[----:B------:R-:W-:-:S03]  /*6f50*/  @!P1 IMAD.IADD R5, R5, 0x1, -R17 ;  /* 0x0000000105059824 */ /* 0x000fc600078e0a11 */
[--C-:B------:R-:W-:Y:S01]  /*6f60*/  @!P2 IMAD.IADD R7, R7, 0x1, -R17.reuse ;  /* 0x000000010707a824 */ /* 0x100fe200078e0a11 */
[----:B0-----:R-:W3:Y:S04]  /*6f70*/  LDL.LU R2, [R1+0x24] ;  /* 0x0000240001027983 */ /* 0x001ee80000300800 */
[----:B------:R-:W3:Y:S04]  /*6f80*/  LDL.LU R3, [R1+0x20] ;  /* 0x0000200001037983 */ /* 0x000ee80000300800 */
[----:B------:R0:W-:Y:S01]  /*6f90*/  STL [R1+0x130], R4 ;  /* 0x0001300401007387 */ /* 0x0001e20000100800 */
[----:B------:R-:W-:-:S03]  /*6fa0*/  @!P3 IMAD.IADD R10, R10, 0x1, -R17 ;  /* 0x000000010a0ab824 */ /* 0x000fc600078e0a11 */
[----:B0-----:R-:W3:Y:S04]  /*6fb0*/  LDL.LU R4, [R1+0x1c] ;  /* 0x00001c0001047983 */ /* 0x001ee80000300800 */
[----:B------:R0:W-:Y:S04]  /*6fc0*/  STL [R1+0x150], R5 ;  /* 0x0001500501007387 */ /* 0x0001e80000100800 */
[----:B0-----:R-:W3:Y:S04]  /*6fd0*/  LDL.LU R5, [R1+0x18] ;  /* 0x0000180001057983 */ /* 0x001ee80000300800 */
[----:B------:R-:W3:Y:S04]  /*6fe0*/  LDL.LU R6, [R1+0x14] ;  /* 0x0000140001067983 */ /* 0x000ee80000300800 */
[----:B------:R0:W-:Y:S04]  /*6ff0*/  STL [R1+0x13c], R7 ;  /* 0x00013c0701007387 */ /* 0x0001e80000100800 */
[----:B0-----:R-:W3:Y:S04]  /*7000*/  LDL.LU R7, [R1+0x10] ;  /* 0x0000100001077983 */ /* 0x001ee80000300800 */
[----:B------:R-:W3:Y:S04]  /*7010*/  LDL.LU R8, [R1+0xc] ;  /* 0x00000c0001087983 */ /* 0x000ee80000300800 */
[----:B------:R0:W-:Y:S04]  /*7020*/  STL [R1+0x44], R10 ;  /* 0x0000440a01007387 */ /* 0x0001e80000100800 */
[----:B0-----:R-:W3:Y:S04]  /*7030*/  LDL.LU R10, [R1+0x8] ;  /* 0x00000800010a7983 */ /* 0x001ee80000300800 */
[----:B------:R-:W3:Y:S01]  /*7040*/  LDL.LU R12, [R1+0x4] ;  /* 0x00000400010c7983 */ /* 0x000ee20000300800 */
[----:B------:R-:W-:-:S02]  /*7050*/  ISETP.GT.U32.AND P5, PT, R17, R26, PT ;  /* 0x0000001a1100720c */ /* 0x000fc40003fa4070 */
[----:B--2---:R-:W-:-:S11]  /*7060*/  ISETP.GT.U32.AND P4, PT, R17, R20, PT ;  /* 0x000000141100720c */ /* 0x004fd60003f84070 */
[--C-:B------:R-:W-:Y:S01]  /*7070*/  @!P5 IMAD.IADD R26, R26, 0x1, -R17.reuse ;  /* 0x000000011a1ad824 */ /* 0x100fe200078e0a11 */
[----:B----4-:R-:W-:Y:S01]  /*7080*/  ISETP.GT.U32.AND P5, PT, R17, R18, PT ;  /* 0x000000121100720c */ /* 0x010fe20003fa4070 */
[----:B------:R-:W-:-:S03]  /*7090*/  @!P4 IMAD.IADD R20, R20, 0x1, -R17 ;  /* 0x000000011414c824 */ /* 0x000fc600078e0a11 */
[C---:B------:R-:W-:Y:S02]  /*70a0*/  ISETP.GT.U32.AND P4, PT, R17.reuse, R26, PT ;  /* 0x0000001a1100720c */ /* 0x040fe40003f84070 */
[C---:B------:R-:W-:Y:S02]  /*70b0*/  ISETP.GT.U32.AND P0, PT, R17.reuse, R24, PT ;  /* 0x000000181100720c */ /* 0x040fe40003f04070 */
[----:B------:R-:W-:-:S05]  /*70c0*/  ISETP.GT.U32.AND P1, PT, R17, R23, PT ;  /* 0x000000171100720c */ /* 0x000fca0003f24070 */
[--C-:B------:R-:W-:Y:S01]  /*70d0*/  @!P5 IMAD.IADD R18, R18, 0x1, -R17.reuse ;  /* 0x000000011212d824 */ /* 0x100fe200078e0a11 */
[C---:B------:R-:W-:Y:S02]  /*70e0*/  ISETP.GT.U32.AND P5, PT, R17.reuse, R25, PT ;  /* 0x000000191100720c */ /* 0x040fe40003fa4070 */
[C---:B------:R-:W-:Y:S01]  /*70f0*/  ISETP.GT.U32.AND P2, PT, R17.reuse, R22, PT ;  /* 0x000000161100720c */ /* 0x040fe20003f44070 */
[--C-:B------:R-:W-:Y:S01]  /*7100*/  @!P4 IMAD.IADD R26, R26, 0x1, -R17.reuse ;  /* 0x000000011a1ac824 */ /* 0x100fe200078e0a11 */
[C---:B------:R-:W-:Y:S02]  /*7110*/  ISETP.GT.U32.AND P3, PT, R17.reuse, R21, PT ;  /* 0x000000151100720c */ /* 0x040fe40003f64070 */
[C---:B------:R-:W-:Y:S01]  /*7120*/  ISETP.GT.U32.AND P4, PT, R17.reuse, R20, PT ;  /* 0x000000141100720c */ /* 0x040fe20003f84070 */
[--C-:B------:R-:W-:Y:S01]  /*7130*/  @!P0 IMAD.IADD R24, R24, 0x1, -R17.reuse ;  /* 0x0000000118188824 */ /* 0x100fe200078e0a11 */
[----:B------:R-:W-:Y:S01]  /*7140*/  ISETP.GT.U32.AND P6, PT, R17, R18, PT ;  /* 0x000000121100720c */ /* 0x000fe20003fc4070 */
[----:B------:R-:W-:Y:S01]  /*7150*/  @!P1 IMAD.IADD R23, R23, 0x1, -R17 ;  /* 0x0000000117179824 */ /* 0x000fe200078e0a11 */
[----:B------:R-:W-:-:S03]  /*7160*/  ISETP.GT.U32.AND P0, PT, R17, R13, PT ;  /* 0x0000000d1100720c */ /* 0x000fc60003f04070 */
[--C-:B------:R-:W-:Y:S01]  /*7170*/  @!P5 IMAD.IADD R25, R25, 0x1, -R17.reuse ;  /* 0x000000011919d824 */ /* 0x100fe200078e0a11 */
[C---:B------:R-:W-:Y:S02]  /*7180*/  ISETP.GT.U32.AND P5, PT, R17.reuse, R19, PT ;  /* 0x000000131100720c */ /* 0x040fe40003fa4070 */
[C---:B------:R-:W-:Y:S01]  /*7190*/  ISETP.GT.U32.AND P1, PT, R17.reuse, R11, PT ;  /* 0x0000000b1100720c */ /* 0x040fe20003f24070 */
[--C-:B------:R-:W-:Y:S01]  /*71a0*/  @!P2 IMAD.IADD R22, R22, 0x1, -R17.reuse ;  /* 0x000000011616a824 */ /* 0x100fe200078e0a11 */
[----:B------:R-:W-:Y:S01]  /*71b0*/  ISETP.GT.U32.AND P2, PT, R17, R9, PT ;  /* 0x000000091100720c */ /* 0x000fe20003f44070 */
[--C-:B------:R-:W-:Y:S02]  /*71c0*/  @!P3 IMAD.IADD R21, R21, 0x1, -R17.reuse ;  /* 0x000000011515b824 */ /* 0x100fe400078e0a11 */
[--C-:B------:R-:W-:Y:S02]  /*71d0*/  @!P4 IMAD.IADD R20, R20, 0x1, -R17.reuse ;  /* 0x000000011414c824 */ /* 0x100fe400078e0a11 */
[----:B------:R-:W-:-:S02]  /*71e0*/  @!P6 IMAD.IADD R18, R18, 0x1, -R17 ;  /* 0x000000011212e824 */ /* 0x000fc400078e0a11 */
[--C-:B------:R-:W-:Y:S02]  /*71f0*/  @!P0 IMAD.IADD R13, R13, 0x1, -R17.reuse ;  /* 0x000000010d0d8824 */ /* 0x100fe400078e0a11 */
[--C-:B------:R-:W-:Y:S02]  /*7200*/  @!P5 IMAD.IADD R19, R19, 0x1, -R17.reuse ;  /* 0x000000011313d824 */ /* 0x100fe400078e0a11 */
[--C-:B------:R-:W-:Y:S02]  /*7210*/  @!P1 IMAD.IADD R11, R11, 0x1, -R17.reuse ;  /* 0x000000010b0b9824 */ /* 0x100fe400078e0a11 */
[----:B------:R-:W-:Y:S01]  /*7220*/  @!P2 IMAD.IADD R9, R9, 0x1, -R17 ;  /* 0x000000010909a824 */ /* 0x000fe200078e0a11 */
[----:B------:R0:W-:Y:S04]  /*7230*/  STL [R1+0xf8], R26 ;  /* 0x0000f81a01007387 */ /* 0x0001e80000100800 */
[----:B0-----:R-:W2:Y:S04]  /*7240*/  LDL.LU R26, [R1+0x1cd4] ;  /* 0x001cd400011a7983 */ /* 0x001ea80000300800 */
[----:B------:R0:W-:Y:S04]  /*7250*/  STL [R1+0x100], R25 ;  /* 0x0001001901007387 */ /* 0x0001e80000100800 */
[----:B0-----:R-:W4:Y:S04]  /*7260*/  LDL.LU R25, [R1+0x1cd0] ;  /* 0x001cd00001197983 */ /* 0x001f280000300800 */
[----:B------:R0:W-:Y:S04]  /*7270*/  STL [R1+0x118], R24 ;  /* 0x0001181801007387 */ /* 0x0001e80000100800 */
[----:B0-----:R-:W2:Y:S04]  /*7280*/  LDL.LU R24, [R1+0x1ccc] ;  /* 0x001ccc0001187983 */ /* 0x001ea80000300800 */
        /* <DEDUP_REMOVED lines=9> */
[----:B0-----:R-:W2:Y:S01]  /*7320*/  LDL.LU R18, [R1] ;  /* 0x0000000001127983 */ /* 0x001ea20000300800 */
[----:B---3--:R-:W-:-:S02]  /*7330*/  ISETP.GT.U32.AND P3, PT, R17, R2, PT ;  /* 0x000000021100720c */ /* 0x008fc40003f64070 */
[C---:B------:R-:W-:Y:S02]  /*7340*/  ISETP.GT.U32.AND P4, PT, R17.reuse, R3, PT ;  /* 0x000000031100720c */ /* 0x040fe40003f84070 */
[----:B------:R-:W-:-:S09]  /*7350*/  ISETP.GT.U32.AND P6, PT, R17, R4, PT ;  /* 0x000000041100720c */ /* 0x000fd20003fc4070 */
[--C-:B------:R-:W-:Y:S02]  /*7360*/  @!P3 IMAD.IADD R2, R2, 0x1, -R17.reuse ;  /* 0x000000010202b824 */ /* 0x100fe400078e0a11 */
[--C-:B------:R-:W-:Y:S01]  /*7370*/  @!P4 IMAD.IADD R3, R3, 0x1, -R17.reuse ;  /* 0x000000010303c824 */ /* 0x100fe200078e0a11 */
[C---:B------:R-:W-:Y:S02]  /*7380*/  ISETP.GT.U32.AND P5, PT, R17.reuse, R5, PT ;  /* 0x000000051100720c */ /* 0x040fe40003fa4070 */
[C---:B------:R-:W-:Y:S01]  /*7390*/  ISETP.GT.U32.AND P0, PT, R17.reuse, R6, PT ;  /* 0x000000061100720c */ /* 0x040fe20003f04070 */
[----:B------:R-:W-:Y:S01]  /*73a0*/  @!P6 IMAD.IADD R4, R4, 0x1, -R17 ;  /* 0x000000010404e824 */ /* 0x000fe200078e0a11 */
[C---:B------:R-:W-:Y:S02]  /*73b0*/  ISETP.GT.U32.AND P6, PT, R17.reuse, R19, PT ;  /* 0x000000131100720c */ /* 0x040fe40003fc4070 */
[C---:B------:R-:W-:Y:S02]  /*73c0*/  ISETP.GT.U32.AND P1, PT, R17.reuse, R7, PT ;  /* 0x000000071100720c */ /* 0x040fe40003f24070 */
[----:B------:R-:W-:-:S05]  /*73d0*/  ISETP.GT.U32.AND P2, PT, R17, R8, PT ;  /* 0x000000081100720c */ /* 0x000fca0003f44070 */
[--C-:B------:R-:W-:Y:S01]  /*73e0*/  @!P5 IMAD.IADD R5, R5, 0x1, -R17.reuse ;  /* 0x000000010505d824 */ /* 0x100fe200078e0a11 */
[C---:B------:R-:W-:Y:S01]  /*73f0*/  ISETP.GT.U32.AND P5, PT, R17.reuse, R13, PT ;  /* 0x0000000d1100720c */ /* 0x040fe20003fa4070 */
[--C-:B------:R-:W-:Y:S01]  /*7400*/  @!P0 IMAD.IADD R6, R6, 0x1, -R17.reuse ;  /* 0x0000000106068824 */ /* 0x100fe200078e0a11 */
[C---:B------:R-:W-:Y:S02]  /*7410*/  ISETP.GT.U32.AND P0, PT, R17.reuse, R11, PT ;  /* 0x0000000b1100720c */ /* 0x040fe40003f04070 */
[C---:B------:R-:W-:Y:S02]  /*7420*/  ISETP.GT.U32.AND P3, PT, R17.reuse, R10, PT ;  /* 0x0000000a1100720c */ /* 0x040fe40003f64070 */
[----:B------:R-:W-:Y:S01]  /*7430*/  ISETP.GT.U32.AND P4, PT, R17, R12, PT ;  /* 0x0000000c1100720c */ /* 0x000fe20003f84070 */
[--C-:B------:R-:W-:Y:S01]  /*7440*/  @!P1 IMAD.IADD R7, R7, 0x1, -R17.reuse ;  /* 0x0000000107079824 */ /* 0x100fe200078e0a11 */
[C---:B------:R-:W-:Y:S01]  /*7450*/  ISETP.GT.U32.AND P1, PT, R17.reuse, R9, PT ;  /* 0x000000091100720c */ /* 0x040fe20003f24070 */
[--C-:B------:R-:W-:Y:S01]  /*7460*/  @!P2 IMAD.IADD R8, R8, 0x1, -R17.reuse ;  /* 0x000000010808a824 */ /* 0x100fe200078e0a11 */
[----:B------:R-:W-:Y:S01]  /*7470*/  ISETP.GT.U32.AND P2, PT, R17, R2, PT ;  /* 0x000000021100720c */ /* 0x000fe20003f44070 */
[----:B------:R-:W-:-:S06]  /*7480*/  @!P6 IMAD.IADD R19, R19, 0x1, -R17 ;  /* 0x000000011313e824 */ /* 0x000fcc00078e0a11 */
[--C-:B------:R-:W-:Y:S01]  /*7490*/  @!P3 IMAD.IADD R10, R10, 0x1, -R17.reuse ;  /* 0x000000010a0ab824 */ /* 0x100fe200078e0a11 */
[----:B------:R-:W-:Y:S01]  /*74a0*/  ISETP.GT.U32.AND P3, PT, R17, R3, PT ;  /* 0x000000031100720c */ /* 0x000fe20003f64070 */
[--C-:B------:R-:W-:Y:S02]  /*74b0*/  @!P5 IMAD.IADD R13, R13, 0x1, -R17.reuse ;  /* 0x000000010d0dd824 */ /* 0x100fe400078e0a11 */
[--C-:B------:R-:W-:Y:S01]  /*74c0*/  @!P4 IMAD.IADD R12, R12, 0x1, -R17.reuse ;  /* 0x000000010c0cc824 */ /* 0x100fe200078e0a11 */
[----:B------:R-:W-:Y:S01]  /*74d0*/  ISETP.GT.U32.AND P4, PT, R17, R4, PT ;  /* 0x000000041100720c */ /* 0x000fe20003f84070 */
[--C-:B------:R-:W-:Y:S01]  /*74e0*/  @!P0 IMAD.IADD R11, R11, 0x1, -R17.reuse ;  /* 0x000000010b0b8824 */ /* 0x100fe200078e0a11 */
[----:B------:R-:W-:Y:S01]  /*74f0*/  ISETP.GT.U32.AND P5, PT, R17, R5, PT ;  /* 0x000000051100720c */ /* 0x000fe20003fa4070 */
[--C-:B------:R-:W-:Y:S01]  /*7500*/  @!P1 IMAD.IADD R9, R9, 0x1, -R17.reuse ;  /* 0x0000000109099824 */ /* 0x100fe200078e0a11 */
[C---:B------:R-:W-:Y:S01]  /*7510*/  ISETP.GT.U32.AND P0, PT, R17.reuse, R6, PT ;  /* 0x000000061100720c */ /* 0x040fe20003f04070 */
[----:B------:R0:W-:Y:S01]  /*7520*/  STL [R1+0x34], R19 ;  /* 0x0000341301007387 */ /* 0x0001e20000100800 */
[----:B------:R-:W-:Y:S01]  /*7530*/  ISETP.GT.U32.AND P1, PT, R17, R7, PT ;  /* 0x000000071100720c */ /* 0x000fe20003f24070 */
[----:B------:R-:W-:-:S02]  /*7540*/  @!P2 IMAD.IADD R2, R2, 0x1, -R17 ;  /* 0x000000010202a824 */ /* 0x000fc400078e0a11 */
[--C-:B------:R-:W-:Y:S01]  /*7550*/  @!P3 IMAD.IADD R3, R3, 0x1, -R17.reuse ;  /* 0x000000010303b824 */ /* 0x100fe200078e0a11 */
[----:B0-----:R-:W3:Y:S04]  /*7560*/  LDL.LU R19, [R1+0x1cb8] ;  /* 0x001cb80001137983 */ /* 0x001ee80000300800 */
[----:B------:R0:W-:Y:S01]  /*7570*/  STL [R1+0x30], R13 ;  /* 0x0000300d01007387 */ /* 0x0001e20000100800 */
[--C-:B------:R-:W-:Y:S02]  /*7580*/  @!P4 IMAD.IADD R4, R4, 0x1, -R17.reuse ;  /* 0x000000010404c824 */ /* 0x100fe400078e0a11 */
[--C-:B------:R-:W-:Y:S01]  /*7590*/  @!P5 IMAD.IADD R5, R5, 0x1, -R17.reuse ;  /* 0x000000010505d824 */ /* 0x100fe200078e0a11 */
[----:B0-----:R-:W3:Y:S04]  /*75a0*/  LDL.LU R13, [R1+0x1cb4] ;  /* 0x001cb400010d7983 */ /* 0x001ee80000300800 */
[----:B------:R0:W-:Y:S01]  /*75b0*/  STL [R1+0x2c], R11 ;  /* 0x00002c0b01007387 */ /* 0x0001e20000100800 */
[----:B------:R-:W-:-:S03]  /*75c0*/  @!P0 IMAD.IADD R6, R6, 0x1, -R17 ;  /* 0x0000000106068824 */ /* 0x000fc600078e0a11 */
[----:B0-----:R-:W3:Y:S04]  /*75d0*/  LDL.LU R11, [R1+0x1cb0] ;  /* 0x001cb000010b7983 */ /* 0x001ee80000300800 */
[----:B------:R0:W-:Y:S01]  /*75e0*/  STL [R1+0x28], R9 ;  /* 0x0000280901007387 */ /* 0x0001e20000100800 */
[----:B------:R-:W-:-:S03]  /*75f0*/  @!P1 IMAD.IADD R7, R7, 0x1, -R17 ;  /* 0x0000000107079824 */ /* 0x000fc600078e0a11 */
[----:B0-----:R-:W3:Y:S04]  /*7600*/  LDL.LU R9, [R1+0x1cac] ;  /* 0x001cac0001097983 */ /* 0x001ee80000300800 */
[----:B------:R0:W-:Y:S04]  /*7610*/  STL [R1+0x24], R2 ;  /* 0x0000240201007387 */ /* 0x0001e80000100800 */
[----:B0-----:R-:W3:Y:S04]  /*7620*/  LDL.LU R2, [R1+0x1ca8] ;  /* 0x001ca80001027983 */ /* 0x001ee80000300800 */
[----:B------:R0:W-:Y:S04]  /*7630*/  STL [R1+0x20], R3 ;  /* 0x0000200301007387 */ /* 0x0001e80000100800 */
[----:B0-----:R-:W4:Y:S04]  /*7640*/  LDL.LU R3, [R1+0x1ca4] ;  /* 0x001ca40001037983 */ /* 0x001f280000300800 */
[----:B------:R0:W-:Y:S04]  /*7650*/  STL [R1+0x1c], R4 ;  /* 0x00001c0401007387 */ /* 0x0001e80000100800 */
[----:B0-----:R-:W4:Y:S04]  /*7660*/  LDL.LU R4, [R1+0x1ca0] ;  /* 0x001ca00001047983 */ /* 0x001f280000300800 */
[----:B------:R0:W-:Y:S04]  /*7670*/  STL [R1+0x18], R5 ;  /* 0x0000180501007387 */ /* 0x0001e80000100800 */
[----:B0-----:R-:W4:Y:S04]  /*7680*/  LDL.LU R5, [R1+0x1c9c] ;  /* 0x001c9c0001057983 */ /* 0x001f280000300800 */
[----:B------:R0:W-:Y:S04]  /*7690*/  STL [R1+0x14], R6 ;  /* 0x0000140601007387 */ /* 0x0001e80000100800 */
[----:B0-----:R-:W4:Y:S04]  /*76a0*/  LDL.LU R6, [R1+0x1c98] ;  /* 0x001c980001067983 */ /* 0x001f280000300800 */
[----:B------:R0:W-:Y:S04]  /*76b0*/  STL [R1+0x10], R7 ;  /* 0x0000100701007387 */ /* 0x0001e80000100800 */
[----:B0-----:R-:W4:Y:S01]  /*76c0*/  LDL.LU R7, [R1+0x1c94] ;  /* 0x001c940001077983 */ /* 0x001f220000300800 */
[----:B------:R-:W-:-:S13]  /*76d0*/  ISETP.GT.U32.AND P2, PT, R17, R8, PT ;  /* 0x000000081100720c */ /* 0x000fda0003f44070 */
[----:B------:R-:W-:-:S05]  /*76e0*/  @!P2 IMAD.IADD R8, R8, 0x1, -R17 ;  /* 0x000000010808a824 */ /* 0x000fca00078e0a11 */
[----:B------:R0:W-:Y:S04]  /*76f0*/  STL [R1+0xc], R8 ;  /* 0x00000c0801007387 */ /* 0x0001e80000100800 */
[----:B0-----:R-:W4:Y:S01]  /*7700*/  LDL.LU R8, [R1+0x1c90] ;  /* 0x001c900001087983 */ /* 0x001f220000300800 */
[C---:B------:R-:W-:Y:S02]  /*7710*/  ISETP.GT.U32.AND P3, PT, R17.reuse, R10, PT ;  /* 0x0000000a1100720c */ /* 0x040fe40003f64070 */
[C---:B------:R-:W-:Y:S02]  /*7720*/  ISETP.GT.U32.AND P6, PT, R17.reuse, R12, PT ;  /* 0x0000000c1100720c */ /* 0x040fe40003fc4070 */
[----:B--2---:R-:W-:-:S09]  /*7730*/  ISETP.GT.U32.AND P4, PT, R17, R18, PT ;  /* 0x000000121100720c */ /* 0x004fd20003f84070 */
[--C-:B------:R-:W-:Y:S02]  /*7740*/  @!P3 IMAD.IADD R10, R10, 0x1, -R17.reuse ;  /* 0x000000010a0ab824 */ /* 0x100fe400078e0a11 */
[----:B------:R-:W-:-:S03]  /*7750*/  @!P6 IMAD.IADD R12, R12, 0x1, -R17 ;  /* 0x000000010c0ce824 */ /* 0x000fc600078e0a11 */
[----:B------:R0:W-:Y:S01]  /*7760*/  STL [R1+0x8], R10 ;  /* 0x0000080a01007387 */ /* 0x0001e20000100800 */
[----:B------:R-:W-:-:S03]  /*7770*/  @!P4 IMAD.IADD R18, R18, 0x1, -R17 ;  /* 0x000000011212c824 */ /* 0x000fc600078e0a11 */
[----:B0-----:R-:W2:Y:S04]  /*7780*/  LDL.LU R10, [R1+0x1c8c] ;  /* 0x001c8c00010a7983 */ /* 0x001ea80000300800 */
[----:B------:R0:W-:Y:S04]  /*7790*/  STL [R1+0x4], R12 ;  /* 0x0000040c01007387 */ /* 0x0001e80000100800 */
[----:B0-----:R-:W2:Y:S01]  /*77a0*/  LDL.LU R12, [R1+0x1c88] ;  /* 0x001c8800010c7983 */ /* 0x001ea20000300800 */
[C---:B---3--:R-:W-:Y:S02]  /*77b0*/  ISETP.GT.U32.AND P5, PT, R17.reuse, R2, PT ;  /* 0x000000021100720c */ /* 0x048fe40003fa4070 */
[----:B----4-:R-:W-:-:S11]  /*77c0*/  ISETP.GT.U32.AND P0, PT, R17, R3, PT ;  /* 0x000000031100720c */ /* 0x010fd60003f04070 */
[----:B------:R-:W-:Y:S01]  /*77d0*/  @!P5 IMAD.IADD R2, R2, 0x1, -R17 ;  /* 0x000000010202d824 */ /* 0x000fe200078e0a11 */
[----:B------:R-:W-:-:S13]  /*77e0*/  ISETP.GT.U32.AND P6, PT, R17, R7, PT ;  /* 0x000000071100720c */ /* 0x000fda0003fc4070 */
[----:B------:R-:W-:Y:S01]  /*77f0*/  @!P6 IMAD.IADD R7, R7, 0x1, -R17 ;  /* 0x000000010707e824 */ /* 0x000fe200078e0a11 */
[----:B------:R-:W-:-:S13]  /*7800*/  ISETP.GT.U32.AND P6, PT, R17, R18, PT ;  /* 0x000000121100720c */ /* 0x000fda0003fc4070 */
[----:B------:R-:W-:-:S05]  /*7810*/  @!P6 IMAD.IADD R18, R18, 0x1, -R17 ;  /* 0x000000011212e824 */ /* 0x000fca00078e0a11 */
[----:B------:R0:W-:Y:S04]  /*7820*/  STL [R1], R18 ;  /* 0x0000001201007387 */ /* 0x0001e80000100800 */
[----:B0-----:R-:W3:Y:S01]  /*7830*/  LDL.LU R18, [R1+0x1c84] ;  /* 0x001c840001127983 */ /* 0x001ee20000300800 */
[C---:B------:R-:W-:Y:S02]  /*7840*/  ISETP.GT.U32.AND P4, PT, R17.reuse, R8, PT ;  /* 0x000000081100720c */ /* 0x040fe40003f84070 */
[----:B------:R-:W-:Y:S01]  /*7850*/  ISETP.GT.U32.AND P5, PT, R17, R9, PT ;  /* 0x000000091100720c */ /* 0x000fe20003fa4070 */
[----:B------:R-:W-:-:S10]  /*7860*/  @!P0 IMAD.IADD R3, R3, 0x1, -R17 ;  /* 0x0000000103038824 */ /* 0x000fd400078e0a11 */
[--C-:B------:R-:W-:Y:S01]  /*7870*/  @!P4 IMAD.IADD R8, R8, 0x1, -R17.reuse ;  /* 0x000000010808c824 */ /* 0x100fe200078e0a11 */
[----:B------:R-:W-:Y:S01]  /*7880*/  ISETP.GT.U32.AND P4, PT, R17, R2, PT ;  /* 0x000000021100720c */ /* 0x000fe20003f84070 */
[----:B------:R-:W-:Y:S01]  /*7890*/  @!P5 IMAD.IADD R9, R9, 0x1, -R17 ;  /* 0x000000010909d824 */ /* 0x000fe200078e0a11 */
[----:B------:R-:W-:-:S11]  /*78a0*/  ISETP.GT.U32.AND P5, PT, R17, R3, PT ;  /* 0x000000031100720c */ /* 0x000fd60003fa4070 */
[--C-:B------:R-:W-:Y:S02]  /*78b0*/  @!P4 IMAD.IADD R2, R2, 0x1, -R17.reuse ;  /* 0x000000010202c824 */ /* 0x100fe400078e0a11 */
[----:B------:R-:W-:-:S03]  /*78c0*/  @!P5 IMAD.IADD R3, R3, 0x1, -R17 ;  /* 0x000000010303d824 */ /* 0x000fc600078e0a11 */
[----:B------:R-:W-:Y:S04]  /*78d0*/  STL [R1+0x1c68], R2 ;  /* 0x001c680201007387 */ /* 0x000fe80000100800 */
[----:B------:R0:W-:Y:S04]  /*78e0*/  STL [R1+0x1c6c], R3 ;  /* 0x001c6c0301007387 */ /* 0x0001e80000100800 */
[----:B0-----:R-:W4:Y:S01]  /*78f0*/  LDL R3, [R1+0x5e8] ;  /* 0x0005e80001037983 */ /* 0x001f220000100800 */
[C---:B------:R-:W-:Y:S02]  /*7900*/  ISETP.GT.U32.AND P1, PT, R17.reuse, R4, PT ;  /* 0x000000041100720c */ /* 0x040fe40003f24070 */
[----:B------:R-:W-:-:S02]  /*7910*/  ISETP.GT.U32.AND P2, PT, R17, R5, PT ;  /* 0x000000051100720c */ /* 0x000fc40003f44070 */
[C---:B------:R-:W-:Y:S02]  /*7920*/  ISETP.GT.U32.AND P3, PT, R17.reuse, R6, PT ;  /* 0x000000061100720c */ /* 0x040fe40003f64070 */
[----:B--2---:R-:W-:-:S07]  /*7930*/  ISETP.GT.U32.AND P0, PT, R17, R10, PT ;  /* 0x0000000a1100720c */ /* 0x004fce0003f04070 */
[--C-:B------:R-:W-:Y:S01]  /*7940*/  @!P1 IMAD.IADD R4, R4, 0x1, -R17.reuse ;  /* 0x0000000104049824 */ /* 0x100fe200078e0a11 */
[----:B------:R-:W-:Y:S01]  /*7950*/  ISETP.GT.U32.AND P1, PT, R17, R11, PT ;  /* 0x0000000b1100720c */ /* 0x000fe20003f24070 */
[--C-:B------:R-:W-:Y:S01]  /*7960*/  @!P2 IMAD.IADD R5, R5, 0x1, -R17.reuse ;  /* 0x000000010505a824 */ /* 0x100fe200078e0a11 */
[C---:B------:R-:W-:Y:S01]  /*7970*/  ISETP.GT.U32.AND P2, PT, R17.reuse, R12, PT ;  /* 0x0000000c1100720c */ /* 0x040fe20003f44070 */
[--C-:B------:R-:W-:Y:S01]  /*7980*/  @!P3 IMAD.IADD R6, R6, 0x1, -R17.reuse ;  /* 0x000000010606b824 */ /* 0x100fe200078e0a11 */
[C---:B------:R-:W-:Y:S01]  /*7990*/  ISETP.GT.U32.AND P3, PT, R17.reuse, R13, PT ;  /* 0x0000000d1100720c */ /* 0x040fe20003f64070 */
[----:B------:R-:W-:Y:S01]  /*79a0*/  @!P0 IMAD.IADD R10, R10, 0x1, -R17 ;  /* 0x000000010a0a8824 */ /* 0x000fe200078e0a11 */
[C---:B------:R-:W-:Y:S02]  /*79b0*/  ISETP.GT.U32.AND P0, PT, R17.reuse, R4, PT ;  /* 0x000000041100720c */ /* 0x040fe40003f04070 */
[----:B------:R-:W-:-:S05]  /*79c0*/  ISETP.GT.U32.AND P4, PT, R17, R8, PT ;  /* 0x000000081100720c */ /* 0x000fca0003f84070 */
[--C-:B------:R-:W-:Y:S01]  /*79d0*/  @!P1 IMAD.IADD R11, R11, 0x1, -R17.reuse ;  /* 0x000000010b0b9824 */ /* 0x100fe200078e0a11 */
[C---:B------:R-:W-:Y:S01]  /*79e0*/  ISETP.GT.U32.AND P1, PT, R17.reuse, R5, PT ;  /* 0x000000051100720c */ /* 0x040fe20003f24070 */
[--C-:B------:R-:W-:Y:S01]  /*79f0*/  @!P2 IMAD.IADD R12, R12, 0x1, -R17.reuse ;  /* 0x000000010c0ca824 */ /* 0x100fe200078e0a11 */
[----:B------:R-:W-:Y:S01]  /*7a00*/  ISETP.GT.U32.AND P2, PT, R17, R6, PT ;  /* 0x000000061100720c */ /* 0x000fe20003f44070 */
[--C-:B------:R-:W-:Y:S01]  /*7a10*/  @!P3 IMAD.IADD R13, R13, 0x1, -R17.reuse ;  /* 0x000000010d0db824 */ /* 0x100fe200078e0a11 */
[C---:B------:R-:W-:Y:S02]  /*7a20*/  ISETP.GT.U32.AND P3, PT, R17.reuse, R7, PT ;  /* 0x000000071100720c */ /* 0x040fe40003f64070 */
[C---:B------:R-:W-:Y:S01]  /*7a30*/  ISETP.GT.U32.AND P5, PT, R17.reuse, R9, PT ;  /* 0x000000091100720c */ /* 0x040fe20003fa4070 */
[--C-:B------:R-:W-:Y:S01]  /*7a40*/  @!P0 IMAD.IADD R4, R4, 0x1, -R17.reuse ;  /* 0x0000000104048824 */ /* 0x100fe200078e0a11 */
[----:B------:R-:W-:Y:S01]  /*7a50*/  ISETP.GT.U32.AND P0, PT, R17, R10, PT ;  /* 0x0000000a1100720c */ /* 0x000fe20003f04070 */
[----:B------:R-:W-:-:S04]  /*7a60*/  @!P4 IMAD.IADD R8, R8, 0x1, -R17 ;  /* 0x000000010808c824 */ /* 0x000fc800078e0a11 */
[--C-:B------:R-:W-:Y:S01]  /*7a70*/  @!P1 IMAD.IADD R5, R5, 0x1, -R17.reuse ;  /* 0x0000000105059824 */ /* 0x100fe200078e0a11 */
[C---:B------:R-:W-:Y:S01]  /*7a80*/  ISETP.GT.U32.AND P1, PT, R17.reuse, R11, PT ;  /* 0x0000000b1100720c */ /* 0x040fe20003f24070 */
[--C-:B------:R-:W-:Y:S01]  /*7a90*/  @!P2 IMAD.IADD R6, R6, 0x1, -R17.reuse ;  /* 0x000000010606a824 */ /* 0x100fe200078e0a11 */
[----:B------:R-:W-:Y:S01]  /*7aa0*/  ISETP.GT.U32.AND P6, PT, R17, R12, PT ;  /* 0x0000000c1100720c */ /* 0x000fe20003fc4070 */
[--C-:B------:R-:W-:Y:S01]  /*7ab0*/  @!P3 IMAD.IADD R7, R7, 0x1, -R17.reuse ;  /* 0x000000010707b824 */ /* 0x100fe200078e0a11 */
[----:B------:R-:W-:Y:S01]  /*7ac0*/  ISETP.GT.U32.AND P2, PT, R17, R13, PT ;  /* 0x0000000d1100720c */ /* 0x000fe20003f44070 */
[--C-:B------:R-:W-:Y:S01]  /*7ad0*/  @!P5 IMAD.IADD R9, R9, 0x1, -R17.reuse ;  /* 0x000000010909d824 */ /* 0x100fe200078e0a11 */
[C---:B------:R-:W-:Y:S02]  /*7ae0*/  ISETP.GT.U32.AND P4, PT, R17.reuse, R19, PT ;  /* 0x000000131100720c */ /* 0x040fe40003f84070 */
[C---:B------:R-:W-:Y:S01]  /*7af0*/  ISETP.GT.U32.AND P5, PT, R17.reuse, R20, PT ;  /* 0x000000141100720c */ /* 0x040fe20003fa4070 */
[----:B------:R-:W-:Y:S01]  /*7b00*/  @!P0 IMAD.IADD R10, R10, 0x1, -R17 ;  /* 0x000000010a0a8824 */ /* 0x000fe200078e0a11 */
[----:B------:R-:W-:Y:S01]  /*7b10*/  ISETP.GT.U32.AND P0, PT, R17, R21, PT ;  /* 0x000000151100720c */ /* 0x000fe20003f04070 */
[----:B------:R-:W-:-:S04]  /*7b20*/  IMAD.HI.U32 R16, R16, R29, RZ ;  /* 0x0000001d10107227 */ /* 0x000fc800078e00ff */
[--C-:B------:R-:W-:Y:S01]  /*7b30*/  @!P1 IMAD.IADD R11, R11, 0x1, -R17.reuse ;  /* 0x000000010b0b9824 */ /* 0x100fe200078e0a11 */
[C---:B------:R-:W-:Y:S01]  /*7b40*/  ISETP.GT.U32.AND P1, PT, R17.reuse, R22, PT ;  /* 0x000000161100720c */ /* 0x040fe20003f24070 */
[--C-:B------:R-:W-:Y:S01]  /*7b50*/  @!P6 IMAD.IADD R12, R12, 0x1, -R17.reuse ;  /* 0x000000010c0ce824 */ /* 0x100fe200078e0a11 */
[----:B------:R-:W-:Y:S01]  /*7b60*/  ISETP.GT.U32.AND P6, PT, R17, R23, PT ;  /* 0x000000171100720c */ /* 0x000fe20003fc4070 */
[--C-:B------:R-:W-:Y:S01]  /*7b70*/  @!P2 IMAD.IADD R13, R13, 0x1, -R17.reuse ;  /* 0x000000010d0da824 */ /* 0x100fe200078e0a11 */
[----:B------:R-:W-:Y:S01]  /*7b80*/  ISETP.GT.U32.AND P2, PT, R17, R24, PT ;  /* 0x000000181100720c */ /* 0x000fe20003f44070 */
[--C-:B------:R-:W-:Y:S01]  /*7b90*/  @!P4 IMAD.IADD R19, R19, 0x1, -R17.reuse ;  /* 0x000000011313c824 */ /* 0x100fe200078e0a11 */
[C---:B------:R-:W-:Y:S01]  /*7ba0*/  ISETP.GT.U32.AND P4, PT, R17.reuse, R26, PT ;  /* 0x0000001a1100720c */ /* 0x040fe20003f84070 */
[----:B------:R-:W-:Y:S01]  /*7bb0*/  @!P5 IMAD.IADD R20, R20, 0x1, -R17 ;  /* 0x000000011414d824 */ /* 0x000fe200078e0a11 */
[C---:B------:R-:W-:Y:S01]  /*7bc0*/  ISETP.GT.U32.AND P5, PT, R17.reuse, R27, PT ;  /* 0x0000001b1100720c */ /* 0x040fe20003fa4070 */
[----:B------:R-:W-:Y:S01]  /*7bd0*/  IMAD.MOV R16, RZ, RZ, -R16 ;  /* 0x000000ffff107224 */ /* 0x000fe200078e0a10 */
[----:B------:R-:W-:Y:S03]  /*7be0*/  STL [R1+0x1c70], R4 ;  /* 0x001c700401007387 */ /* 0x000fe60000100800 */
[----:B------:R-:W-:Y:S01]  /*7bf0*/  IMAD R29, R17, R16, R29 ;  /* 0x00000010111d7224 */ /* 0x000fe200078e021d */
[----:B------:R-:W-:Y:S01]  /*7c00*/  STL [R1+0x1c74], R5 ;  /* 0x001c740501007387 */ /* 0x000fe20000100800 */
[--C-:B------:R-:W-:Y:S01]  /*7c10*/  @!P0 IMAD.IADD R21, R21, 0x1, -R17.reuse ;  /* 0x0000000115158824 */ /* 0x100fe200078e0a11 */
[C---:B------:R-:W-:Y:S01]  /*7c20*/  ISETP.GT.U32.AND P0, PT, R17.reuse, R28, PT ;  /* 0x0000001c1100720c */ /* 0x040fe20003f04070 */
[--C-:B------:R-:W-:Y:S01]  /*7c30*/  @!P1 IMAD.IADD R22, R22, 0x1, -R17.reuse ;  /* 0x0000000116169824 */ /* 0x100fe200078e0a11 */
[----:B------:R-:W-:Y:S01]  /*7c40*/  STL [R1+0x1c78], R6 ;  /* 0x001c780601007387 */ /* 0x000fe20000100800 */
[----:B------:R-:W-:Y:S01]  /*7c50*/  ISETP.GT.U32.AND P1, PT, R17, R29, PT ;  /* 0x0000001d1100720c */ /* 0x000fe20003f24070 */
[----:B------:R-:W-:-:S02]  /*7c60*/  @!P6 IMAD.IADD R23, R23, 0x1, -R17 ;  /* 0x000000011717e824 */ /* 0x000fc400078e0a11 */
[----:B------:R0:W-:Y:S01]  /*7c70*/  STL [R1+0x1c7c], R7 ;  /* 0x001c7c0701007387 */ /* 0x0001e20000100800 */
[--C-:B------:R-:W-:Y:S01]  /*7c80*/  @!P2 IMAD.IADD R24, R24, 0x1, -R17.reuse ;  /* 0x000000011818a824 */ /* 0x100fe200078e0a11 */
[C---:B------:R-:W-:Y:S01]  /*7c90*/  ISETP.GT.U32.AND P2, PT, R17.reuse, R19, PT ;  /* 0x000000131100720c */ /* 0x040fe20003f44070 */
[--C-:B------:R-:W-:Y:S01]  /*7ca0*/  @!P4 IMAD.IADD R26, R26, 0x1, -R17.reuse ;  /* 0x000000011a1ac824 */ /* 0x100fe200078e0a11 */
[----:B------:R-:W-:Y:S01]  /*7cb0*/  ISETP.GT.U32.AND P4, PT, R17, R21, PT ;  /* 0x000000151100720c */ /* 0x000fe20003f84070 */
[--C-:B------:R-:W-:Y:S01]  /*7cc0*/  @!P5 IMAD.IADD R27, R27, 0x1, -R17.reuse ;  /* 0x000000011b1bd824 */ /* 0x100fe200078e0a11 */
[----:B------:R-:W-:Y:S01]  /*7cd0*/  ISETP.GT.U32.AND P5, PT, R17, R22, PT ;  /* 0x000000161100720c */ /* 0x000fe20003fa4070 */
[----:B0-----:R-:W2:Y:S01]  /*7ce0*/  LDL R7, [R1+0x5ec] ;  /* 0x0005ec0001077983 */ /* 0x001ea20000100800 */
[--C-:B------:R-:W-:Y:S02]  /*7cf0*/  @!P0 IMAD.IADD R28, R28, 0x1, -R17.reuse ;  /* 0x000000011c1c8824 */ /* 0x100fe400078e0a11 */
[----:B------:R-:W-:Y:S01]  /*7d00*/  @!P1 IMAD.IADD R29, R29, 0x1, -R17 ;  /* 0x000000011d1d9824 */ /* 0x000fe200078e0a11 */
[----:B------:R-:W-:-:S04]  /*7d10*/  ISETP.GT.U32.AND P0, PT, R17, R23, PT ;  /* 0x000000171100720c */ /* 0x000fc80003f04070 */
[--C-:B------:R-:W-:Y:S01]  /*7d20*/  @!P2 IMAD.IADD R19, R19, 0x1, -R17.reuse ;  /* 0x000000011313a824 */ /* 0x100fe200078e0a11 */
[----:B------:R-:W-:Y:S01]  /*7d30*/  ISETP.GT.U32.AND P1, PT, R17, R24, PT ;  /* 0x000000181100720c */ /* 0x000fe20003f24070 */
[--C-:B------:R-:W-:Y:S01]  /*7d40*/  @!P4 IMAD.IADD R21, R21, 0x1, -R17.reuse ;  /* 0x000000011515c824 */ /* 0x100fe200078e0a11 */
[C---:B------:R-:W-:Y:S01]  /*7d50*/  ISETP.GT.U32.AND P4, PT, R17.reuse, R27, PT ;  /* 0x0000001b1100720c */ /* 0x040fe20003f84070 */
[--C-:B------:R-:W-:Y:S01]  /*7d60*/  @!P5 IMAD.IADD R22, R22, 0x1, -R17.reuse ;  /* 0x000000011616d824 */ /* 0x100fe200078e0a11 */
[----:B------:R-:W-:Y:S01]  /*7d70*/  ISETP.GT.U32.AND P5, PT, R17, R29, PT ;  /* 0x0000001d1100720c */ /* 0x000fe20003fa4070 */
[----:B------:R0:W-:Y:S03]  /*7d80*/  STL [R1+0x1c80], R8 ;  /* 0x001c800801007387 */ /* 0x0001e60000100800 */
[----:B------:R-:W-:-:S05]  /*7d90*/  @!P0 IMAD.IADD R23, R23, 0x1, -R17 ;  /* 0x0000000117178824 */ /* 0x000fca00078e0a11 */
[--C-:B------:R-:W-:Y:S02]  /*7da0*/  @!P1 IMAD.IADD R24, R24, 0x1, -R17.reuse ;  /* 0x0000000118189824 */ /* 0x100fe400078e0a11 */
[--C-:B------:R-:W-:Y:S01]  /*7db0*/  @!P4 IMAD.IADD R27, R27, 0x1, -R17.reuse ;  /* 0x000000011b1bc824 */ /* 0x100fe200078e0a11 */
[----:B0-----:R-:W2:Y:S01]  /*7dc0*/  LDL R8, [R1+0x19f4] ;  /* 0x0019f40001087983 */ /* 0x001ea20000100800 */
[----:B------:R-:W-:Y:S01]  /*7dd0*/  @!P5 IMAD.IADD R29, R29, 0x1, -R17 ;  /* 0x000000011d1dd824 */ /* 0x000fe200078e0a11 */
[----:B---3--:R-:W-:-:S13]  /*7de0*/  ISETP.GT.U32.AND P3, PT, R17, R18, PT ;  /* 0x000000121100720c */ /* 0x008fda0003f64070 */
[----:B------:R-:W-:Y:S01]  /*7df0*/  @!P3 IMAD.IADD R18, R18, 0x1, -R17 ;  /* 0x000000011212b824 */ /* 0x000fe200078e0a11 */
[----:B------:R-:W-:-:S04]  /*7e00*/  ISETP.GT.U32.AND P3, PT, R17, R25, PT ;  /* 0x000000191100720c */ /* 0x000fc80003f64070 */
[----:B------:R-:W-:-:S09]  /*7e10*/  ISETP.GT.U32.AND P6, PT, R17, R18, PT ;  /* 0x000000121100720c */ /* 0x000fd20003fc4070 */
[----:B------:R-:W-:Y:S01]  /*7e20*/  @!P3 IMAD.IADD R25, R25, 0x1, -R17 ;  /* 0x000000011919b824 */ /* 0x000fe200078e0a11 */
[----:B------:R-:W-:-:S03]  /*7e30*/  ISETP.GT.U32.AND P3, PT, R17, R20, PT ;  /* 0x000000141100720c */ /* 0x000fc60003f64070 */
[----:B------:R-:W-:Y:S01]  /*7e40*/  @!P6 IMAD.IADD R18, R18, 0x1, -R17 ;  /* 0x000000011212e824 */ /* 0x000fe200078e0a11 */
[C---:B------:R-:W-:Y:S02]  /*7e50*/  ISETP.GT.U32.AND P2, PT, R17.reuse, R25, PT ;  /* 0x000000191100720c */ /* 0x040fe40003f44070 */
[----:B------:R-:W-:-:S07]  /*7e60*/  ISETP.GT.U32.AND P6, PT, R17, R28, PT ;  /* 0x0000001c1100720c */ /* 0x000fce0003fc4070 */
[----:B------:R-:W-:Y:S01]  /*7e70*/  @!P3 IMAD.IADD R20, R20, 0x1, -R17 ;  /* 0x000000011414b824 */ /* 0x000fe200078e0a11 */
[----:B------:R-:W-:-:S03]  /*7e80*/  ISETP.GT.U32.AND P3, PT, R17, R26, PT ;  /* 0x0000001a1100720c */ /* 0x000fc60003f64070 */
[--C-:B------:R-:W-:Y:S02]  /*7e90*/  @!P2 IMAD.IADD R25, R25, 0x1, -R17.reuse ;  /* 0x000000011919a824 */ /* 0x100fe400078e0a11 */
[--C-:B------:R-:W-:Y:S01]  /*7ea0*/  @!P6 IMAD.IADD R28, R28, 0x1, -R17.reuse ;  /* 0x000000011c1ce824 */ /* 0x100fe200078e0a11 */
[----:B----4-:R-:W-:Y:S02]  /*7eb0*/  ISETP.GE.AND P0, PT, R3, RZ, PT ;  /* 0x000000ff0300720c */ /* 0x010fe40003f06270 */
[----:B------:R-:W3:Y:S05]  /*7ec0*/  LDL R3, [R1+0x19f8] ;  /* 0x0019f80001037983 */ /* 0x000eea0000100800 */
[----:B------:R-:W-:-:S02]  /*7ed0*/  @!P3 IMAD.IADD R26, R26, 0x1, -R17 ;  /* 0x000000011a1ab824 */ /* 0x000fc400078e0a11 */
[----:B------:R-:W4:Y:S04]  /*7ee0*/  LDL R17, [R1+0x5e4] ;  /* 0x0005e40001117983 */ /* 0x000f280000100800 */
[----:B------:R-:W0:Y:S04]  /*7ef0*/  S2R R16, SR_TID.X ;  /* 0x0000000000107919 */ /* 0x000e280000002100 */
[----:B------:R-:W1:Y:S01]  /*7f00*/  S2R R5, SR_TID.X ;  /* 0x0000000000057919 */ /* 0x000e620000002100 */
[----:B------:R-:W-:Y:S01]  /*7f10*/  @!P0 IMAD.MOV R15, RZ, RZ, -R15 ;  /* 0x000000ffff0f8224 */ /* 0x000fe200078e0a0f */
[----:B------:R-:W-:-:S02]  /*7f20*/  ISETP.NE.AND P2, PT, RZ, c[0x0][0x178], PT ;  /* 0x00005e00ff007a0c */ /* 0x000fc40003f45270 */
[C---:B0-----:R-:W-:Y:S01]  /*7f30*/  LOP3.LUT R2, R16.reuse, 0x7, RZ, 0xc0, !PT ;  /* 0x0000000710027812 */ /* 0x041fe200078ec0ff */
[----:B------:R-:W-:-:S04]  /*7f40*/  IMAD.SHL.U32 R4, R16, 0x2, RZ ;  /* 0x0000000210047824 */ /* 0x000fc800078e00ff */
[----:B------:R-:W-:Y:S02]  /*7f50*/  IMAD R2, R2, 0x110, RZ ;  /* 0x0000011002027824 */ /* 0x000fe400078e02ff */
[----:B-1----:R-:W-:-:S03]  /*7f60*/  IMAD.SHL.U32 R6, R5, 0x80, RZ ;  /* 0x0000008005067824 */ /* 0x002fc600078e00ff */
[C-C-:B------:R-:W-:Y:S02]  /*7f70*/  LOP3.LUT R16, R2.reuse, 0x10, R4.reuse, 0x78, !PT ;  /* 0x0000001002107812 */ /* 0x140fe400078e7804 */
[----:B------:R-:W-:Y:S01]  /*7f80*/  LOP3.LUT R2, R2, 0x30, R4, 0x78, !PT ;  /* 0x0000003002027812 */ /* 0x000fe200078e7804 */
[C---:B------:R-:W-:Y:S01]  /*7f90*/  IMAD.SHL.U32 R4, R5.reuse, 0x40, RZ ;  /* 0x0000004005047824 */ /* 0x040fe200078e00ff */
[----:B------:R-:W-:Y:S02]  /*7fa0*/  LOP3.LUT R5, R5, 0x3f, RZ, 0xc0, !PT ;  /* 0x0000003f05057812 */ /* 0x000fe400078ec0ff */
[----:B--2---:R-:W-:Y:S02]  /*7fb0*/  ISETP.GE.AND P1, PT, R7, RZ, PT ;  /* 0x000000ff0700720c */ /* 0x004fe40003f26270 */
[----:B------:R-:W-:Y:S02]  /*7fc0*/  LOP3.LUT R7, R16, 0x800, R6, 0xf8, !PT ;  /* 0x0000080010077812 */ /* 0x000fe400078ef806 */
[----:B------:R-:W-:-:S02]  /*7fd0*/  LOP3.LUT R6, R2, 0x800, R4, 0xf8, !PT ;  /* 0x0000080002067812 */ /* 0x000fc400078ef804 */
[----:B------:R-:W-:Y:S01]  /*7fe0*/  LOP3.LUT R16, RZ, c[0x0][0x178], RZ, 0x33, !PT ;  /* 0x00005e00ff107a12 */ /* 0x000fe200078e33ff */
[----:B------:R-:W2:Y:S06]  /*7ff0*/  LDL R2, [R1+0x19fc] ;  /* 0x0019fc0001027983 */ /* 0x000eac0000100800 */
[----:B------:R-:W-:Y:S01]  /*8000*/  @!P1 IMAD.MOV R14, RZ, RZ, -R14 ;  /* 0x000000ffff0e9224 */ /* 0x000fe200078e0a0e */
[----:B------:R-:W2:Y:S01]  /*8010*/  LDL R4, [R1+0x19ec] ;  /* 0x0019ec0001047983 */ /* 0x000ea20000100800 */
[----:B------:R-:W-:Y:S01]  /*8020*/  SEL R15, R16, R15, !P2 ;  /* 0x0000000f100f7207 */ /* 0x000fe20005000000 */
[----:B------:R-:W-:-:S02]  /*8030*/  IMAD R6, R5, c[0x0][0x18c], RZ ;  /* 0x0000630005067a24 */ /* 0x000fc400078e02ff */
[----:B------:R-:W-:Y:S01]  /*8040*/  SEL R14, R16, R14, !P2 ;  /* 0x0000000e100e7207 */ /* 0x000fe20005000000 */
[----:B------:R-:W2:Y:S04]  /*8050*/  LDL R5, [R1+0x19e8] ;  /* 0x0019e80001057983 */ /* 0x000ea80000100800 */
[----:B------:R-:W-:Y:S01]  /*8060*/  STL [R1+0x7ac], R15 ;  /* 0x0007ac0f01007387 */ /* 0x000fe20000100800 */
[----:B------:R-:W-:-:S03]  /*8070*/  IMAD.MOV.U32 R7, RZ, RZ, c[0x0][0x18c] ;  /* 0x00006300ff077624 */ /* 0x000fc600078e00ff */
[----:B------:R0:W-:Y:S01]  /*8080*/  STL [R1+0x7a8], R14 ;  /* 0x0007a80e01007387 */ /* 0x0001e20000100800 */
[----:B------:R-:W-:Y:S02]  /*8090*/  ISETP.GE.AND P5, PT, R8, RZ, PT ;  /* 0x000000ff0800720c */ /* 0x000fe40003fa6270 */
[----:B0-----:R-:W-:-:S04]  /*80a0*/  LEA R14, P1, R6, c[0x0][0x168], 0x1 ;  /* 0x00005a00060e7a11 */ /* 0x001fc800078208ff */
[----:B------:R-:W-:Y:S01]  /*80b0*/  LEA.HI.X.SX32 R15, R6, c[0x0][0x16c], 0x1, P1 ;  /* 0x00005b00060f7a11 */ /* 0x000fe200008f0eff */
[----:B------:R-:W-:Y:S01]  /*80c0*/  IMAD.MOV.U32 R8, RZ, RZ, R0 ;  /* 0x000000ffff087224 */ /* 0x000fe200078e0000 */
[----:B---3--:R-:W-:Y:S02]  /*80d0*/  ISETP.GE.AND P3, PT, R3, RZ, PT ;  /* 0x000000ff0300720c */ /* 0x008fe40003f66270 */
[----:B------:R-:W3:Y:S01]  /*80e0*/  LDL R3, [R1+0x19e0] ;  /* 0x0019e00001037983 */ /* 0x000ee20000100800 */
[----:B----4-:R-:W-:Y:S01]  /*80f0*/  ISETP.GE.AND P4, PT, R17, RZ, PT ;  /* 0x000000ff1100720c */ /* 0x010fe20003f86270 */
[----:B------:R-:W-:Y:S02]  /*8100*/  IMAD R17, R7, 0x40, R6 ;  /* 0x0000004007117824 */ /* 0x000fe400078e0206 */
[----:B------:R-:W4:Y:S04]  /*8110*/  LDL R7, [R1+0x19dc] ;  /* 0x0019dc0001077983 */ /* 0x000f280000100800 */
[----:B------:R-:W3:Y:S04]  /*8120*/  LDL R6, [R1+0x19d8] ;  /* 0x0019d80001067983 */ /* 0x000ee80000100800 */
[----:B------:R0:W-:Y:S04]  /*8130*/  STL.64 [R1+0x1a90], R14 ;  /* 0x001a900e01007387 */ /* 0x0001e80000100a00 */
[----:B------:R-:W3:Y:S01]  /*8140*/  LDL R0, [R1+0x19f0] ;  /* 0x0019f00001007983 */ /* 0x000ee20000100800 */
[----:B------:R-:W-:-:S04]  /*8150*/  LEA R16, P2, R17, c[0x0][0x168], 0x1 ;  /* 0x00005a0011107a11 */ /* 0x000fc800078408ff */
[----:B------:R-:W-:Y:S01]  /*8160*/  LEA.HI.X.SX32 R17, R17, c[0x0][0x16c], 0x1, P2 ;  /* 0x00005b0011117a11 */ /* 0x000fe200010f0eff */
[----:B0-----:R-:W4:Y:S01]  /*8170*/  LDL R15, [R1+0x19e4] ;  /* 0x0019e400010f7983 */ /* 0x001f220000100800 */
[----:B------:R-:W-:Y:S01]  /*8180*/  @!P4 IMAD.MOV R8, RZ, RZ, -R8 ;  /* 0x000000ffff08c224 */ /* 0x000fe200078e0a08 */
[----:B--2---:R-:W-:Y:S02]  /*8190*/  ISETP.GE.AND P1, PT, R2, RZ, PT ;  /* 0x000000ff0200720c */ /* 0x004fe40003f26270 */
[----:B------:R-:W2:Y:S04]  /*81a0*/  LDL R2, [R1+0x19d4] ;  /* 0x0019d40001027983 */ /* 0x000ea80000100800 */
[----:B------:R-:W-:Y:S01]  /*81b0*/  STL [R1+0x1b44], R16 ;  /* 0x001b441001007387 */ /* 0x000fe20000100800 */
[----:B------:R-:W-:-:S03]  /*81c0*/  ISETP.GE.AND P2, PT, R4, RZ, PT ;  /* 0x000000ff0400720c */ /* 0x000fc60003f46270 */
[----:B------:R-:W-:Y:S04]  /*81d0*/  STL [R1+0x1b40], R17 ;  /* 0x001b401101007387 */ /* 0x000fe80000100800 */
[----:B------:R-:W2:Y:S04]  /*81e0*/  LDL R4, [R1+0x19d0] ;  /* 0x0019d00001047983 */ /* 0x000ea80000100800 */
[----:B------:R-:W2:Y:S04]  /*81f0*/  LDL.LU R14, [R1+0x7c] ;  /* 0x00007c00010e7983 */ /* 0x000ea80000300800 */
[----:B------:R0:W-:Y:S04]  /*8200*/  STL [R1+0x1e0], R8 ;  /* 0x0001e00801007387 */ /* 0x0001e80000100800 */
[----:B0-----:R-:W4:Y:S01]  /*8210*/  LDL.LU R8, [R1+0x1c80] ;  /* 0x001c800001087983 */ /* 0x001f220000300800 */
[----:B---3--:R-:W-:-:S03]  /*8220*/  ISETP.GE.AND P4, PT, R0, RZ, PT ;  /* 0x000000ff0000720c */ /* 0x008fc60003f86270 */
[----:B------:R-:W3:Y:S04]  /*8230*/  LDL R0, [R1+0x19cc] ;  /* 0x0019cc0001007983 */ /* 0x000ee80000100800 */
[----:B------:R-:W3:Y:S01]  /*8240*/  LDL.LU R16, [R1+0x78] ;  /* 0x0000780001107983 */ /* 0x000ee20000300800 */
[----:B--2---:R-:W-:Y:S01]  /*8250*/  @!P5 IMAD.MOV R14, RZ, RZ, -R14 ;  /* 0x000000ffff0ed224 */ /* 0x004fe200078e0a0e */
[----:B----4-:R-:W-:Y:S02]  /*8260*/  ISETP.GE.AND P5, PT, R15, RZ, PT ;  /* 0x000000ff0f00720c */ /* 0x010fe40003fa6270 */
[----:B------:R-:W2:Y:S04]  /*8270*/  LDL R15, [R1+0x19c8] ;  /* 0x0019c800010f7983 */ /* 0x000ea80000100800 */
[----:B------:R0:W-:Y:S04]  /*8280*/  STL [R1+0x1dc], R14 ;  /* 0x0001dc0e01007387 */ /* 0x0001e80000100800 */
[----:B0-----:R-:W4:Y:S01]  /*8290*/  LDL.LU R14, [R1+0x74] ;  /* 0x00007400010e7983 */ /* 0x001f220000300800 */
[----:B---3--:R-:W-:Y:S01]  /*82a0*/  @!P3 IMAD.MOV R16, RZ, RZ, -R16 ;  /* 0x000000ffff10b224 */ /* 0x008fe200078e0a10 */
[----:B------:R-:W-:-:S02]  /*82b0*/  ISETP.GE.AND P3, PT, R5, RZ, PT ;  /* 0x000000ff0500720c */ /* 0x000fc40003f66270 */
[----:B------:R-:W3:Y:S04]  /*82c0*/  LDL R5, [R1+0x19c4] ;  /* 0x0019c40001057983 */ /* 0x000ee80000100800 */
[----:B------:R0:W-:Y:S04]  /*82d0*/  STL [R1+0x1d8], R16 ;  /* 0x0001d81001007387 */ /* 0x0001e80000100800 */
[----:B0-----:R-:W2:Y:S01]  /*82e0*/  LDL.LU R16, [R1+0x70] ;  /* 0x0000700001107983 */ /* 0x001ea20000300800 */
[----:B----4-:R-:W-:Y:S01]  /*82f0*/  @!P1 IMAD.MOV R14, RZ, RZ, -R14 ;  /* 0x000000ffff0e9224 */ /* 0x010fe200078e0a0e */
[----:B------:R-:W-:-:S02]  /*8300*/  ISETP.GE.AND P1, PT, R7, RZ, PT ;  /* 0x000000ff0700720c */ /* 0x000fc40003f26270 */
[----:B------:R-:W4:Y:S04]  /*8310*/  LDL R7, [R1+0x19c0] ;  /* 0x0019c00001077983 */ /* 0x000f280000100800 */
[----:B------:R0:W-:Y:S04]  /*8320*/  STL [R1+0x1d4], R14 ;  /* 0x0001d40e01007387 */ /* 0x0001e80000100800 */
[----:B0-----:R-:W3:Y:S01]  /*8330*/  LDL.LU R14, [R1+0x6c] ;  /* 0x00006c00010e7983 */ /* 0x001ee20000300800 */
[----:B--2---:R-:W-:Y:S01]  /*8340*/  @!P2 IMAD.MOV R16, RZ, RZ, -R16 ;  /* 0x000000ffff10a224 */ /* 0x004fe200078e0a10 */
[----:B------:R-:W-:-:S02]  /*8350*/  ISETP.GE.AND P2, PT, R3, RZ, PT ;  /* 0x000000ff0300720c */ /* 0x000fc40003f46270 */
[----:B------:R-:W2:Y:S04]  /*8360*/  LDL R3, [R1+0x19bc] ;  /* 0x0019bc0001037983 */ /* 0x000ea80000100800 */
[----:B------:R0:W-:Y:S04]  /*8370*/  STL [R1+0x1cc], R16 ;  /* 0x0001cc1001007387 */ /* 0x0001e80000100800 */
[----:B0-----:R-:W2:Y:S01]  /*8380*/  LDL.LU R16, [R1+0x68] ;  /* 0x0000680001107983 */ /* 0x001ea20000300800 */
[----:B---3--:R-:W-:Y:S01]  /*8390*/  @!P4 IMAD.MOV R14, RZ, RZ, -R14 ;  /* 0x000000ffff0ec224 */ /* 0x008fe200078e0a0e */
[----:B------:R-:W-:-:S02]  /*83a0*/  ISETP.GE.AND P4, PT, R6, RZ, PT ;  /* 0x000000ff0600720c */ /* 0x000fc40003f86270 */
[----:B------:R-:W3:Y:S04]  /*83b0*/  LDL R6, [R1+0x19b8] ;  /* 0x0019b80001067983 */ /* 0x000ee80000100800 */
        /* <DEDUP_REMOVED lines=28> */
[----:B----4-:R-:W-:-:S02]  /*8580*/  ISETP.GE.AND P5, PT, R7, RZ, PT ;  /* 0x000000ff0700720c */ /* 0x010fc40003fa6270 */
[----:B------:R-:W3:Y:S04]  /*8590*/  LDL R7, [R1+0x19a0] ;  /* 0x0019a00001077983 */ /* 0x000ee80000100800 */
[----:B------:R0:W-:Y:S04]  /*85a0*/  STL [R1+0x1ac], R14 ;  /* 0x0001ac0e01007387 */ /* 0x0001e80000100800 */
[----:B0-----:R-:W4:Y:S01]  /*85b0*/  LDL.LU R14, [R1+0x184] ;  /* 0x00018400010e7983 */ /* 0x001f220000300800 */
[----:B--2---:R-:W-:Y:S01]  /*85c0*/  @!P3 IMAD.MOV R16, RZ, RZ, -R16 ;  /* 0x000000ffff10b224 */ /* 0x004fe200078e0a10 */
[----:B------:R-:W-:-:S02]  /*85d0*/  ISETP.GE.AND P3, PT, R3, RZ, PT ;  /* 0x000000ff0300720c */ /* 0x000fc40003f66270 */
[----:B------:R-:W2:Y:S04]  /*85e0*/  LDL R3, [R1+0x199c] ;  /* 0x00199c0001037983 */ /* 0x000ea80000100800 */
        /* <DEDUP_REMOVED lines=337> */
[----:B--2---:R-:W-:-:S05]  /*9b00*/  @!P4 IMAD.MOV R16, RZ, RZ, -R16 ;  /* 0x000000ffff10c224 */ /* 0x004fca00078e0a10 */
[----:B------:R0:W-:Y:S04]  /*9b10*/  STL [R1+0x5c], R16 ;  /* 0x00005c1001007387 */ /* 0x0001e80000100800 */
[----:B0-----:R-:W2:Y:S01]  /*9b20*/  LDL.LU R16, [R1+0xf8] ;  /* 0x0000f80001107983 */ /* 0x001ea20000300800 */
[----:B------:R-:W-:-:S03]  /*9b30*/  ISETP.GE.AND P4, PT, R0, RZ, PT ;  /* 0x000000ff0000720c */ /* 0x000fc60003f86270 */
[----:B------:R-:W2:Y:S01]  /*9b40*/  LDL R0, [R1+0x1890] ;  /* 0x0018900001007983 */ /* 0x000ea20000100800 */
[----:B---3--:R-:W-:-:S05]  /*9b50*/  @!P5 IMAD.MOV R14, RZ, RZ, -R14 ;  /* 0x000000ffff0ed224 */ /* 0x008fca00078e0a0e */
[----:B------:R0:W-:Y:S04]  /*9b60*/  STL [R1+0x58], R14 ;  /* 0x0000580e01007387 */ /* 0x0001e80000100800 */
[----:B0-----:R-:W3:Y:S01]  /*9b70*/  LDL.LU R14, [R1+0x100] ;  /* 0x00010000010e7983 */ /* 0x001ee20000300800 */
[----:B----4-:R-:W-:-:S03]  /*9b80*/  ISETP.GE.AND P5, PT, R15, RZ, PT ;  /* 0x000000ff0f00720c */ /* 0x010fc60003fa6270 */
[----:B------:R-:W4:Y:S01]  /*9b90*/  LDL R15, [R1+0x1884] ;  /* 0x00188400010f7983 */ /* 0x000f220000100800 */
[----:B--2---:R-:W-:Y:S01]  /*9ba0*/  @!P3 IMAD.MOV R16, RZ, RZ, -R16 ;  /* 0x000000ffff10b224 */ /* 0x004fe200078e0a10 */
[----:B------:R-:W-:Y:S02]  /*9bb0*/  ISETP.GE.AND P3, PT, R5, RZ, PT ;  /* 0x000000ff0500720c */ /* 0x000fe40003f66270 */
[----:B------:R-:W2:Y:S04]  /*9bc0*/  LDL.LU R5, [R1+0x118] ;  /* 0x0001180001057983 */ /* 0x000ea80000300800 */
[----:B------:R-:W-:Y:S01]  /*9bd0*/  STL [R1+0x54], R16 ;  /* 0x0000541001007387 */ /* 0x000fe20000100800 */
[----:B---3--:R-:W-:-:S05]  /*9be0*/  @!P1 IMAD.MOV R14, RZ, RZ, -R14 ;  /* 0x000000ffff0e9224 */ /* 0x008fca00078e0a0e */
[----:B------:R0:W-:Y:S01]  /*9bf0*/  STL [R1+0x50], R14 ;  /* 0x0000500e01007387 */ /* 0x0001e20000100800 */
[----:B------:R-:W-:-:S03]  /*9c00*/  ISETP.GE.AND P1, PT, R7, RZ, PT ;  /* 0x000000ff0700720c */ /* 0x000fc60003f26270 */
[----:B0-----:R-:W3:Y:S04]  /*9c10*/  LDL R14, [R1+0x1888] ;  /* 0x00188800010e7983 */ /* 0x001ee80000100800 */
[----:B------:R-:W3:Y:S04]  /*9c20*/  LDL.LU R16, [R1+0xfc] ;  /* 0x0000fc0001107983 */ /* 0x000ee80000300800 */
[----:B------:R-:W4:Y:S01]  /*9c30*/  LDL R7, [R1+0x187c] ;  /* 0x00187c0001077983 */ /* 0x000f220000100800 */
[----:B--2---:R-:W-:Y:S01]  /*9c40*/  @!P2 IMAD.MOV R5, RZ, RZ, -R5 ;  /* 0x000000ffff05a224 */ /* 0x004fe200078e0a05 */
[----:B------:R-:W-:-:S02]  /*9c50*/  ISETP.GE.AND P2, PT, R3, RZ, PT ;  /* 0x000000ff0300720c */ /* 0x000fc40003f46270 */
[----:B------:R-:W2:Y:S04]  /*9c60*/  LDL.LU R3, [R1+0x40] ;  /* 0x0000400001037983 */ /* 0x000ea80000300800 */
[----:B------:R0:W-:Y:S04]  /*9c70*/  STL [R1+0x4c], R5 ;  /* 0x00004c0501007387 */ /* 0x0001e80000100800 */
[----:B0-----:R-:W4:Y:S01]  /*9c80*/  LDL R5, [R1+0x1880] ;  /* 0x0018800001057983 */ /* 0x001f220000100800 */
[----:B---3--:R-:W-:-:S05]  /*9c90*/  @!P4 IMAD.MOV R16, RZ, RZ, -R16 ;  /* 0x000000ffff10c224 */ /* 0x008fca00078e0a10 */
[----:B------:R0:W-:Y:S01]  /*9ca0*/  STL [R1+0x48], R16 ;  /* 0x0000481001007387 */ /* 0x0001e20000100800 */
[----:B------:R-:W-:-:S03]  /*9cb0*/  ISETP.GE.AND P4, PT, R6, RZ, PT ;  /* 0x000000ff0600720c */ /* 0x000fc60003f86270 */
[----:B0-----:R-:W3:Y:S04]  /*9cc0*/  LDL.LU R16, [R1+0x3c] ;  /* 0x00003c0001107983 */ /* 0x001ee80000300800 */
[----:B------:R-:W4:Y:S01]  /*9cd0*/  LDL R6, [R1+0x1874] ;  /* 0x0018740001067983 */ /* 0x000f220000100800 */
[----:B--2---:R-:W-:Y:S01]  /*9ce0*/  @!P5 IMAD.MOV R3, RZ, RZ, -R3 ;  /* 0x000000ffff03d224 */ /* 0x004fe200078e0a03 */
[----:B------:R-:W-:Y:S02]  /*9cf0*/  ISETP.GE.AND P5, PT, R2, RZ, PT ;  /* 0x000000ff0200720c */ /* 0x000fe40003fa6270 */
        /* <DEDUP_REMOVED lines=9> */
[----:B------:R-:W-:-:S04]  /*9d90*/  ISETP.GE.AND P1, PT, R0, RZ, PT ;  /* 0x000000ff0000720c */ /* 0x000fc80003f26270 */
[----:B------:R0:W-:Y:S04]  /*9da0*/  STL [R1+0x3c], R3 ;  /* 0x00003c0301007387 */ /* 0x0001e80000100800 */
[----:B0-----:R-:W2:Y:S04]  /*9db0*/  LDL R3, [R1+0x1870] ;  /* 0x0018700001037983 */ /* 0x001ea80000100800 */
[----:B------:R-:W2:Y:S04]  /*9dc0*/  LDL.LU R0, [R1+0x34] ;  /* 0x0000340001007983 */ /* 0x000ea80000300800 */
[----:B------:R-:W2:Y:S01]  /*9dd0*/  LDL R17, [R1+0x1864] ;  /* 0x0018640001117983 */ /* 0x000ea20000100800 */
[----:B---3--:R-:W-:Y:S01]  /*9de0*/  @!P2 IMAD.MOV R16, RZ, RZ, -R16 ;  /* 0x000000ffff10a224 */ /* 0x008fe200078e0a10 */
[----:B----4-:R-:W-:-:S04]  /*9df0*/  ISETP.GE.AND P2, PT, R15, RZ, PT ;  /* 0x000000ff0f00720c */ /* 0x010fc80003f46270 */
[----:B------:R0:W-:Y:S04]  /*9e00*/  STL [R1+0x38], R16 ;  /* 0x0000381001007387 */ /* 0x0001e80000100800 */
[----:B0-----:R-:W3:Y:S04]  /*9e10*/  LDL R16, [R1+0x1868] ;  /* 0x0018680001107983 */ /* 0x001ee80000100800 */
[----:B------:R-:W4:Y:S01]  /*9e20*/  LDL.LU R15, [R1+0x30] ;  /* 0x00003000010f7983 */ /* 0x000f220000300800 */
[----:B--2---:R-:W-:Y:S01]  /*9e30*/  @!P4 IMAD.MOV R0, RZ, RZ, -R0 ;  /* 0x000000ffff00c224 */ /* 0x004fe200078e0a00 */
[----:B------:R-:W-:-:S04]  /*9e40*/  ISETP.GE.AND P4, PT, R14, RZ, PT ;  /* 0x000000ff0e00720c */ /* 0x000fc80003f86270 */
[----:B------:R0:W-:Y:S04]  /*9e50*/  STL [R1+0x34], R0 ;  /* 0x0000340001007387 */ /* 0x0001e80000100800 */
[----:B0-----:R-:W2:Y:S04]  /*9e60*/  LDL R0, [R1+0x185c] ;  /* 0x00185c0001007983 */ /* 0x001ea80000100800 */
[----:B------:R-:W2:Y:S01]  /*9e70*/  LDL.LU R14, [R1+0x2c] ;  /* 0x00002c00010e7983 */ /* 0x000ea20000300800 */
[----:B----4-:R-:W-:Y:S01]  /*9e80*/  @!P5 IMAD.MOV R15, RZ, RZ, -R15 ;  /* 0x000000ffff0fd224 */ /* 0x010fe200078e0a0f */
[----:B------:R-:W-:-:S04]  /*9e90*/  ISETP.GE.AND P5, PT, R7, RZ, PT ;  /* 0x000000ff0700720c */ /* 0x000fc80003fa6270 */
[----:B------:R0:W-:Y:S04]  /*9ea0*/  STL [R1+0x30], R15 ;  /* 0x0000300f01007387 */ /* 0x0001e80000100800 */
[----:B0-----:R-:W4:Y:S04]  /*9eb0*/  LDL R15, [R1+0x1860] ;  /* 0x00186000010f7983 */ /* 0x001f280000100800 */
[----:B------:R-:W3:Y:S01]  /*9ec0*/  LDL.LU R7, [R1+0x28] ;  /* 0x0000280001077983 */ /* 0x000ee20000300800 */
[----:B--2---:R-:W-:Y:S01]  /*9ed0*/  @!P3 IMAD.MOV R14, RZ, RZ, -R14 ;  /* 0x000000ffff0eb224 */ /* 0x004fe200078e0a0e */
[----:B------:R-:W-:-:S02]  /*9ee0*/  ISETP.GE.AND P3, PT, R5, RZ, PT ;  /* 0x000000ff0500720c */ /* 0x000fc40003f66270 */
[----:B------:R-:W2:Y:S04]  /*9ef0*/  LDL.LU R5, [R1+0x24] ;  /* 0x0000240001057983 */ /* 0x000ea80000300800 */
[----:B------:R0:W-:Y:S04]  /*9f00*/  STL [R1+0x2c], R14 ;  /* 0x00002c0e01007387 */ /* 0x0001e80000100800 */
[----:B0-----:R-:W4:Y:S01]  /*9f10*/  LDL R14, [R1+0x1854] ;  /* 0x00185400010e7983 */ /* 0x001f220000100800 */
[----:B---3--:R-:W-:Y:S01]  /*9f20*/  @!P1 IMAD.MOV R7, RZ, RZ, -R7 ;  /* 0x000000ffff079224 */ /* 0x008fe200078e0a07 */
[----:B------:R-:W-:-:S04]  /*9f30*/  ISETP.GE.AND P1, PT, R6, RZ, PT ;  /* 0x000000ff0600720c */ /* 0x000fc80003f26270 */
[----:B------:R0:W-:Y:S04]  /*9f40*/  STL [R1+0x28], R7 ;  /* 0x0000280701007387 */ /* 0x0001e80000100800 */
[----:B0-----:R-:W3:Y:S04]  /*9f50*/  LDL.LU R7, [R1+0x1c7c] ;  /* 0x001c7c0001077983 */ /* 0x001ee80000300800 */
[----:B------:R-:W3:Y:S01]  /*9f60*/  LDL.LU R6, [R1+0x20] ;  /* 0x0000200001067983 */ /* 0x000ee20000300800 */
[----:B--2---:R-:W-:Y:S01]  /*9f70*/  @!P2 IMAD.MOV R5, RZ, RZ, -R5 ;  /* 0x000000ffff05a224 */ /* 0x004fe200078e0a05 */
[----:B------:R-:W-:-:S02]  /*9f80*/  ISETP.GE.AND P2, PT, R2, RZ, PT ;  /* 0x000000ff0200720c */ /* 0x000fc40003f46270 */
[----:B------:R-:W2:Y:S04]  /*9f90*/  LDL R2, [R1+0x1858] ;  /* 0x0018580001027983 */ /* 0x000ea80000100800 */
[----:B------:R0:W-:Y:S04]  /*9fa0*/  STL [R1+0x24], R5 ;  /* 0x0000240501007387 */ /* 0x0001e80000100800 */
[----:B0-----:R-:W2:Y:S01]  /*9fb0*/  LDL.LU R5, [R1+0x1c] ;  /* 0x00001c0001057983 */ /* 0x001ea20000300800 */
[----:B---3--:R-:W-:Y:S01]  /*9fc0*/  @!P4 IMAD.MOV R6, RZ, RZ, -R6 ;  /* 0x000000ffff06c224 */ /* 0x008fe200078e0a06 */
[----:B------:R-:W-:-:S04]  /*9fd0*/  ISETP.GE.AND P4, PT, R4, RZ, PT ;  /* 0x000000ff0400720c */ /* 0x000fc80003f86270 */
[----:B------:R0:W-:Y:S04]  /*9fe0*/  STL [R1+0x20], R6 ;  /* 0x0000200601007387 */ /* 0x0001e80000100800 */
[----:B0-----:R-:W3:Y:S04]  /*9ff0*/  LDL.LU R6, [R1+0x1c78] ;  /* 0x001c780001067983 */ /* 0x001ee80000300800 */
[----:B------:R-:W3:Y:S01]  /*a000*/  LDL.LU R4, [R1+0x18] ;  /* 0x0000180001047983 */ /* 0x000ee20000300800 */
[----:B--2---:R-:W-:Y:S01]  /*a010*/  @!P5 IMAD.MOV R5, RZ, RZ, -R5 ;  /* 0x000000ffff05d224 */ /* 0x004fe200078e0a05 */
[----:B------:R-:W-:-:S04]  /*a020*/  ISETP.GE.AND P5, PT, R3, RZ, PT ;  /* 0x000000ff0300720c */ /* 0x000fc80003fa6270 */
[----:B------:R0:W-:Y:S04]  /*a030*/  STL [R1+0x1c], R5 ;  /* 0x00001c0501007387 */ /* 0x0001e80000100800 */
[----:B0-----:R-:W2:Y:S04]  /*a040*/  LDL.LU R5, [R1+0x1c74] ;  /* 0x001c740001057983 */ /* 0x001ea80000300800 */
[----:B------:R-:W2:Y:S01]  /*a050*/  LDL.LU R3, [R1+0x14] ;  /* 0x0000140001037983 */ /* 0x000ea20000300800 */
        /* <DEDUP_REMOVED lines=10> */
[----:B---3--:R-:W-:-:S05]  /*a100*/  @!P2 IMAD.MOV R17, RZ, RZ, -R17 ;  /* 0x000000ffff11a224 */ /* 0x008fca00078e0a11 */
[----:B------:R0:W-:Y:S04]  /*a110*/  STL [R1+0x10], R17 ;  /* 0x0000101101007387 */ /* 0x0001e80000100800 */
[----:B0-----:R-:W3:Y:S01]  /*a120*/  LDL.LU R17, [R1+0x8] ;  /* 0x0000080001117983 */ /* 0x001ee20000300800 */
[----:B--2---:R-:W-:Y:S01]  /*a130*/  @!P4 IMAD.MOV R16, RZ, RZ, -R16 ;  /* 0x000000ffff10c224 */ /* 0x004fe200078e0a10 */
[----:B----4-:R-:W-:-:S04]  /*a140*/  ISETP.GE.AND P4, PT, R15, RZ, PT ;  /* 0x000000ff0f00720c */ /* 0x010fc80003f86270 */
[----:B------:R0:W-:Y:S04]  /*a150*/  STL [R1+0x1bd4], R16 ;  /* 0x001bd41001007387 */ /* 0x0001e80000100800 */
[----:B0-----:R-:W2:Y:S04]  /*a160*/  LDL R16, [R1+0x1844] ;  /* 0x0018440001107983 */ /* 0x001ea80000100800 */
[----:B------:R-:W4:Y:S01]  /*a170*/  LDL.LU R15, [R1+0x4] ;  /* 0x00000400010f7983 */ /* 0x000f220000300800 */
[----:B------:R-:W-:Y:S01]  /*a180*/  ISETP.GE.AND P2, PT, R0, RZ, PT ;  /* 0x000000ff0000720c */ /* 0x000fe20003f46270 */
[----:B---3--:R-:W-:Y:S01]  /*a190*/  @!P5 IMAD.MOV R17, RZ, RZ, -R17 ;  /* 0x000000ffff11d224 */ /* 0x008fe200078e0a11 */
[----:B------:R-:W-:-:S04]  /*a1a0*/  ISETP.GE.AND P5, PT, R14, RZ, PT ;  /* 0x000000ff0e00720c */ /* 0x000fc80003fa6270 */
[----:B------:R0:W-:Y:S04]  /*a1b0*/  STL [R1+0x1bd8], R17 ;  /* 0x001bd81101007387 */ /* 0x0001e80000100800 */
[----:B0-----:R-:W3:Y:S04]  /*a1c0*/  LDL R17, [R1+0x1850] ;  /* 0x0018500001117983 */ /* 0x001ee80000100800 */
[----:B------:R-:W2:Y:S04]  /*a1d0*/  LDL.LU R14, [R1] ;  /* 0x00000000010e7983 */ /* 0x000ea80000300800 */
[----:B------:R-:W3:Y:S01]  /*a1e0*/  LDL R0, [R1+0x1840] ;  /* 0x0018400001007983 */ /* 0x000ee20000100800 */
[----:B----4-:R-:W-:Y:S01]  /*a1f0*/  @!P3 IMAD.MOV R15, RZ, RZ, -R15 ;  /* 0x000000ffff0fb224 */ /* 0x010fe200078e0a0f */
[----:B------:R-:W-:-:S04]  /*a200*/  ISETP.GE.AND P3, PT, R2, RZ, PT ;  /* 0x000000ff0200720c */ /* 0x000fc80003f66270 */
[----:B------:R0:W-:Y:S04]  /*a210*/  STL [R1+0x1bdc], R15 ;  /* 0x001bdc0f01007387 */ /* 0x0001e80000100800 */
[----:B0-----:R-:W4:Y:S04]  /*a220*/  LDL R15, [R1+0x184c] ;  /* 0x00184c00010f7983 */ /* 0x001f280000100800 */
[----:B------:R-:W3:Y:S01]  /*a230*/  LDL.LU R2, [R1+0x1c68] ;  /* 0x001c680001027983 */ /* 0x000ee20000300800 */
[----:B------:R-:W-:Y:S02]  /*a240*/  @!P4 IMAD.MOV R3, RZ, RZ, -R3 ;  /* 0x000000ffff03c224 */ /* 0x000fe400078e0a03 */
[----:B--2---:R-:W-:-:S05]  /*a250*/  @!P1 IMAD.MOV R14, RZ, RZ, -R14 ;  /* 0x000000ffff0e9224 */ /* 0x004fca00078e0a0e */
[----:B------:R0:W-:Y:S04]  /*a260*/  STL [R1+0x1be0], R14 ;  /* 0x001be00e01007387 */ /* 0x0001e80000100800 */
[----:B0-----:R-:W2:Y:S01]  /*a270*/  LDL R14, [R1+0x1834] ;  /* 0x00183400010e7983 */ /* 0x001ea20000100800 */
[----:B----4-:R-:W-:-:S03]  /*a280*/  ISETP.GE.AND P1, PT, R15, RZ, PT ;  /* 0x000000ff0f00720c */ /* 0x010fc60003f26270 */
[----:B------:R-:W4:Y:S01]  /*a290*/  LDL R15, [R1+0x1838] ;  /* 0x00183800010f7983 */ /* 0x000f220000100800 */
[----:B---3--:R-:W-:Y:S01]  /*a2a0*/  @!P2 IMAD.MOV R2, RZ, RZ, -R2 ;  /* 0x000000ffff02a224 */ /* 0x008fe200078e0a02 */
[----:B------:R-:W-:-:S04]  /*a2b0*/  ISETP.GE.AND P2, PT, R17, RZ, PT ;  /* 0x000000ff1100720c */ /* 0x000fc80003f46270 */
[----:B------:R0:W-:Y:S04]  /*a2c0*/  STL [R1+0x1be4], R2 ;  /* 0x001be40201007387 */ /* 0x0001e80000100800 */
[----:B------:R-:W3:Y:S04]  /*a2d0*/  LDL R17, [R1+0x182c] ;  /* 0x00182c0001117983 */ /* 0x000ee80000100800 */
[----:B0-----:R-:W3:Y:S04]  /*a2e0*/  LDL R2, [R1+0x183c] ;  /* 0x00183c0001027983 */ /* 0x001ee80000100800 */
[----:B------:R0:W-:Y:S04]  /*a2f0*/  STL [R1+0x1be8], R3 ;  /* 0x001be80301007387 */ /* 0x0001e80000100800 */
[----:B0-----:R-:W4:Y:S01]  /*a300*/  LDL R3, [R1+0x1848] ;  /* 0x0018480001037983 */ /* 0x001f220000100800 */
[----:B------:R-:W-:Y:S01]  /*a310*/  @!P5 IMAD.MOV R4, RZ, RZ, -R4 ;  /* 0x000000ffff04d224 */ /* 0x000fe200078e0a04 */
[----:B------:R-:W-:Y:S01]  /*a320*/  ISETP.GE.AND P4, PT, R16, RZ, PT ;  /* 0x000000ff1000720c */ /* 0x000fe20003f86270 */
[----:B------:R-:W-:Y:S01]  /*a330*/  @!P3 IMAD.MOV R5, RZ, RZ, -R5 ;  /* 0x000000ffff05b224 */ /* 0x000fe200078e0a05 */
[----:B------:R-:W4:Y:S01]  /*a340*/  LDL R16, [R1+0x1830] ;  /* 0x0018300001107983 */ /* 0x000f220000100800 */
[----:B------:R-:W-:-:S03]  /*a350*/  @!P1 IMAD.MOV R6, RZ, RZ, -R6 ;  /* 0x000000ffff069224 */ /* 0x000fc600078e0a06 */
[----:B------:R-:W-:Y:S01]  /*a360*/  STL [R1+0x1bec], R4 ;  /* 0x001bec0401007387 */ /* 0x000fe20000100800 */
[----:B------:R-:W-:Y:S01]  /*a370*/  ISETP.GE.AND P1, PT, R0, RZ, PT ;  /* 0x000000ff0000720c */ /* 0x000fe20003f26270 */
[----:B------:R-:W-:-:S05]  /*a380*/  @!P2 IMAD.MOV R7, RZ, RZ, -R7 ;  /* 0x000000ffff07a224 */ /* 0x000fca00078e0a07 */
[----:B------:R-:W-:Y:S01]  /*a390*/  @!P4 IMAD.MOV R8, RZ, RZ, -R8 ;  /* 0x000000ffff08c224 */ /* 0x000fe200078e0a08 */
[----:B--2---:R-:W-:Y:S02]  /*a3a0*/  ISETP.GE.AND P2, PT, R14, RZ, PT ;  /* 0x000000ff0e00720c */ /* 0x004fe40003f46270 */
[----:B---3--:R-:W-:Y:S02]  /*a3b0*/  ISETP.GE.AND P3, PT, R2, RZ, PT ;  /* 0x000000ff0200720c */ /* 0x008fe40003f66270 */
[----:B----4-:R-:W-:Y:S02]  /*a3c0*/  ISETP.GE.AND P5, PT, R3, RZ, PT ;  /* 0x000000ff0300720c */ /* 0x010fe40003fa6270 */
[----:B------:R-:W2:Y:S04]  /*a3d0*/  LDL R3, [R1+0x1824] ;  /* 0x0018240001037983 */ /* 0x000ea80000100800 */
[----:B------:R-:W-:Y:S04]  /*a3e0*/  STL [R1+0x1bf0], R5 ;  /* 0x001bf00501007387 */ /* 0x000fe80000100800 */
[----:B------:R-:W3:Y:S04]  /*a3f0*/  LDL R2, [R1+0x1828] ;  /* 0x0018280001027983 */ /* 0x000ee80000100800 */
[----:B------:R0:W-:Y:S04]  /*a400*/  STL [R1+0x1bf4], R6 ;  /* 0x001bf40601007387 */ /* 0x0001e80000100800 */
[----:B------:R-:W4:Y:S01]  /*a410*/  LDL R0, [R1+0x1820] ;  /* 0x0018200001007983 */ /* 0x000f220000100800 */
[----:B------:R-:W-:-:S03]  /*a420*/  ISETP.GE.AND P4, PT, R15, RZ, PT ;  /* 0x000000ff0f00720c */ /* 0x000fc60003f86270 */
[----:B------:R-:W-:Y:S04]  /*a430*/  STL [R1+0x1bf8], R7 ;  /* 0x001bf80701007387 */ /* 0x000fe80000100800 */
[----:B------:R-:W4:Y:S04]  /*a440*/  LDL R14, [R1+0x181c] ;  /* 0x00181c00010e7983 */ /* 0x000f280000100800 */
[----:B------:R-:W-:Y:S04]  /*a450*/  STL [R1+0x1bfc], R8 ;  /* 0x001bfc0801007387 */ /* 0x000fe80000100800 */
[----:B------:R-:W4:Y:S01]  /*a460*/  LDL R15, [R1+0x1804] ;  /* 0x00180400010f7983 */ /* 0x000f220000100800 */
[----:B------:R-:W-:-:S02]  /*a470*/  @!P5 IMAD.MOV R9, RZ, RZ, -R9 ;  /* 0x000000ffff09d224 */ /* 0x000fc400078e0a09 */
[----:B------:R-:W-:Y:S01]  /*a480*/  @!P3 IMAD.MOV R10, RZ, RZ, -R10 ;  /* 0x000000ffff0ab224 */ /* 0x000fe200078e0a0a */
[----:B------:R-:W-:Y:S01]  /*a490*/  ISETP.GE.AND P5, PT, R17, RZ, PT ;  /* 0x000000ff1100720c */ /* 0x000fe20003fa6270 */
[----:B------:R-:W-:Y:S01]  /*a4a0*/  @!P1 IMAD.MOV R11, RZ, RZ, -R11 ;  /* 0x000000ffff0b9224 */ /* 0x000fe200078e0a0b */
[----:B------:R-:W-:Y:S01]  /*a4b0*/  STL [R1+0x1c00], R9 ;  /* 0x001c000901007387 */ /* 0x000fe20000100800 */
[----:B------:R-:W-:Y:S01]  /*a4c0*/  @!P2 IMAD.MOV R12, RZ, RZ, -R12 ;  /* 0x000000ffff0ca224 */ /* 0x000fe200078e0a0c */
[----:B------:R-:W-:Y:S01]  /*a4d0*/  ISETP.GE.AND P3, PT, R16, RZ, PT ;  /* 0x000000ff1000720c */ /* 0x000fe20003f66270 */
[----:B------:R-:W-:Y:S01]  /*a4e0*/  @!P4 IMAD.MOV R13, RZ, RZ, -R13 ;  /* 0x000000ffff0dc224 */ /* 0x000fe200078e0a0d */
[----:B------:R-:W4:Y:S04]  /*a4f0*/  LDL R17, [R1+0x1808] ;  /* 0x0018080001117983 */ /* 0x000f280000100800 */
[----:B------:R-:W-:Y:S04]  /*a500*/  STL [R1+0x1c04], R10 ;  /* 0x001c040a01007387 */ /* 0x000fe80000100800 */
[----:B------:R-:W4:Y:S04]  /*a510*/  LDL R16, [R1+0x180c] ;  /* 0x00180c0001107983 */ /* 0x000f280000100800 */
[----:B------:R-:W-:Y:S04]  /*a520*/  STL [R1+0x1c08], R11 ;  /* 0x001c080b01007387 */ /* 0x000fe80000100800 */
[----:B------:R-:W-:Y:S04]  /*a530*/  STL [R1+0x1c0c], R12 ;  /* 0x001c0c0c01007387 */ /* 0x000fe80000100800 */
[----:B0-----:R-:W4:Y:S04]  /*a540*/  LDL R6, [R1+0x1810] ;  /* 0x0018100001067983 */ /* 0x001f280000100800 */
[----:B------:R-:W-:Y:S04]  /*a550*/  STL [R1+0x1c10], R13 ;  /* 0x001c100d01007387 */ /* 0x000fe80000100800 */
[----:B------:R-:W4:Y:S01]  /*a560*/  LDL R5, [R1+0x1814] ;  /* 0x0018140001057983 */ /* 0x000f220000100800 */
[----:B------:R-:W-:-:S02]  /*a570*/  @!P5 IMAD.MOV R18, RZ, RZ, -R18 ;  /* 0x000000ffff12d224 */ /* 0x000fc400078e0a12 */
[----:B------:R-:W-:Y:S01]  /*a580*/  @!P3 IMAD.MOV R19, RZ, RZ, -R19 ;  /* 0x000000ffff13b224 */ /* 0x000fe200078e0a13 */
[----:B--2---:R-:W-:Y:S02]  /*a590*/  ISETP.GE.AND P1, PT, R3, RZ, PT ;  /* 0x000000ff0300720c */ /* 0x004fe40003f26270 */
[----:B---3--:R-:W-:Y:S02]  /*a5a0*/  ISETP.GE.AND P2, PT, R2, RZ, PT ;  /* 0x000000ff0200720c */ /* 0x008fe40003f46270 */
[----:B----4-:R-:W-:Y:S02]  /*a5b0*/  ISETP.GE.AND P4, PT, R0, RZ, PT ;  /* 0x000000ff0000720c */ /* 0x010fe40003f86270 */
[----:B------:R-:W2:Y:S07]  /*a5c0*/  LDL R0, [R1+0x1818] ;  /* 0x0018180001007983 */ /* 0x000eae0000100800 */
[----:B------:R-:W-:-:S02]  /*a5d0*/  @!P1 IMAD.MOV R20, RZ, RZ, -R20 ;  /* 0x000000ffff149224 */ /* 0x000fc400078e0a14 */
[----:B------:R-:W-:Y:S01]  /*a5e0*/  @!P2 IMAD.MOV R21, RZ, RZ, -R21 ;  /* 0x000000ffff15a224 */ /* 0x000fe200078e0a15 */
[----:B------:R-:W-:Y:S04]  /*a5f0*/  STL [R1+0x1c14], R18 ;  /* 0x001c141201007387 */ /* 0x000fe80000100800 */
[----:B------:R-:W-:Y:S04]  /*a600*/  STL [R1+0x1c18], R19 ;  /* 0x001c181301007387 */ /* 0x000fe80000100800 */
[----:B------:R-:W-:Y:S04]  /*a610*/  STL [R1+0x1c1c], R20 ;  /* 0x001c1c1401007387 */ /* 0x000fe80000100800 */
[----:B------:R-:W-:Y:S04]  /*a620*/  STL [R1+0x1c20], R21 ;  /* 0x001c201501007387 */ /* 0x000fe80000100800 */
[----:B------:R-:W3:Y:S04]  /*a630*/  LDL.LU R4, [R1+0x1e0] ;  /* 0x0001e00001047983 */ /* 0x000ee80000300800 */
[----:B------:R-:W4:Y:S01]  /*a640*/  LDL.LU R3, [R1+0x1dc] ;  /* 0x0001dc0001037983 */ /* 0x000f220000300800 */
[----:B------:R-:W-:-:S02]  /*a650*/  ISETP.GE.AND P5, PT, R14, RZ, PT ;  /* 0x000000ff0e00720c */ /* 0x000fc40003fa6270 */
[----:B------:R-:W-:Y:S01]  /*a660*/  ISETP.GE.AND P3, PT, R15, RZ, PT ;  /* 0x000000ff0f00720c */ /* 0x000fe20003f66270 */
[----:B------:R-:W4:Y:S04]  /*a670*/  LDL.LU R2, [R1+0x1d8] ;  /* 0x0001d80001027983 */ /* 0x000f280000300800 */
[----:B------:R-:W4:Y:S04]  /*a680*/  LDL.LU R14, [R1+0x1d4] ;  /* 0x0001d400010e7983 */ /* 0x000f280000300800 */
[----:B------:R-:W4:Y:S01]  /*a690*/  LDL.LU R15, [R1+0x1cc] ;  /* 0x0001cc00010f7983 */ /* 0x000f220000300800 */
[----:B------:R-:W-:Y:S01]  /*a6a0*/  ISETP.GE.AND P1, PT, R17, RZ, PT ;  /* 0x000000ff1100720c */ /* 0x000fe20003f26270 */
[----:B------:R-:W-:Y:S01]  /*a6b0*/  @!P4 IMAD.MOV R22, RZ, RZ, -R22 ;  /* 0x000000ffff16c224 */ /* 0x000fe200078e0a16 */
[----:B------:R-:W-:Y:S01]  /*a6c0*/  ISETP.GE.AND P2, PT, R16, RZ, PT ;  /* 0x000000ff1000720c */ /* 0x000fe20003f46270 */
[----:B------:R-:W-:Y:S01]  /*a6d0*/  @!P5 IMAD.MOV R23, RZ, RZ, -R23 ;  /* 0x000000ffff17d224 */ /* 0x000fe200078e0a17 */
[----:B------:R-:W4:Y:S01]  /*a6e0*/  LDL.LU R17, [R1+0x1c8] ;  /* 0x0001c80001117983 */ /* 0x000f220000300800 */
[----:B------:R-:W-:Y:S01]  /*a6f0*/  ISETP.GE.AND P4, PT, R6, RZ, PT ;  /* 0x000000ff0600720c */ /* 0x000fe20003f86270 */
[----:B------:R-:W-:Y:S01]  /*a700*/  @!P3 IMAD.MOV R24, RZ, RZ, -R24 ;  /* 0x000000ffff18b224 */ /* 0x000fe200078e0a18 */
[----:B------:R-:W-:Y:S01]  /*a710*/  ISETP.NE.AND P0, PT, RZ, c[0x0][0x17c], PT ;  /* 0x00005f00ff007a0c */ /* 0x000fe20003f05270 */
[----:B------:R-:W4:Y:S01]  /*a720*/  LDL.LU R16, [R1+0x1c4] ;  /* 0x0001c40001107983 */ /* 0x000f220000300800 */
[----:B------:R-:W-:-:S04]  /*a730*/  ISETP.GE.AND P5, PT, R5, RZ, PT ;  /* 0x000000ff0500720c */ /* 0x000fc80003fa6270 */
[----:B------:R-:W-:Y:S01]  /*a740*/  @!P1 IMAD.MOV R25, RZ, RZ, -R25 ;  /* 0x000000ffff199224 */ /* 0x000fe200078e0a19 */
[----:B------:R-:W-:Y:S01]  /*a750*/  STL [R1+0x1c24], R22 ;  /* 0x001c241601007387 */ /* 0x000fe20000100800 */
[----:B------:R-:W-:-:S03]  /*a760*/  @!P2 IMAD.MOV R26, RZ, RZ, -R26 ;  /* 0x000000ffff1aa224 */ /* 0x000fc600078e0a1a */
[----:B------:R-:W-:Y:S01]  /*a770*/  @!P4 IMAD.MOV R27, RZ, RZ, -R27 ;  /* 0x000000ffff1bc224 */ /* 0x000fe200078e0a1b */
[----:B------:R-:W-:Y:S04]  /*a780*/  STL [R1+0x1c28], R23 ;  /* 0x001c281701007387 */ /* 0x000fe80000100800 */
[----:B------:R-:W-:Y:S01]  /*a790*/  STL [R1+0x1c2c], R24 ;  /* 0x001c2c1801007387 */ /* 0x000fe20000100800 */
[----:B------:R-:W-:-:S03]  /*a7a0*/  @!P5 IMAD.MOV R28, RZ, RZ, -R28 ;  /* 0x000000ffff1cd224 */ /* 0x000fc600078e0a1c */
[----:B------:R-:W-:Y:S04]  /*a7b0*/  STL [R1+0x1c30], R25 ;  /* 0x001c301901007387 */ /* 0x000fe80000100800 */
[----:B------:R-:W-:Y:S04]  /*a7c0*/  STL [R1+0x1c34], R26 ;  /* 0x001c341a01007387 */ /* 0x000fe80000100800 */
[----:B------:R-:W-:Y:S04]  /*a7d0*/  STL [R1+0x1c38], R27 ;  /* 0x001c381b01007387 */ /* 0x000fe80000100800 */
[----:B------:R-:W-:Y:S01]  /*a7e0*/  STL [R1+0x1c3c], R28 ;  /* 0x001c3c1c01007387 */ /* 0x000fe20000100800 */
[----:B--2---:R-:W-:-:S02]  /*a7f0*/  ISETP.GE.AND P6, PT, R0, RZ, PT ;  /* 0x000000ff0000720c */ /* 0x004fc40003fc6270 */
[----:B------:R-:W-:-:S11]  /*a800*/  LOP3.LUT R0, RZ, c[0x0][0x17c], RZ, 0x33, !PT ;  /* 0x00005f00ff007a12 */ /* 0x000fd600078e33ff */
[----:B------:R-:W-:Y:S01]  /*a810*/  @!P6 IMAD.MOV R29, RZ, RZ, -R29 ;  /* 0x000000ffff1de224 */ /* 0x000fe200078e0a1d */
[----:B---3--:R-:W-:-:S04]  /*a820*/  SEL R5, R0, R4, !P0 ;  /* 0x0000000400057207 */ /* 0x008fc80004000000 */
[----:B------:R-:W-:Y:S01]  /*a830*/  STL [R1+0x1c40], R29 ;  /* 0x001c401d01007387 */ /* 0x000fe20000100800 */
[----:B----4-:R-:W-:-:S03]  /*a840*/  SEL R4, R0, R3, !P0 ;  /* 0x0000000300047207 */ /* 0x010fc60004000000 */
[----:B------:R-:W-:Y:S01]  /*a850*/  STL [R1+0x1e0], R5 ;  /* 0x0001e00501007387 */ /* 0x000fe20000100800 */
[----:B------:R-:W-:-:S03]  /*a860*/  SEL R3, R0, R2, !P0 ;  /* 0x0000000200037207 */ /* 0x000fc60004000000 */
[----:B------:R0:W-:Y:S01]  /*a870*/  STL [R1+0x1dc], R4 ;  /* 0x0001dc0401007387 */ /* 0x0001e20000100800 */
[----:B------:R-:W-:-:S03]  /*a880*/  SEL R2, R0, R14, !P0 ;  /* 0x0000000e00027207 */ /* 0x000fc60004000000 */
[----:B------:R1:W-:Y:S01]  /*a890*/  STL [R1+0x1d8], R3 ;  /* 0x0001d80301007387 */ /* 0x0003e20000100800 */
[----:B0-----:R-:W-:-:S03]  /*a8a0*/  SEL R4, R0, R15, !P0 ;  /* 0x0000000f00047207 */ /* 0x001fc60004000000 */
[----:B------:R0:W-:Y:S04]  /*a8b0*/  STL [R1+0x1d0], R2 ;  /* 0x0001d00201007387 */ /* 0x0001e80000100800 */
[----:B------:R-:W-:Y:S04]  /*a8c0*/  STL [R1+0x1cc], R4 ;  /* 0x0001cc0401007387 */ /* 0x000fe80000100800 */
[----:B------:R-:W2:Y:S01]  /*a8d0*/  LDL.LU R29, [R1+0x1b4] ;  /* 0x0001b400011d7983 */ /* 0x000ea20000300800 */
[C---:B-1----:R-:W-:Y:S02]  /*a8e0*/  SEL R3, R0.reuse, R17, !P0 ;  /* 0x0000001100037207 */ /* 0x042fe40004000000 */
[----:B0-----:R-:W-:-:S03]  /*a8f0*/  SEL R2, R0, R16, !P0 ;  /* 0x0000001000027207 */ /* 0x001fc60004000000 */
[----:B------:R-:W-:Y:S04]  /*a900*/  STL [R1+0x1c8], R3 ;  /* 0x0001c80301007387 */ /* 0x000fe80000100800 */
[----:B--2---:R0:W-:Y:S04]  /*a910*/  STL [R1+0x1c5c], R29 ;  /* 0x001c5c1d01007387 */ /* 0x0041e80000100800 */
[----:B------:R-:W-:Y:S04]  /*a920*/  STL [R1+0x1c4], R2 ;  /* 0x0001c40201007387 */ /* 0x000fe80000100800 */
[----:B0-----:R-:W2:Y:S04]  /*a930*/  LDL.LU R29, [R1+0x1b8] ;  /* 0x0001b800011d7983 */ /* 0x001ea80000300800 */
[----:B--2---:R0:W-:Y:S04]  /*a940*/  STL [R1+0x1c60], R29 ;  /* 0x001c601d01007387 */ /* 0x0041e80000100800 */
[----:B0-----:R-:W2:Y:S04]  /*a950*/  LDL.LU R29, [R1+0x1bc] ;  /* 0x0001bc00011d7983 */ /* 0x001ea80000300800 */
[----:B--2---:R0:W-:Y:S04]  /*a960*/  STL [R1+0x1c64], R29 ;  /* 0x001c641d01007387 */ /* 0x0041e80000100800 */
[----:B0-----:R-:W2:Y:S04]  /*a970*/  LDL.LU R29, [R1+0x1c0] ;  /* 0x0001c000011d7983 */ /* 0x001ea80000300800 */
[----:B------:R-:W3:Y:S04]  /*a980*/  LDL.LU R28, [R1+0x1ac] ;  /* 0x0001ac00011c7983 */ /* 0x000ee80000300800 */
[----:B------:R-:W4:Y:S04]  /*a990*/  LDL.LU R27, [R1+0x1a0] ;  /* 0x0001a000011b7983 */ /* 0x000f280000300800 */
[----:B------:R-:W3:Y:S04]  /*a9a0*/  LDL.LU R26, [R1+0x19c] ;  /* 0x00019c00011a7983 */ /* 0x000ee80000300800 */
        /* <DEDUP_REMOVED lines=23> */
[----:B------:R-:W3:Y:S01]  /*ab20*/  LDL.LU R16, [R1+0x11c] ;  /* 0x00011c0001107983 */ /* 0x000ee20000300800 */
[----:B--2---:R-:W-:-:S05]  /*ab30*/  SEL R29, R0, R29, !P0 ;  /* 0x0000001d001d7207 */ /* 0x004fca0004000000 */
[----:B------:R0:W-:Y:S04]  /*ab40*/  STL [R1+0x1c0], R29 ;  /* 0x0001c01d01007387 */ /* 0x0001e80000100800 */
[----:B0-----:R-:W2:Y:S02]  /*ab50*/  LDL.LU R29, [R1+0x1c64] ;  /* 0x001c6400011d7983 */ /* 0x001ea40000300800 */
[----:B--2---:R-:W-:-:S05]  /*ab60*/  SEL R29, R0, R29, !P0 ;  /* 0x0000001d001d7207 */ /* 0x004fca0004000000 */
[----:B------:R0:W-:Y:S04]  /*ab70*/  STL [R1+0x1bc], R29 ;  /* 0x0001bc1d01007387 */ /* 0x0001e80000100800 */
[----:B0-----:R-:W2:Y:S02]  /*ab80*/  LDL.LU R29, [R1+0x1c60] ;  /* 0x001c6000011d7983 */ /* 0x001ea40000300800 */
[----:B--2---:R-:W-:-:S05]  /*ab90*/  SEL R29, R0, R29, !P0 ;  /* 0x0000001d001d7207 */ /* 0x004fca0004000000 */
[----:B------:R0:W-:Y:S04]  /*aba0*/  STL [R1+0x1b0], R29 ;  /* 0x0001b01d01007387 */ /* 0x0001e80000100800 */
[----:B0-----:R-:W2:Y:S02]  /*abb0*/  LDL.LU R29, [R1+0x1c5c] ;  /* 0x001c5c00011d7983 */ /* 0x001ea40000300800 */
[----:B--2---:R-:W-:-:S05]  /*abc0*/  SEL R29, R0, R29, !P0 ;  /* 0x0000001d001d7207 */ /* 0x004fca0004000000 */
[----:B------:R3:W-:Y:S02]  /*abd0*/  STL [R1+0x1a8], R29 ;  /* 0x0001a81d01007387 */ /* 0x0007e40000100800 */
[C---:B---3--:R-:W-:Y:S02]  /*abe0*/  SEL R29, R0.reuse, R28, !P0 ;  /* 0x0000001c001d7207 */ /* 0x048fe40004000000 */
[C---:B----4-:R-:W-:Y:S02]  /*abf0*/  SEL R28, R0.reuse, R27, !P0 ;  /* 0x0000001b001c7207 */ /* 0x050fe40004000000 */
[C---:B------:R-:W-:Y:S02]  /*ac00*/  SEL R27, R0.reuse, R26, !P0 ;  /* 0x0000001a001b7207 */ /* 0x040fe40004000000 */
[C---:B------:R-:W-:Y:S01]  /*ac10*/  SEL R26, R0.reuse, R25, !P0 ;  /* 0x00000019001a7207 */ /* 0x040fe20004000000 */
[----:B------:R-:W-:Y:S01]  /*ac20*/  STL [R1+0x1a4], R29 ;  /* 0x0001a41d01007387 */ /* 0x000fe20000100800 */
[----:B------:R-:W-:-:S02]  /*ac30*/  SEL R25, R0, R24, !P0 ;  /* 0x0000001800197207 */ /* 0x000fc40004000000 */
[C---:B------:R-:W-:Y:S01]  /*ac40*/  SEL R24, R0.reuse, R23, !P0 ;  /* 0x0000001700187207 */ /* 0x040fe20004000000 */
[----:B------:R-:W-:Y:S01]  /*ac50*/  STL [R1+0x1a0], R28 ;  /* 0x0001a01c01007387 */ /* 0x000fe20000100800 */
[C---:B------:R-:W-:Y:S02]  /*ac60*/  SEL R23, R0.reuse, R22, !P0 ;  /* 0x0000001600177207 */ /* 0x040fe40004000000 */
[C---:B------:R-:W-:Y:S01]  /*ac70*/  SEL R22, R0.reuse, R21, !P0 ;  /* 0x0000001500167207 */ /* 0x040fe20004000000 */
[----:B------:R-:W-:Y:S01]  /*ac80*/  STL [R1+0x19c], R27 ;  /* 0x00019c1b01007387 */ /* 0x000fe20000100800 */
[C---:B------:R-:W-:Y:S02]  /*ac90*/  SEL R21, R0.reuse, R20, !P0 ;  /* 0x0000001400157207 */ /* 0x040fe40004000000 */
[C---:B------:R-:W-:Y:S01]  /*aca0*/  SEL R20, R0.reuse, R19, !P0 ;  /* 0x0000001300147207 */ /* 0x040fe20004000000 */
[----:B------:R-:W-:Y:S01]  /*acb0*/  STL [R1+0x194], R26 ;  /* 0x0001941a01007387 */ /* 0x000fe20000100800 */
[----:B------:R-:W-:-:S03]  /*acc0*/  SEL R19, R0, R18, !P0 ;  /* 0x0000001200137207 */ /* 0x000fc60004000000 */
        /* <DEDUP_REMOVED lines=22> */
[----:B------:R-:W-:Y:S04]  /*ae30*/  STL [R1+0x150], R10 ;  /* 0x0001500a01007387 */ /* 0x000fe80000100800 */
[----:B------:R-:W-:Y:S01]  /*ae40*/  STL [R1+0x14c], R9 ;  /* 0x00014c0901007387 */ /* 0x000fe20000100800 */
[----:B------:R-:W-:-:S03]  /*ae50*/  SEL R3, R0, R2, !P0 ;  /* 0x0000000200037207 */ /* 0x000fc60004000000 */
[----:B------:R-:W-:Y:S01]  /*ae60*/  STL [R1+0x148], R8 ;  /* 0x0001480801007387 */ /* 0x000fe20000100800 */
[----:B------:R-:W-:-:S03]  /*ae70*/  SEL R2, R0, R14, !P0 ;  /* 0x0000000e00027207 */ /* 0x000fc60004000000 */
[----:B------:R-:W-:Y:S04]  /*ae80*/  STL [R1+0x144], R7 ;  /* 0x0001440701007387 */ /* 0x000fe80000100800 */
[----:B------:R-:W-:Y:S04]  /*ae90*/  STL [R1+0x13c], R6 ;  /* 0x00013c0601007387 */ /* 0x000fe80000100800 */
[----:B------:R-:W-:Y:S04]  /*aea0*/  STL [R1+0x138], R5 ;  /* 0x0001380501007387 */ /* 0x000fe80000100800 */
[----:B------:R0:W-:Y:S04]  /*aeb0*/  STL [R1+0x130], R4 ;  /* 0x0001300401007387 */ /* 0x0001e80000100800 */
        /* <DEDUP_REMOVED lines=149> */
[----:B0-----:R-:W2:Y:S01]  /*b810*/  LDL.LU R29, [R1+0x1c44] ;  /* 0x001c4400011d7983 */ /* 0x001ea20000300800 */
[C---:B---3--:R-:W-:Y:S02]  /*b820*/  SEL R28, R0.reuse, R28, !P0 ;  /* 0x0000001c001c7207 */ /* 0x048fe40004000000 */
[C---:B----4-:R-:W-:Y:S02]  /*b830*/  SEL R27, R0.reuse, R27, !P0 ;  /* 0x0000001b001b7207 */ /* 0x050fe40004000000 */
[C---:B------:R-:W-:Y:S02]  /*b840*/  SEL R26, R0.reuse, R26, !P0 ;  /* 0x0000001a001a7207 */ /* 0x040fe40004000000 */
[----:B------:R-:W-:-:S02]  /*b850*/  SEL R25, R0, R25, !P0 ;  /* 0x0000001900197207 */ /* 0x000fc40004000000 */
[C---:B------:R-:W-:Y:S02]  /*b860*/  SEL R24, R0.reuse, R24, !P0 ;  /* 0x0000001800187207 */ /* 0x040fe40004000000 */
[C---:B------:R-:W-:Y:S02]  /*b870*/  SEL R23, R0.reuse, R23, !P0 ;  /* 0x0000001700177207 */ /* 0x040fe40004000000 */
[C---:B------:R-:W-:Y:S02]  /*b880*/  SEL R22, R0.reuse, R22, !P0 ;  /* 0x0000001600167207 */ /* 0x040fe40004000000 */
[C---:B------:R-:W-:Y:S02]  /*b890*/  SEL R21, R0.reuse, R21, !P0 ;  /* 0x0000001500157207 */ /* 0x040fe40004000000 */
        /* <DEDUP_REMOVED lines=19> */
[----:B--2---:R-:W-:-:S05]  /*b9d0*/  SEL R29, R0, R29, !P0 ;  /* 0x0000001d001d7207 */ /* 0x004fca0004000000 */
[----:B------:R0:W-:Y:S04]  /*b9e0*/  STL [R1+0x7c], R29 ;  /* 0x00007c1d01007387 */ /* 0x0001e80000100800 */
[----:B0-----:R-:W2:Y:S04]  /*b9f0*/  LDL.LU R29, [R1+0x1c40] ;  /* 0x001c4000011d7983 */ /* 0x001ea80000300800 */
[----:B------:R0:W-:Y:S04]  /*ba00*/  STL [R1+0x78], R28 ;  /* 0x0000781c01007387 */ /* 0x0001e80000100800 */
[----:B0-----:R-:W3:Y:S04]  /*ba10*/  LDL.LU R28, [R1+0x1c3c] ;  /* 0x001c3c00011c7983 */ /* 0x001ee80000300800 */
        /* <DEDUP_REMOVED lines=52> */
[----:B--2---:R-:W-:-:S02]  /*bd60*/  SEL R4, R0, R4, !P0 ;  /* 0x0000000400047207 */ /* 0x004fc40004000000 */
[C---:B---3--:R-:W-:Y:S02]  /*bd70*/  SEL R3, R0.reuse, R3, !P0 ;  /* 0x0000000300037207 */ /* 0x048fe40004000000 */
[C---:B----4-:R-:W-:Y:S02]  /*bd80*/  SEL R2, R0.reuse, R2, !P0 ;  /* 0x0000000200027207 */ /* 0x050fe40004000000 */
[C---:B------:R-:W-:Y:S02]  /*bd90*/  SEL R14, R0.reuse, R14, !P0 ;  /* 0x0000000e000e7207 */ /* 0x040fe40004000000 */
[C---:B------:R-:W-:Y:S02]  /*bda0*/  SEL R15, R0.reuse, R15, !P0 ;  /* 0x0000000f000f7207 */ /* 0x040fe40004000000 */
[C---:B------:R-:W-:Y:S02]  /*bdb0*/  SEL R17, R0.reuse, R17, !P0 ;  /* 0x0000001100117207 */ /* 0x040fe40004000000 */
[----:B------:R-:W-:-:S05]  /*bdc0*/  SEL R16, R0, R16, !P0 ;  /* 0x0000001000107207 */ /* 0x000fca0004000000 */
[----:B------:R-:W-:Y:S04]  /*bdd0*/  STL [R1+0x1b48], R16 ;  /* 0x001b481001007387 */ /* 0x000fe80000100800 */
[----:B------:R-:W-:Y:S04]  /*bde0*/  STL [R1+0x1b4c], R17 ;  /* 0x001b4c1101007387 */ /* 0x000fe80000100800 */
[----:B------:R0:W-:Y:S04]  /*bdf0*/  STL [R1+0x1b50], R15 ;  /* 0x001b500f01007387 */ /* 0x0001e80000100800 */
[----:B0-----:R-:W2:Y:S04]  /*be00*/  LDL.LU R15, [R1+0x1cc] ;  /* 0x0001cc00010f7983 */ /* 0x001ea80000300800 */
[----:B------:R-:W3:Y:S04]  /*be10*/  LDL.LU R17, [R1+0x1c8] ;  /* 0x0001c80001117983 */ /* 0x000ee80000300800 */
[----:B------:R-:W4:Y:S04]  /*be20*/  LDL.LU R16, [R1+0x1c4] ;  /* 0x0001c40001107983 */ /* 0x000f280000300800 */
[----:B------:R0:W-:Y:S04]  /*be30*/  STL [R1+0x1b54], R14 ;  /* 0x001b540e01007387 */ /* 0x0001e80000100800 */
[----:B0-----:R-:W2:Y:S04]  /*be40*/  LDL.LU R14, [R1+0x1d0] ;  /* 0x0001d000010e7983 */ /* 0x001ea80000300800 */
[----:B------:R0:W-:Y:S04]  /*be50*/  STL [R1+0x1b58], R2 ;  /* 0x001b580201007387 */ /* 0x0001e80000100800 */
[----:B0-----:R-:W2:Y:S04]  /*be60*/  LDL.LU R2, [R1+0x1d8] ;  /* 0x0001d80001027983 */ /* 0x001ea80000300800 */
[----:B------:R0:W-:Y:S04]  /*be70*/  STL [R1+0x1b5c], R3 ;  /* 0x001b5c0301007387 */ /* 0x0001e80000100800 */
[----:B0-----:R-:W3:Y:S04]  /*be80*/  LDL.LU R3, [R1+0x1dc] ;  /* 0x0001dc0001037983 */ /* 0x001ee80000300800 */
[----:B------:R0:W-:Y:S04]  /*be90*/  STL [R1+0x1b60], R4 ;  /* 0x001b600401007387 */ /* 0x0001e80000100800 */
[----:B0-----:R-:W4:Y:S01]  /*bea0*/  LDL.LU R4, [R1+0x1e0] ;  /* 0x0001e00001047983 */ /* 0x001f220000300800 */
[----:B------:R-:W-:-:S02]  /*beb0*/  SEL R5, R0, R5, !P0 ;  /* 0x0000000500057207 */ /* 0x000fc40004000000 */
[C---:B------:R-:W-:Y:S02]  /*bec0*/  SEL R6, R0.reuse, R6, !P0 ;  /* 0x0000000600067207 */ /* 0x040fe40004000000 */
[C---:B------:R-:W-:Y:S02]  /*bed0*/  SEL R7, R0.reuse, R7, !P0 ;  /* 0x0000000700077207 */ /* 0x040fe40004000000 */
[C---:B------:R-:W-:Y:S01]  /*bee0*/  SEL R8, R0.reuse, R8, !P0 ;  /* 0x0000000800087207 */ /* 0x040fe20004000000 */
[----:B------:R-:W-:Y:S01]  /*bef0*/  STL [R1+0x1b64], R5 ;  /* 0x001b640501007387 */ /* 0x000fe20000100800 */
        /* <DEDUP_REMOVED lines=31> */
[----:B------:R-:W-:Y:S04]  /*c0f0*/  STL [R1+0x1ba0], R24 ;  /* 0x001ba01801007387 */ /* 0x000fe80000100800 */
[----:B------:R-:W-:Y:S04]  /*c100*/  STL [R1+0x1ba4], R25 ;  /* 0x001ba41901007387 */ /* 0x000fe80000100800 */
[----:B------:R-:W-:Y:S04]  /*c110*/  STL [R1+0x1ba8], R26 ;  /* 0x001ba81a01007387 */ /* 0x000fe80000100800 */
[----:B------:R-:W-:Y:S04]  /*c120*/  STL [R1+0x1bac], R27 ;  /* 0x001bac1b01007387 */ /* 0x000fe80000100800 */
[----:B------:R-:W-:Y:S04]  /*c130*/  STL [R1+0x1bb0], R28 ;  /* 0x001bb01c01007387 */ /* 0x000fe80000100800 */
[----:B------:R4:W-:Y:S01]  /*c140*/  STL [R1+0x1bb4], R0 ;  /* 0x001bb40001007387 */ /* 0x0009e20000100800 */
[----:B--2---:R-:W-:-:S02]  /*c150*/  IMAD R2, R2, c[0x0][0x190], RZ ;  /* 0x0000640002027a24 */ /* 0x004fc400078e02ff */
[----:B---3--:R-:W-:Y:S02]  /*c160*/  IMAD R29, R3, c[0x0][0x190], RZ ;  /* 0x00006400031d7a24 */ /* 0x008fe400078e02ff */
[----:B------:R-:W-:-:S03]  /*c170*/  IMAD R3, R15, c[0x0][0x190], RZ ;  /* 0x000064000f037a24 */ /* 0x000fc600078e02ff */
[----:B------:R-:W-:Y:S01]  /*c180*/  STL [R1+0x1bb8], R29 ;  /* 0x001bb81d01007387 */ /* 0x000fe20000100800 */
[----:B----4-:R-:W-:-:S05]  /*c190*/  IMAD R0, R4, c[0x0][0x190], RZ ;  /* 0x0000640004007a24 */ /* 0x010fca00078e02ff */
[----:B------:R0:W-:Y:S04]  /*c1a0*/  STL [R1+0x6b0], R0 ;  /* 0x0006b00001007387 */ /* 0x0001e80000100800 */
[----:B------:R1:W-:Y:S01]  /*c1b0*/  STL [R1+0x198], R2 ;  /* 0x0001980201007387 */ /* 0x0003e20000100800 */
[----:B0-----:R-:W-:-:S05]  /*c1c0*/  IMAD R0, R14, c[0x0][0x190], RZ ;  /* 0x000064000e007a24 */ /* 0x001fca00078e02ff */
[----:B------:R0:W-:Y:S04]  /*c1d0*/  STL [R1+0x1ac], R0 ;  /* 0x0001ac0001007387 */ /* 0x0001e80000100800 */
[----:B------:R-:W-:Y:S04]  /*c1e0*/  STL [R1+0x1d0], R3 ;  /* 0x0001d00301007387 */ /* 0x000fe80000100800 */
[----:B------:R-:W2:Y:S01]  /*c1f0*/  LDL.LU R29, [R1+0x1b0] ;  /* 0x0001b000011d7983 */ /* 0x000ea20000300800 */
[----:B-1----:R-:W-:Y:S02]  /*c200*/  IMAD R2, R17, c[0x0][0x190], RZ ;  /* 0x0000640011027a24 */ /* 0x002fe400078e02ff */
[----:B0-----:R-:W-:-:S03]  /*c210*/  IMAD R0, R16, c[0x0][0x190], RZ ;  /* 0x0000640010007a24 */ /* 0x001fc600078e02ff */
[----:B------:R-:W-:Y:S04]  /*c220*/  STL [R1+0x1d4], R2 ;  /* 0x0001d40201007387 */ /* 0x000fe80000100800 */
[----:B--2---:R0:W-:Y:S04]  /*c230*/  STL [R1+0x1bcc], R29 ;  /* 0x001bcc1d01007387 */ /* 0x0041e80000100800 */
[----:B------:R-:W-:Y:S04]  /*c240*/  STL [R1+0x1c4], R0 ;  /* 0x0001c40001007387 */ /* 0x000fe80000100800 */
        /* <DEDUP_REMOVED lines=31> */
[----:B--2---:R-:W-:-:S05]  /*c440*/  IMAD R29, R29, c[0x0][0x190], RZ ;  /* 0x000064001d1d7a24 */ /* 0x004fca00078e02ff */
[----:B------:R0:W-:Y:S04]  /*c450*/  STL [R1+0x1c0], R29 ;  /* 0x0001c01d01007387 */ /* 0x0001e80000100800 */
[----:B0-----:R-:W2:Y:S02]  /*c460*/  LDL.LU R29, [R1+0x1bd0] ;  /* 0x001bd000011d7983 */ /* 0x001ea40000300800 */
[----:B--2---:R-:W-:-:S05]  /*c470*/  IMAD R29, R29, c[0x0][0x190], RZ ;  /* 0x000064001d1d7a24 */ /* 0x004fca00078e02ff */
[----:B------:R0:W-:Y:S04]  /*c480*/  STL [R1+0x1e8], R29 ;  /* 0x0001e81d01007387 */ /* 0x0001e80000100800 */
[----:B0-----:R-:W2:Y:S01]  /*c490*/  LDL.LU R29, [R1+0x1bcc] ;  /* 0x001bcc00011d7983 */ /* 0x001ea20000300800 */
[----:B---3--:R-:W-:Y:S02]  /*c4a0*/  IMAD R0, R0, c[0x0][0x190], RZ ;  /* 0x0000640000007a24 */ /* 0x008fe400078e02ff */
[----:B----4-:R-:W-:Y:S02]  /*c4b0*/  IMAD R28, R28, c[0x0][0x190], RZ ;  /* 0x000064001c1c7a24 */ /* 0x010fe400078e02ff */
[----:B------:R-:W-:Y:S02]  /*c4c0*/  IMAD R27, R27, c[0x0][0x190], RZ ;  /* 0x000064001b1b7a24 */ /* 0x000fe400078e02ff */
[----:B------:R-:W-:-:S02]  /*c4d0*/  IMAD R25, R25, c[0x0][0x190], RZ ;  /* 0x0000640019197a24 */ /* 0x000fc400078e02ff */
[----:B------:R-:W-:Y:S02]  /*c4e0*/  IMAD R24, R24, c[0x0][0x190], RZ ;  /* 0x0000640018187a24 */ /* 0x000fe400078e02ff */
[----:B------:R-:W-:Y:S02]  /*c4f0*/  IMAD R22, R22, c[0x0][0x190], RZ ;  /* 0x0000640016167a24 */ /* 0x000fe400078e02ff */
[----:B------:R-:W-:Y:S02]  /*c500*/  IMAD R21, R21, c[0x0][0x190], RZ ;  /* 0x0000640015157a24 */ /* 0x000fe400078e02ff */
[----:B------:R-:W-:Y:S02]  /*c510*/  IMAD R19, R19, c[0x0][0x190], RZ ;  /* 0x0000640013137a24 */ /* 0x000fe400078e02ff */
        /* <DEDUP_REMOVED lines=9> */
[----:B--2---:R-:W-:-:S05]  /*c5b0*/  IMAD R29, R29, c[0x0][0x190], RZ ;  /* 0x000064001d1d7a24 */ /* 0x004fca00078e02ff */
[----:B------:R-:W-:Y:S04]  /*c5c0*/  STL [R1+0x1ec], R29 ;  /* 0x0001ec1d01007387 */ /* 0x000fe80000100800 */
[----:B------:R0:W-:Y:S04]  /*c5d0*/  STL [R1+0x1a8], R0 ;  /* 0x0001a80001007387 */ /* 0x0001e80000100800 */
[----:B------:R-:W-:Y:S01]  /*c5e0*/  STL [R1+0x1f8], R28 ;  /* 0x0001f81c01007387 */ /* 0x000fe20000100800 */
[----:B0-----:R-:W-:-:S03]  /*c5f0*/  IMAD R0, R26, c[0x0][0x190], RZ ;  /* 0x000064001a007a24 */ /* 0x001fc600078e02ff */
        /* <DEDUP_REMOVED lines=26> */
[----:B------:R1:W-:Y:S01]  /*c7a0*/  STL [R1+0x29c], R3 ;  /* 0x00029c0301007387 */ /* 0x0003e20000100800 */
[----:B0-----:R-:W-:-:S03]  /*c7b0*/  IMAD R0, R14, c[0x0][0x190], RZ ;  /* 0x000064000e007a24 */ /* 0x001fc600078e02ff */
[----:B------:R0:W-:Y:S01]  /*c7c0*/  STL [R1+0x2a8], R2 ;  /* 0x0002a80201007387 */ /* 0x0001e20000100800 */
[----:B-1----:R-:W-:-:S03]  /*c7d0*/  IMAD R3, R15, c[0x0][0x190], RZ ;  /* 0x000064000f037a24 */ /* 0x002fc600078e02ff */
[----:B------:R1:W-:Y:S04]  /*c7e0*/  STL [R1+0x2ac], R0 ;  /* 0x0002ac0001007387 */ /* 0x0003e80000100800 */
[----:B------:R-:W-:Y:S04]  /*c7f0*/  STL [R1+0x2b8], R3 ;  /* 0x0002b80301007387 */ /* 0x000fe80000100800 */
[----:B------:R-:W2:Y:S01]  /*c800*/  LDL.LU R29, [R1+0x100] ;  /* 0x00010000011d7983 */ /* 0x000ea20000300800 */
[----:B0-----:R-:W-:Y:S02]  /*c810*/  IMAD R2, R17, c[0x0][0x190], RZ ;  /* 0x0000640011027a24 */ /* 0x001fe400078e02ff */
[----:B-1----:R-:W-:-:S03]  /*c820*/  IMAD R0, R16, c[0x0][0x190], RZ ;  /* 0x0000640010007a24 */ /* 0x002fc600078e02ff */
        /* <DEDUP_REMOVED lines=165> */
[----:B--2---:R-:W-:-:S05]  /*d280*/  IMAD R29, R29, c[0x0][0x190], RZ ;  /* 0x000064001d1d7a24 */ /* 0x004fca00078e02ff */
        /* <DEDUP_REMOVED lines=57> */
[----:B0-----:R-:W4:Y:S01]  /*d620*/  LDL.LU R16, [R1+0x1b48] ;  /* 0x001b480001107983 */ /* 0x001f220000300800 */
[----:B--2---:R-:W-:-:S02]  /*d630*/  IMAD R14, R14, c[0x0][0x190], RZ ;  /* 0x000064000e0e7a24 */ /* 0x004fc400078e02ff */
[----:B---3--:R-:W-:Y:S02]  /*d640*/  IMAD R15, R15, c[0x0][0x190], RZ ;  /* 0x000064000f0f7a24 */ /* 0x008fe400078e02ff */
[----:B----4-:R-:W-:Y:S02]  /*d650*/  IMAD R17, R17, c[0x0][0x190], RZ ;  /* 0x0000640011117a24 */ /* 0x010fe400078e02ff */
[----:B------:R-:W-:-:S05]  /*d660*/  IMAD R16, R16, c[0x0][0x190], RZ ;  /* 0x0000640010107a24 */ /* 0x000fca00078e02ff */
[----:B------:R0:W-:Y:S04]  /*d670*/  STL [R1+0x200], R16 ;  /* 0x0002001001007387 */ /* 0x0001e80000100800 */
[----:B0-----:R-:W2:Y:S04]  /*d680*/  LDL.LU R16, [R1+0x1b44] ;  /* 0x001b440001107983 */ /* 0x001ea80000300800 */
[----:B------:R0:W-:Y:S04]  /*d690*/  STL [R1+0x1dc], R17 ;  /* 0x0001dc1101007387 */ /* 0x0001e80000100800 */
[----:B0-----:R-:W2:Y:S04]  /*d6a0*/  LDL.LU R17, [R1+0x1b40] ;  /* 0x001b400001117983 */ /* 0x001ea80000300800 */
[----:B------:R0:W-:Y:S02]  /*d6b0*/  STL [R1+0x1d8], R15 ;  /* 0x0001d80f01007387 */ /* 0x0001e40000100800 */
[----:B0-----:R-:W-:-:S02]  /*d6c0*/  IMAD R15, R2, c[0x0][0x190], RZ ;  /* 0x00006400020f7a24 */ /* 0x001fc400078e02ff */
[----:B------:R-:W3:Y:S04]  /*d6d0*/  LDL.LU R2, [R1+0x214] ;  /* 0x0002140001027983 */ /* 0x000ee80000300800 */
[----:B------:R0:W-:Y:S04]  /*d6e0*/  STL [R1+0x1b4], R14 ;  /* 0x0001b40e01007387 */ /* 0x0001e80000100800 */
[----:B------:R1:W-:Y:S01]  /*d6f0*/  STL [R1+0x1b0], R15 ;  /* 0x0001b00f01007387 */ /* 0x0003e20000100800 */
[----:B0-----:R-:W-:-:S03]  /*d700*/  IMAD R14, R3, c[0x0][0x190], RZ ;  /* 0x00006400030e7a24 */ /* 0x001fc600078e02ff */
[----:B------:R-:W4:Y:S01]  /*d710*/  LDL.LU R3, [R1+0x210] ;  /* 0x0002100001037983 */ /* 0x000f220000300800 */
[----:B-1----:R-:W-:-:S03]  /*d720*/  IMAD R15, R4, c[0x0][0x190], RZ ;  /* 0x00006400040f7a24 */ /* 0x002fc600078e02ff */
[----:B------:R0:W-:Y:S04]  /*d730*/  STL [R1+0x194], R14 ;  /* 0x0001940e01007387 */ /* 0x0001e80000100800 */
[----:B------:R-:W2:Y:S04]  /*d740*/  LDL.LU R4, [R1+0x220] ;  /* 0x0002200001047983 */ /* 0x000ea80000300800 */
[----:B------:R1:W-:Y:S01]  /*d750*/  STL [R1+0x190], R15 ;  /* 0x0001900f01007387 */ /* 0x0003e20000100800 */
[----:B0-----:R-:W-:-:S03]  /*d760*/  IMAD R14, R5, c[0x0][0x190], RZ ;  /* 0x00006400050e7a24 */ /* 0x001fc600078e02ff */
[----:B------:R-:W2:Y:S01]  /*d770*/  LDL.LU R5, [R1+0x19c] ;  /* 0x00019c0001057983 */ /* 0x000ea20000300800 */
        /* <DEDUP_REMOVED lines=30> */
[----:B-1----:R-:W-:Y:S02]  /*d960*/  IMAD R15, R20, c[0x0][0x190], RZ ;  /* 0x00006400140f7a24 */ /* 0x002fe400078e02ff */
[----:B------:R-:W-:Y:S01]  /*d970*/  IMAD R28, R28, c[0x0][0x190], RZ ;  /* 0x000064001c1c7a24 */ /* 0x000fe200078e02ff */
[----:B--2---:R0:W-:Y:S04]  /*d980*/  STL.64 [R1+0x1b38], R18 ;  /* 0x001b381201007387 */ /* 0x0041e80000100a00 */
[----:B------:R1:W-:Y:S04]  /*d990*/  STL [R1+0x164], R14 ;  /* 0x0001640e01007387 */ /* 0x0003e80000100800 */
[----:B0-----:R-:W2:Y:S01]  /*d9a0*/  LDL R18, [R1+0x198] ;  /* 0x0001980001127983 */ /* 0x001ea20000100800 */
[----:B-1----:R-:W-:-:S03]  /*d9b0*/  IMAD R14, R21, c[0x0][0x190], RZ ;  /* 0x00006400150e7a24 */ /* 0x002fc600078e02ff */
[----:B------:R-:W3:Y:S04]  /*d9c0*/  LDL R19, [R1+0x1ac] ;  /* 0x0001ac0001137983 */ /* 0x000ee80000100800 */
[----:B------:R-:W4:Y:S04]  /*d9d0*/  LDL.LU R20, [R1+0x258] ;  /* 0x0002580001147983 */ /* 0x000f280000300800 */
[----:B------:R0:W-:Y:S04]  /*d9e0*/  STL [R1+0x160], R15 ;  /* 0x0001600f01007387 */ /* 0x0001e80000100800 */
[----:B------:R-:W4:Y:S04]  /*d9f0*/  LDL.LU R21, [R1+0x1e8] ;  /* 0x0001e80001157983 */ /* 0x000f280000300800 */
[----:B------:R1:W-:Y:S01]  /*da00*/  STL [R1+0x15c], R14 ;  /* 0x00015c0e01007387 */ /* 0x0003e20000100800 */
[----:B0-----:R-:W-:-:S03]  /*da10*/  IMAD R15, R22, c[0x0][0x190], RZ ;  /* 0x00006400160f7a24 */ /* 0x001fc600078e02ff */
[----:B------:R-:W4:Y:S04]  /*da20*/  LDL.LU R22, [R1+0x25c] ;  /* 0x00025c0001167983 */ /* 0x000f280000300800 */
[----:B------:R0:W-:Y:S01]  /*da30*/  STL [R1+0x158], R15 ;  /* 0x0001580f01007387 */ /* 0x0001e20000100800 */
[----:B-1----:R-:W-:-:S03]  /*da40*/  IMAD R14, R23, c[0x0][0x190], RZ ;  /* 0x00006400170e7a24 */ /* 0x002fc600078e02ff */
        /* <DEDUP_REMOVED lines=9> */
[----:B------:R-:W4:Y:S01]  /*dae0*/  LDL.LU R26, [R1+0x26c] ;  /* 0x00026c00011a7983 */ /* 0x000f220000300800 */
[----:B-1----:R-:W-:-:S03]  /*daf0*/  IMAD R14, R27, c[0x0][0x190], RZ ;  /* 0x000064001b0e7a24 */ /* 0x002fc600078e02ff */
[----:B------:R-:W4:Y:S04]  /*db00*/  LDL.LU R27, [R1+0x1d4] ;  /* 0x0001d400011b7983 */ /* 0x000f280000300800 */
[----:B------:R-:W-:Y:S04]  /*db10*/  STL [R1+0x148], R15 ;  /* 0x0001480f01007387 */ /* 0x000fe80000100800 */
[----:B------:R0:W-:Y:S04]  /*db20*/  STL [R1+0x140], R28 ;  /* 0x0001401c01007387 */ /* 0x0001e80000100800 */
[----:B0-----:R-:W4:Y:S04]  /*db30*/  LDL.LU R28, [R1+0x1d0] ;  /* 0x0001d000011c7983 */ /* 0x001f280000300800 */
[----:B------:R-:W-:Y:S04]  /*db40*/  STL [R1+0x144], R14 ;  /* 0x0001440e01007387 */ /* 0x000fe80000100800 */
[----:B------:R-:W-:Y:S04]  /*db50*/  STL [R1+0x1a98], R14 ;  /* 0x001a980e01007387 */ /* 0x000fe80000100800 */
[----:B------:R0:W-:Y:S02]  /*db60*/  STL [R1+0x1a9c], R15 ;  /* 0x001a9c0f01007387 */ /* 0x0001e40000100800 */
[----:B0-----:R-:W-:-:S05]  /*db70*/  IMAD.WIDE R14, R29, 0x2, R16 ;  /* 0x000000021d0e7825 */ /* 0x001fca00078e0210 */
[----:B------:R2:W-:Y:S02]  /*db80*/  STL.64 [R1+0x138], R14 ;  /* 0x0001380e01007387 */ /* 0x0005e40000100a00 */
[----:B--2---:R-:W-:-:S04]  /*db90*/  IMAD.WIDE R14, R18, 0x2, R16 ;  /* 0x00000002120e7825 */ /* 0x004fc800078e0210 */
[--C-:B---3--:R-:W-:Y:S01]  /*dba0*/  IMAD.WIDE R18, R19, 0x2, R16.reuse ;  /* 0x0000000213127825 */ /* 0x108fe200078e0210 */
[----:B------:R4:W-:Y:S03]  /*dbb0*/  STL.64 [R1+0x130], R14 ;  /* 0x0001300e01007387 */ /* 0x0009e60000100a00 */
[--C-:B----4-:R-:W-:Y:S01]  /*dbc0*/  IMAD.WIDE R14, R28, 0x2, R16.reuse ;  /* 0x000000021c0e7825 */ /* 0x110fe200078e0210 */
[----:B------:R0:W-:Y:S04]  /*dbd0*/  STL.64 [R1+0x1aa0], R28 ;  /* 0x001aa01c01007387 */ /* 0x0001e80000100a00 */
[----:B------:R1:W-:Y:S04]  /*dbe0*/  STL.64 [R1+0x128], R18 ;  /* 0x0001281201007387 */ /* 0x0003e80000100a00 */
[----:B------:R2:W-:Y:S01]  /*dbf0*/  STL.64 [R1+0x120], R14 ;  /* 0x0001200e01007387 */ /* 0x0005e20000100a00 */
[----:B0-----:R-:W-:-:S04]  /*dc00*/  IMAD.WIDE R28, R27, 0x2, R16 ;  /* 0x000000021b1c7825 */ /* 0x001fc800078e0210 */
[--C-:B-1----:R-:W-:Y:S01]  /*dc10*/  IMAD.WIDE R18, R25, 0x2, R16.reuse ;  /* 0x0000000219127825 */ /* 0x102fe200078e0210 */
[----:B------:R0:W-:Y:S03]  /*dc20*/  STL.64 [R1+0x118], R28 ;  /* 0x0001181c01007387 */ /* 0x0001e60000100a00 */
[--C-:B--2---:R-:W-:Y:S01]  /*dc30*/  IMAD.WIDE R14, R23, 0x2, R16.reuse ;  /* 0x00000002170e7825 */ /* 0x104fe200078e0210 */
        /* <DEDUP_REMOVED lines=12> */
[----:B0-----:R-:W2:Y:S04]  /*dd00*/  LDL R28, [R1+0x28c] ;  /* 0x00028c00011c7983 */ /* 0x001ea80000100800 */
[----:B------:R0:W-:Y:S04]  /*dd10*/  STL.64 [R1+0xe0], R18 ;  /* 0x0000e01201007387 */ /* 0x0001e80000100a00 */
[----:B------:R-:W3:Y:S04]  /*dd20*/  LDL R29, [R1+0x298] ;  /* 0x00029800011d7983 */ /* 0x000ee80000100800 */
[----:B------:R1:W-:Y:S01]  /*dd30*/  STL.64 [R1+0xd8], R14 ;  /* 0x0000d80e01007387 */ /* 0x0003e20000100a00 */
[----:B0-----:R-:W-:-:S03]  /*dd40*/  IMAD.WIDE R18, R3, 0x2, R16 ;  /* 0x0000000203127825 */ /* 0x001fc600078e0210 */
[----:B-1----:R-:W4:Y:S04]  /*dd50*/  LDL R15, [R1+0x29c] ;  /* 0x00029c00010f7983 */ /* 0x002f280000100800 */
[----:B------:R-:W2:Y:S04]  /*dd60*/  LDL R14, [R1+0x2a8] ;  /* 0x0002a800010e7983 */ /* 0x000ea80000100800 */
[----:B------:R0:W-:Y:S04]  /*dd70*/  STL.64 [R1+0xd0], R18 ;  /* 0x0000d01201007387 */ /* 0x0001e80000100a00 */
[----:B------:R1:W-:Y:S01]  /*dd80*/  STL.64 [R1+0x1a80], R2 ;  /* 0x001a800201007387 */ /* 0x0003e20000100a00 */
[----:B0-----:R-:W-:-:S03]  /*dd90*/  IMAD.WIDE R18, R2, 0x2, R16 ;  /* 0x0000000202127825 */ /* 0x001fc600078e0210 */
[----:B-1----:R-:W2:Y:S04]  /*dda0*/  LDL R2, [R1+0x27c] ;  /* 0x00027c0001027983 */ /* 0x002ea80000100800 */
[----:B------:R0:W-:Y:S04]  /*ddb0*/  STL.64 [R1+0xc8], R18 ;  /* 0x0000c81201007387 */ /* 0x0001e80000100a00 */
[----:B------:R-:W2:Y:S04]  /*ddc0*/  LDL R3, [R1+0x288] ;  /* 0x0002880001037983 */ /* 0x000ea80000100800 */
[----:B------:R1:W-:Y:S01]  /*ddd0*/  STL.64 [R1+0x1a88], R4 ;  /* 0x001a880401007387 */ /* 0x0003e20000100a00 */
[----:B0-----:R-:W-:-:S03]  /*dde0*/  IMAD.WIDE R18, R4, 0x2, R16 ;  /* 0x0000000204127825 */ /* 0x001fc600078e0210 */
[----:B-1----:R-:W2:Y:S04]  /*ddf0*/  LDL R5, [R1+0x278] ;  /* 0x0002780001057983 */ /* 0x002ea80000100800 */
[----:B------:R0:W-:Y:S02]  /*de00*/  STL.64 [R1+0xc0], R18 ;  /* 0x0000c01201007387 */ /* 0x0001e40000100a00 */
[----:B0-----:R-:W-:-:S05]  /*de10*/  IMAD.WIDE R18, R6, 0x2, R16 ;  /* 0x0000000206127825 */ /* 0x001fca00078e0210 */
[----:B------:R0:W-:Y:S04]  /*de20*/  STL.64 [R1+0xb8], R18 ;  /* 0x0000b81201007387 */ /* 0x0001e80000100a00 */
[----:B0-----:R-:W2:Y:S04]  /*de30*/  LDL.LU.64 R18, [R1+0x1b38] ;  /* 0x001b380001127983 */ /* 0x001ea80000300a00 */
[----:B------:R0:W-:Y:S04]  /*de40*/  STL.64 [R1+0x1aa8], R6 ;  /* 0x001aa80601007387 */ /* 0x0001e80000100a00 */
[----:B------:R1:W-:Y:S01]  /*de50*/  STL.64 [R1+0x1ab0], R8 ;  /* 0x001ab00801007387 */ /* 0x0003e20000100a00 */
[----:B0-----:R-:W-:-:S04]  /*de60*/  IMAD.WIDE R6, R8, 0x2, R16 ;  /* 0x0000000208067825 */ /* 0x001fc800078e0210 */
[--C-:B-1----:R-:W-:Y:S01]  /*de70*/  IMAD.WIDE R8, R10, 0x2, R16.reuse ;  /* 0x000000020a087825 */ /* 0x102fe200078e0210 */
[----:B------:R0:W-:Y:S04]  /*de80*/  STL.64 [R1+0xb0], R6 ;  /* 0x0000b00601007387 */ /* 0x0001e80000100a00 */
[----:B------:R-:W-:Y:S04]  /*de90*/  STL.64 [R1+0x1ab8], R10 ;  /* 0x001ab80a01007387 */ /* 0x000fe80000100a00 */
[----:B------:R2:W-:Y:S01]  /*dea0*/  STL.64 [R1+0xa8], R8 ;  /* 0x0000a80801007387 */ /* 0x0005e20000100a00 */
[----:B0-----:R-:W-:-:S03]  /*deb0*/  IMAD.WIDE R6, R12, 0x2, R16 ;  /* 0x000000020c067825 */ /* 0x001fc600078e0210 */
[----:B------:R-:W-:Y:S04]  /*dec0*/  STL.64 [R1+0x1ac0], R12 ;  /* 0x001ac00c01007387 */ /* 0x000fe80000100a00 */
[----:B------:R0:W-:Y:S01]  /*ded0*/  STL.64 [R1+0xa0], R6 ;  /* 0x0000a00601007387 */ /* 0x0001e20000100a00 */
[----:B--2---:R-:W-:-:S03]  /*dee0*/  IMAD.WIDE R8, R19, 0x2, R16 ;  /* 0x0000000213087825 */ /* 0x004fc600078e0210 */
[----:B------:R-:W-:Y:S01]  /*def0*/  STL.64 [R1+0x1ac8], R18 ;  /* 0x001ac81201007387 */ /* 0x000fe20000100a00 */
[----:B0-----:R-:W-:-:S03]  /*df00*/  IMAD.WIDE R6, R18, 0x2, R16 ;  /* 0x0000000212067825 */ /* 0x001fc600078e0210 */
[----:B------:R0:W-:Y:S04]  /*df10*/  STL.64 [R1+0x98], R8 ;  /* 0x0000980801007387 */ /* 0x0001e80000100a00 */
[----:B------:R1:W-:Y:S04]  /*df20*/  STL.64 [R1+0x90], R6 ;  /* 0x0000900601007387 */ /* 0x0003e80000100a00 */
[----:B------:R-:W-:Y:S01]  /*df30*/  STL.64 [R1+0x1ad0], R20 ;  /* 0x001ad01401007387 */ /* 0x000fe20000100a00 */
        /* <DEDUP_REMOVED lines=8> */
[----:B-1----:R-:W-:-:S03]  /*dfc0*/  IMAD.WIDE R6, R26, 0x2, R16 ;  /* 0x000000021a067825 */ /* 0x002fc600078e0210 */
[----:B------:R-:W-:Y:S04]  /*dfd0*/  STL.64 [R1+0x1ae8], R26 ;  /* 0x001ae81a01007387 */ /* 0x000fe80000100a00 */
[----:B------:R1:W-:Y:S01]  /*dfe0*/  STL.64 [R1+0x70], R6 ;  /* 0x0000700601007387 */ /* 0x0003e20000100a00 */
[----:B0-----:R-:W-:-:S04]  /*dff0*/  IMAD.WIDE R8, R5, 0x2, R16 ;  /* 0x0000000205087825 */ /* 0x001fc800078e0210 */
[----:B------:R-:W-:-:S04]  /*e000*/  IMAD.WIDE R4, R3, 0x2, R16 ;  /* 0x0000000203047825 */ /* 0x000fc800078e0210 */
[--C-:B-1----:R-:W-:Y:S01]  /*e010*/  IMAD.WIDE R6, R2, 0x2, R16.reuse ;  /* 0x0000000202067825 */ /* 0x102fe200078e0210 */
[----:B------:R-:W-:Y:S03]  /*e020*/  STL.64 [R1+0x68], R8 ;  /* 0x0000680801007387 */ /* 0x000fe60000100a00 */
[--C-:B------:R-:W-:Y:S01]  /*e030*/  IMAD.WIDE R2, R28, 0x2, R16.reuse ;  /* 0x000000021c027825 */ /* 0x100fe200078e0210 */
[----:B------:R3:W-:Y:S04]  /*e040*/  STL.64 [R1+0x1a0], R6 ;  /* 0x0001a00601007387 */ /* 0x0007e80000100a00 */
[----:B------:R4:W-:Y:S04]  /*e050*/  STL.64 [R1+0x1b8], R4 ;  /* 0x0001b80401007387 */ /* 0x0009e80000100a00 */
[----:B------:R0:W-:Y:S01]  /*e060*/  STL.64 [R1+0x1c8], R2 ;  /* 0x0001c80201007387 */ /* 0x0001e20000100a00 */
[----:B---3--:R-:W-:-:S04]  /*e070*/  IMAD.WIDE R6, R29, 0x2, R16 ;  /* 0x000000021d067825 */ /* 0x008fc800078e0210 */
[--C-:B----4-:R-:W-:Y:S01]  /*e080*/  IMAD.WIDE R4, R15, 0x2, R16.reuse ;  /* 0x000000020f047825 */ /* 0x110fe200078e0210 */
[----:B------:R-:W-:Y:S04]  /*e090*/  STL.64 [R1+0x1e0], R6 ;  /* 0x0001e00601007387 */ /* 0x000fe80000100a00 */
[----:B------:R-:W2:Y:S04]  /*e0a0*/  LDL R26, [R1+0x2d0] ;  /* 0x0002d000011a7983 */ /* 0x000ea80000100800 */
[----:B------:R-:W-:Y:S04]  /*e0b0*/  STL.64 [R1+0x1f0], R4 ;  /* 0x0001f00401007387 */ /* 0x000fe80000100a00 */
[----:B------:R-:W3:Y:S01]  /*e0c0*/  LDL R27, [R1+0x2d4] ;  /* 0x0002d400011b7983 */ /* 0x000ee20000100800 */
[----:B0-----:R-:W-:-:S05]  /*e0d0*/  IMAD.WIDE R2, R14, 0x2, R16 ;  /* 0x000000020e027825 */ /* 0x001fca00078e0210 */
[----:B------:R-:W-:Y:S04]  /*e0e0*/  STL.64 [R1+0x208], R2 ;  /* 0x0002080201007387 */ /* 0x000fe80000100a00 */
[----:B---3--:R0:W-:Y:S04]  /*e0f0*/  STL [R1+0x1b1c], R27 ;  /* 0x001b1c1b01007387 */ /* 0x0081e80000100800 */
[----:B0-----:R-:W3:Y:S04]  /*e100*/  LDL R27, [R1+0x2c4] ;  /* 0x0002c400011b7983 */ /* 0x001ee80000100800 */
[----:B--2---:R0:W-:Y:S04]  /*e110*/  STL [R1+0x1b20], R26 ;  /* 0x001b201a01007387 */ /* 0x0041e80000100800 */
[----:B0-----:R-:W2:Y:S04]  /*e120*/  LDL R26, [R1+0x2c0] ;  /* 0x0002c000011a7983 */ /* 0x001ea80000100800 */
[----:B---3--:R0:W-:Y:S04]  /*e130*/  STL [R1+0x1b24], R27 ;  /* 0x001b241b01007387 */ /* 0x0081e80000100800 */
[----:B0-----:R-:W3:Y:S04]  /*e140*/  LDL R27, [R1+0x2bc] ;  /* 0x0002bc00011b7983 */ /* 0x001ee80000100800 */
[----:B--2---:R0:W-:Y:S04]  /*e150*/  STL [R1+0x1b28], R26 ;  /* 0x001b281a01007387 */ /* 0x0041e80000100800 */
[----:B0-----:R-:W2:Y:S04]  /*e160*/  LDL R26, [R1+0x2b8] ;  /* 0x0002b800011a7983 */ /* 0x001ea80000100800 */
[----:B---3--:R0:W-:Y:S04]  /*e170*/  STL [R1+0x1b2c], R27 ;  /* 0x001b2c1b01007387 */ /* 0x0081e80000100800 */
[----:B0-----:R-:W3:Y:S04]  /*e180*/  LDL R27, [R1+0x2ac] ;  /* 0x0002ac00011b7983 */ /* 0x001ee80000100800 */
[----:B--2---:R3:W-:Y:S04]  /*e190*/  STL [R1+0x1b30], R26 ;  /* 0x001b301a01007387 */ /* 0x0047e80000100800 */
[----:B------:R-:W2:Y:S04]  /*e1a0*/  LDL R24, [R1+0x2d8] ;  /* 0x0002d80001187983 */ /* 0x000ea80000100800 */
[----:B------:R-:W4:Y:S04]  /*e1b0*/  LDL R25, [R1+0x2dc] ;  /* 0x0002dc0001197983 */ /* 0x000f280000100800 */
[----:B------:R-:W2:Y:S04]  /*e1c0*/  LDL R22, [R1+0x2e8] ;  /* 0x0002e80001167983 */ /* 0x000ea80000100800 */
        /* <DEDUP_REMOVED lines=20> */
[----:B------:R-:W2:Y:S01]  /*e310*/  LDL R14, [R1+0x3b8] ;  /* 0x0003b800010e7983 */ /* 0x000ea20000100800 */
[----:B---3--:R-:W-:-:S05]  /*e320*/  IMAD.WIDE R26, R27, 0x2, R16 ;  /* 0x000000021b1a7825 */ /* 0x008fca00078e0210 */
[----:B------:R0:W-:Y:S04]  /*e330*/  STL.64 [R1+0x218], R26 ;  /* 0x0002181a01007387 */ /* 0x0001e80000100a00 */
[----:B0-----:R-:W3:Y:S02]  /*e340*/  LDL.LU R26, [R1+0x1b30] ;  /* 0x001b3000011a7983 */ /* 0x001ee40000300800 */
        /* <DEDUP_REMOVED lines=16> */
[----:B------:R2:W-:Y:S02]  /*e450*/  STL.64 [R1+0x280], R26 ;  /* 0x0002801a01007387 */ /* 0x0005e40000100a00 */
[----:B--2---:R-:W-:-:S05]  /*e460*/  IMAD.WIDE R26, R24, 0x2, R16 ;  /* 0x00000002181a7825 */ /* 0x004fca00078e0210 */
[----:B------:R4:W-:Y:S02]  /*e470*/  STL.64 [R1+0x290], R26 ;  /* 0x0002901a01007387 */ /* 0x0009e40000100a00 */
[----:B----4-:R-:W-:-:S04]  /*e480*/  IMAD.WIDE R26, R25, 0x2, R16 ;  /* 0x00000002191a7825 */ /* 0x010fc800078e0210 */
[--C-:B------:R-:W-:Y:S01]  /*e490*/  IMAD.WIDE R24, R22, 0x2, R16.reuse ;  /* 0x0000000216187825 */ /* 0x100fe200078e0210 */
[----:B------:R0:W-:Y:S03]  /*e4a0*/  STL.64 [R1+0x2a0], R26 ;  /* 0x0002a01a01007387 */ /* 0x0001e60000100a00 */
[--C-:B------:R-:W-:Y:S01]  /*e4b0*/  IMAD.WIDE R22, R23, 0x2, R16.reuse ;  /* 0x0000000217167825 */ /* 0x100fe200078e0210 */
[----:B------:R1:W-:Y:S04]  /*e4c0*/  STL.64 [R1+0x2b0], R24 ;  /* 0x0002b01801007387 */ /* 0x0003e80000100a00 */
[----:B------:R2:W-:Y:S01]  /*e4d0*/  STL.64 [R1+0x2c8], R22 ;  /* 0x0002c81601007387 */ /* 0x0005e20000100a00 */
[----:B0-----:R-:W-:-:S04]  /*e4e0*/  IMAD.WIDE R26, R20, 0x2, R16 ;  /* 0x00000002141a7825 */ /* 0x001fc800078e0210 */
[--C-:B-1----:R-:W-:Y:S01]  /*e4f0*/  IMAD.WIDE R24, R21, 0x2, R16.reuse ;  /* 0x0000000215187825 */ /* 0x102fe200078e0210 */
[----:B------:R-:W-:Y:S03]  /*e500*/  STL.64 [R1+0x2e0], R26 ;  /* 0x0002e01a01007387 */ /* 0x000fe60000100a00 */
[--C-:B--2---:R-:W-:Y:S01]  /*e510*/  IMAD.WIDE R22, R18, 0x2, R16.reuse ;  /* 0x0000000212167825 */ /* 0x104fe200078e0210 */
[----:B------:R-:W-:Y:S03]  /*e520*/  STL.64 [R1+0x2f0], R24 ;  /* 0x0002f01801007387 */ /* 0x000fe60000100a00 */
[--C-:B------:R-:W-:Y:S01]  /*e530*/  IMAD.WIDE R20, R19, 0x2, R16.reuse ;  /* 0x0000000213147825 */ /* 0x100fe200078e0210 */
[----:B------:R-:W-:Y:S03]  /*e540*/  STL.64 [R1+0x308], R22 ;  /* 0x0003081601007387 */ /* 0x000fe60000100a00 */
        /* <DEDUP_REMOVED lines=29> */
[----:B------:R-:W-:Y:S04]  /*e720*/  STL.64 [R1+0x460], R6 ;  /* 0x0004600601007387 */ /* 0x000fe80000100a00 */
[----:B------:R-:W3:Y:S04]  /*e730*/  LDL R26, [R1+0x408] ;  /* 0x00040800011a7983 */ /* 0x000ee80000100800 */
[----:B------:R-:W-:Y:S04]  /*e740*/  STL.64 [R1+0x470], R4 ;  /* 0x0004700401007387 */ /* 0x000fe80000100a00 */
[----:B------:R-:W4:Y:S01]  /*e750*/  LDL R27, [R1+0x410] ;  /* 0x00041000011b7983 */ /* 0x000f220000100800 */
[----:B--2---:R-:W-:-:S05]  /*e760*/  IMAD.WIDE R2, R14, 0x2, R16 ;  /* 0x000000020e027825 */ /* 0x004fca00078e0210 */
[----:B------:R-:W-:Y:S04]  /*e770*/  STL.64 [R1+0x488], R2 ;  /* 0x0004880201007387 */ /* 0x000fe80000100a00 */
[----:B----4-:R0:W-:Y:S04]  /*e780*/  STL [R1+0x1b04], R27 ;  /* 0x001b041b01007387 */ /* 0x0101e80000100800 */
        /* <DEDUP_REMOVED lines=10> */
[----:B------:R-:W3:Y:S04]  /*e830*/  LDL R24, [R1+0x420] ;  /* 0x0004200001187983 */ /* 0x000ee80000100800 */
[----:B------:R-:W4:Y:S04]  /*e840*/  LDL R25, [R1+0x428] ;  /* 0x0004280001197983 */ /* 0x000f280000100800 */
[----:B------:R-:W3:Y:S04]  /*e850*/  LDL R22, [R1+0x438] ;  /* 0x0004380001167983 */ /* 0x000ee80000100800 */
        /* <DEDUP_REMOVED lines=20> */
[----:B------:R-:W3:Y:S01]  /*e9a0*/  LDL R14, [R1+0x540] ;  /* 0x00054000010e7983 */ /* 0x000ee20000100800 */
[----:B--2---:R-:W-:-:S05]  /*e9b0*/  IMAD.WIDE R26, R27, 0x2, R16 ;  /* 0x000000021b1a7825 */ /* 0x004fca00078e0210 */
[----:B------:R0:W-:Y:S04]  /*e9c0*/  STL.64 [R1+0x4a0], R26 ;  /* 0x0004a01a01007387 */ /* 0x0001e80000100a00 */
[----:B0-----:R-:W2:Y:S02]  /*e9d0*/  LDL.LU R26, [R1+0x1b18] ;  /* 0x001b1800011a7983 */ /* 0x001ea40000300800 */
        /* <DEDUP_REMOVED lines=16> */
[----:B------:R3:W-:Y:S02]  /*eae0*/  STL.64 [R1+0x528], R26 ;  /* 0x0005281a01007387 */ /* 0x0007e40000100a00 */
[----:B---3--:R-:W-:-:S05]  /*eaf0*/  IMAD.WIDE R26, R24, 0x2, R16 ;  /* 0x00000002181a7825 */ /* 0x008fca00078e0210 */
[----:B------:R4:W-:Y:S02]  /*eb00*/  STL.64 [R1+0x548], R26 ;  /* 0x0005481a01007387 */ /* 0x0009e40000100a00 */
[----:B----4-:R-:W-:-:S04]  /*eb10*/  IMAD.WIDE R26, R25, 0x2, R16 ;  /* 0x00000002191a7825 */ /* 0x010fc800078e0210 */
[--C-:B------:R-:W-:Y:S01]  /*eb20*/  IMAD.WIDE R24, R22, 0x2, R16.reuse ;  /* 0x0000000216187825 */ /* 0x100fe200078e0210 */
[----:B------:R0:W-:Y:S04]  /*eb30*/  STL.64 [R1+0x560], R26 ;  /* 0x0005601a01007387 */ /* 0x0001e80000100a00 */
[----:B------:R1:W-:Y:S01]  /*eb40*/  STL.64 [R1+0x568], R24 ;  /* 0x0005681801007387 */ /* 0x0003e20000100a00 */
[----:B0-----:R-:W-:-:S04]  /*eb50*/  IMAD.WIDE R26, R23, 0x2, R16 ;  /* 0x00000002171a7825 */ /* 0x001fc800078e0210 */
[--C-:B-1----:R-:W-:Y:S01]  /*eb60*/  IMAD.WIDE R24, R20, 0x2, R16.reuse ;  /* 0x0000000214187825 */ /* 0x102fe200078e0210 */
        /* <DEDUP_REMOVED lines=34> */
[----:B------:R0:W-:Y:S03]  /*ed90*/  STL.64 [R1+0x668], R6 ;  /* 0x0006680601007387 */ /* 0x0001e60000100a00 */
[--C-:B--2---:R-:W-:Y:S01]  /*eda0*/  IMAD.WIDE R2, R15, 0x2, R16.reuse ;  /* 0x000000020f027825 */ /* 0x104fe200078e0210 */
[----:B------:R1:W-:Y:S03]  /*edb0*/  STL.64 [R1+0x678], R4 ;  /* 0x0006780401007387 */ /* 0x0003e60000100a00 */
[--C-:B0-----:R-:W-:Y:S01]  /*edc0*/  IMAD.WIDE R6, R14, 0x2, R16.reuse ;  /* 0x000000020e067825 */ /* 0x101fe200078e0210 */
[----:B-1----:R-:W2:Y:S04]  /*edd0*/  LDL R5, [R1+0x550] ;  /* 0x0005500001057983 */ /* 0x002ea80000100800 */
[----:B------:R0:W-:Y:S04]  /*ede0*/  STL.64 [R1+0x688], R2 ;  /* 0x0006880201007387 */ /* 0x0001e80000100a00 */
[----:B0-----:R-:W3:Y:S04]  /*edf0*/  LDL R2, [R1+0x558] ;  /* 0x0005580001027983 */ /* 0x001ee80000100800 */
[----:B------:R-:W-:Y:S04]  /*ee00*/  STL.64 [R1+0x690], R6 ;  /* 0x0006900601007387 */ /* 0x000fe80000100a00 */
[----:B------:R-:W4:Y:S04]  /*ee10*/  LDL R3, [R1+0x200] ;  /* 0x0002000001037983 */ /* 0x000f280000100800 */
[----:B----4-:R-:W-:Y:S04]  /*ee20*/  STL [R1+0x1afc], R3 ;  /* 0x001afc0301007387 */ /* 0x010fe80000100800 */
[----:B---3--:R-:W-:Y:S04]  /*ee30*/  STL [R1+0x1b00], R2 ;  /* 0x001b000201007387 */ /* 0x008fe80000100800 */
[----:B------:R-:W3:Y:S04]  /*ee40*/  LDL R27, [R1+0x1d8] ;  /* 0x0001d800011b7983 */ /* 0x000ee80000100800 */
[----:B------:R-:W4:Y:S04]  /*ee50*/  LDL R26, [R1+0x1dc] ;  /* 0x0001dc00011a7983 */ /* 0x000f280000100800 */
[----:B---3--:R0:W-:Y:S04]  /*ee60*/  STL [R1+0x1af0], R27 ;  /* 0x001af01b01007387 */ /* 0x0081e80000100800 */
[----:B0-----:R-:W3:Y:S01]  /*ee70*/  LDL R27, [R1+0x204] ;  /* 0x00020400011b7983 */ /* 0x001ee20000100800 */
[----:B--2---:R-:W-:-:S03]  /*ee80*/  IMAD.WIDE R2, R5, 0x2, R16 ;  /* 0x0000000205027825 */ /* 0x004fc600078e0210 */
[----:B----4-:R0:W-:Y:S04]  /*ee90*/  STL [R1+0x1af4], R26 ;  /* 0x001af41a01007387 */ /* 0x0101e80000100800 */
[----:B0-----:R-:W2:Y:S04]  /*eea0*/  LDL R26, [R1+0x228] ;  /* 0x00022800011a7983 */ /* 0x001ea80000100800 */
[----:B---3--:R-:W-:Y:S04]  /*eeb0*/  STL [R1+0x1af8], R27 ;  /* 0x001af81b01007387 */ /* 0x008fe80000100800 */
        /* <DEDUP_REMOVED lines=21> */
[----:B------:R0:W-:Y:S04]  /*f010*/  STL.64 [R1+0x698], R2 ;  /* 0x0006980201007387 */ /* 0x0001e80000100a00 */
[----:B0-----:R-:W3:Y:S01]  /*f020*/  LDL.LU R2, [R1+0x1b00] ;  /* 0x001b000001027983 */ /* 0x001ee20000300800 */
[----:B--2---:R-:W-:-:S04]  /*f030*/  IMAD.WIDE R26, R26, 0x2, R16 ;  /* 0x000000021a1a7825 */ /* 0x004fc800078e0210 */
[----:B---3--:R-:W-:-:S05]  /*f040*/  IMAD.WIDE R2, R2, 0x2, R16 ;  /* 0x0000000202027825 */ /* 0x008fca00078e0210 */
[----:B------:R0:W-:Y:S04]  /*f050*/  STL.64 [R1+0x6a0], R2 ;  /* 0x0006a00201007387 */ /* 0x0001e80000100a00 */
[----:B0-----:R-:W2:Y:S04]  /*f060*/  LDL.LU R3, [R1+0x1afc] ;  /* 0x001afc0001037983 */ /* 0x001ea80000300800 */
[----:B------:R-:W3:Y:S04]  /*f070*/  LDL R5, [R1+0x140] ;  /* 0x0001400001057983 */ /* 0x000ee80000100800 */
[----:B------:R-:W2:Y:S04]  /*f080*/  LDL R2, [R1+0x6b0] ;  /* 0x0006b00001027983 */ /* 0x000ea80000100800 */
[----:B------:R0:W-:Y:S04]  /*f090*/  STL.64 [R1+0x6a8], R26 ;  /* 0x0006a81a01007387 */ /* 0x0001e80000100a00 */
[----:B0-----:R-:W2:Y:S02]  /*f0a0*/  LDL.LU R27, [R1+0x1af8] ;  /* 0x001af800011b7983 */ /* 0x001ea40000300800 */
[----:B--2---:R-:W-:-:S05]  /*f0b0*/  IMAD.WIDE R26, R27, 0x2, R16 ;  /* 0x000000021b1a7825 */ /* 0x004fca00078e0210 */
[----:B------:R0:W-:Y:S02]  /*f0c0*/  STL.64 [R1+0x6b8], R26 ;  /* 0x0006b81a01007387 */ /* 0x0001e40000100a00 */
[----:B0-----:R-:W-:-:S05]  /*f0d0*/  IMAD.WIDE R26, R3, 0x2, R16 ;  /* 0x00000002031a7825 */ /* 0x001fca00078e0210 */
[----:B------:R0:W-:Y:S04]  /*f0e0*/  STL.64 [R1+0x6c0], R26 ;  /* 0x0006c01a01007387 */ /* 0x0001e80000100a00 */
[----:B0-----:R-:W2:Y:S04]  /*f0f0*/  LDL.LU R26, [R1+0x1af4] ;  /* 0x001af400011a7983 */ /* 0x001ea80000300800 */
[----:B------:R-:W3:Y:S01]  /*f100*/  LDL.LU R3, [R1+0x198] ;  /* 0x0001980001037983 */ /* 0x000ee20000300800 */
[----:B--2---:R-:W-:-:S05]  /*f110*/  IMAD.WIDE R26, R26, 0x2, R16 ;  /* 0x000000021a1a7825 */ /* 0x004fca00078e0210 */
[----:B------:R0:W-:Y:S04]  /*f120*/  STL.64 [R1+0x6c8], R26 ;  /* 0x0006c81a01007387 */ /* 0x0001e80000100a00 */
[----:B0-----:R-:W2:Y:S02]  /*f130*/  LDL.LU R27, [R1+0x1af0] ;  /* 0x001af000011b7983 */ /* 0x001ea40000300800 */
[----:B--2---:R-:W-:-:S05]  /*f140*/  IMAD.WIDE R26, R27, 0x2, R16 ;  /* 0x000000021b1a7825 */ /* 0x004fca00078e0210 */
[----:B------:R0:W-:Y:S02]  /*f150*/  STL.64 [R1+0x6d0], R26 ;  /* 0x0006d01a01007387 */ /* 0x0001e40000100a00 */
[----:B0-----:R-:W-:-:S04]  /*f160*/  IMAD.WIDE R26, R24, 0x2, R16 ;  /* 0x00000002181a7825 */ /* 0x001fc800078e0210 */
[--C-:B----4-:R-:W-:Y:S01]  /*f170*/  IMAD.WIDE R24, R25, 0x2, R16.reuse ;  /* 0x0000000219187825 */ /* 0x110fe200078e0210 */
[----:B------:R0:W-:Y:S04]  /*f180*/  STL.64 [R1+0x6d8], R26 ;  /* 0x0006d81a01007387 */ /* 0x0001e80000100a00 */
[----:B0-----:R-:W2:Y:S04]  /*f190*/  LDL.LU.64 R26, [R1+0x1ae8] ;  /* 0x001ae800011a7983 */ /* 0x001ea80000300a00 */
[----:B------:R0:W-:Y:S02]  /*f1a0*/  STL.64 [R1+0x6e0], R24 ;  /* 0x0006e01801007387 */ /* 0x0001e40000100a00 */
[----:B0-----:R-:W-:-:S04]  /*f1b0*/  IMAD.WIDE R24, R22, 0x2, R16 ;  /* 0x0000000216187825 */ /* 0x001fc800078e0210 */
[--C-:B------:R-:W-:Y:S01]  /*f1c0*/  IMAD.WIDE R22, R23, 0x2, R16.reuse ;  /* 0x0000000217167825 */ /* 0x100fe200078e0210 */
[----:B------:R0:W-:Y:S04]  /*f1d0*/  STL.64 [R1+0x6e8], R24 ;  /* 0x0006e81801007387 */ /* 0x0001e80000100a00 */
[----:B0-----:R-:W4:Y:S04]  /*f1e0*/  LDL.LU.64 R24, [R1+0x1ae0] ;  /* 0x001ae00001187983 */ /* 0x001f280000300a00 */
[----:B------:R0:W-:Y:S02]  /*f1f0*/  STL.64 [R1+0x6f0], R22 ;  /* 0x0006f01601007387 */ /* 0x0001e40000100a00 */
[----:B0-----:R-:W-:-:S04]  /*f200*/  IMAD.WIDE R22, R20, 0x2, R16 ;  /* 0x0000000214167825 */ /* 0x001fc800078e0210 */
[--C-:B------:R-:W-:Y:S01]  /*f210*/  IMAD.WIDE R20, R21, 0x2, R16.reuse ;  /* 0x0000000215147825 */ /* 0x100fe200078e0210 */
[----:B------:R0:W-:Y:S04]  /*f220*/  STL.64 [R1+0x6f8], R22 ;  /* 0x0006f81601007387 */ /* 0x0001e80000100a00 */
[----:B0-----:R-:W2:Y:S04]  /*f230*/  LDL.LU.64 R22, [R1+0x1ad8] ;  /* 0x001ad80001167983 */ /* 0x001ea80000300a00 */
        /* <DEDUP_REMOVED lines=26> */
[----:B0-----:R-:W-:-:S05]  /*f3e0*/  IMAD.WIDE R6, R4, 0x2, R16 ;  /* 0x0000000204067825 */ /* 0x001fca00078e0210 */
        /* <DEDUP_REMOVED lines=10> */
[----:B------:R0:W-:Y:S04]  /*f490*/  STL.64 [R1+0x778], R14 ;  /* 0x0007780e01007387 */ /* 0x0001e80000100a00 */
[----:B0-----:R-:W2:Y:S02]  /*f4a0*/  LDL.LU R15, [R1+0x1a9c] ;  /* 0x001a9c00010f7983 */ /* 0x001ea40000300800 */
[----:B--2---:R-:W-:-:S05]  /*f4b0*/  IMAD.WIDE R14, R15, 0x2, R16 ;  /* 0x000000020f0e7825 */ /* 0x004fca00078e0210 */
[----:B------:R0:W-:Y:S04]  /*f4c0*/  STL.64 [R1+0x780], R14 ;  /* 0x0007800e01007387 */ /* 0x0001e80000100a00 */
[----:B0-----:R-:W2:Y:S01]  /*f4d0*/  LDL.LU R14, [R1+0x1a98] ;  /* 0x001a9800010e7983 */ /* 0x001ea20000300800 */
[----:B---3--:R-:W-:-:S04]  /*f4e0*/  IMAD.WIDE R4, R5, 0x2, R16 ;  /* 0x0000000205047825 */ /* 0x008fc800078e0210 */
[----:B------:R-:W-:Y:S02]  /*f4f0*/  IMAD R0, R0, c[0x0][0x190], RZ ;  /* 0x0000640000007a24 */ /* 0x000fe400078e02ff */
[----:B--2---:R-:W-:-:S05]  /*f500*/  IMAD.WIDE R14, R14, 0x2, R16 ;  /* 0x000000020e0e7825 */ /* 0x004fca00078e0210 */
[----:B------:R0:W-:Y:S04]  /*f510*/  STL.64 [R1+0x788], R14 ;  /* 0x0007880e01007387 */ /* 0x0001e80000100a00 */
[----:B0-----:R-:W2:Y:S04]  /*f520*/  LDL.LU.64 R14, [R1+0x1a90] ;  /* 0x001a9000010e7983 */ /* 0x001ea80000300a00 */
[----:B------:R0:W-:Y:S02]  /*f530*/  STL.64 [R1+0x790], R4 ;  /* 0x0007900401007387 */ /* 0x0001e40000100a00 */
[----:B0-----:R-:W-:-:S05]  /*f540*/  IMAD.WIDE R4, R2, 0x2, R16 ;  /* 0x0000000202047825 */ /* 0x001fca00078e0210 */
[----:B------:R0:W-:Y:S02]  /*f550*/  STL.64 [R1+0x7a0], R4 ;  /* 0x0007a00401007387 */ /* 0x0001e40000100a00 */
[----:B0-----:R-:W-:Y:S02]  /*f560*/  IMAD.WIDE R4, R0, 0x2, R16 ;  /* 0x0000000200047825 */ /* 0x001fe400078e0210 */
[----:B------:R-:W3:Y:S04]  /*f570*/  LDL.LU R17, [R1+0x1ac] ;  /* 0x0001ac0001117983 */ /* 0x000ee80000300800 */
[----:B------:R2:W-:Y:S02]  /*f580*/  STL.64 [R1+0x798], R4 ;  /* 0x0007980401007387 */ /* 0x0005e40000100a00 */
[----:B--2---:R-:W-:-:S04]  /*f590*/  IMAD.WIDE R4, R29, 0x2, R14 ;  /* 0x000000021d047825 */ /* 0x004fc800078e020e */
[--C-:B------:R-:W-:Y:S01]  /*f5a0*/  IMAD.WIDE R2, R3, 0x2, R14.reuse ;  /* 0x0000000203027825 */ /* 0x100fe200078e020e */
[----:B------:R0:W-:Y:S04]  /*f5b0*/  STL.64 [R1+0x60], R4 ;  /* 0x0000600401007387 */ /* 0x0001e80000100a00 */
[----:B0-----:R-:W2:Y:S04]  /*f5c0*/  LDL.LU.64 R4, [R1+0x1a88] ;  /* 0x001a880001047983 */ /* 0x001ea80000300a00 */
[----:B------:R0:W-:Y:S04]  /*f5d0*/  STL.64 [R1+0x58], R2 ;  /* 0x0000580201007387 */ /* 0x0001e80000100a00 */
[----:B0-----:R-:W2:Y:S01]  /*f5e0*/  LDL.LU.64 R2, [R1+0x1a80] ;  /* 0x001a800001027983 */ /* 0x001ea20000300a00 */
[----:B------:R-:W-:-:S04]  /*f5f0*/  IMAD.WIDE R28, R28, 0x2, R14 ;  /* 0x000000021c1c7825 */ /* 0x000fc800078e020e */
[----:B---3--:R-:W-:-:S05]  /*f600*/  IMAD.WIDE R16, R17, 0x2, R14 ;  /* 0x0000000211107825 */ /* 0x008fca00078e020e */
[----:B------:R0:W-:Y:S04]  /*f610*/  STL.64 [R1+0x50], R16 ;  /* 0x0000501001007387 */ /* 0x0001e80000100a00 */
[----:B------:R4:W-:Y:S01]  /*f620*/  STL.64 [R1+0x48], R28 ;  /* 0x0000481c01007387 */ /* 0x0009e20000100a00 */
[----:B0-----:R-:W-:-:S04]  /*f630*/  IMAD.WIDE R16, R27, 0x2, R14 ;  /* 0x000000021b107825 */ /* 0x001fc800078e020e */
[--C-:B----4-:R-:W-:Y:S01]  /*f640*/  IMAD.WIDE R28, R25, 0x2, R14.reuse ;  /* 0x00000002191c7825 */ /* 0x110fe200078e020e */
[----:B------:R0:W-:Y:S04]  /*f650*/  STL.64 [R1+0x40], R16 ;  /* 0x0000401001007387 */ /* 0x0001e80000100a00 */
[----:B------:R1:W-:Y:S01]  /*f660*/  STL.64 [R1+0x38], R28 ;  /* 0x0000381c01007387 */ /* 0x0003e20000100a00 */
[----:B0-----:R-:W-:-:S04]  /*f670*/  IMAD.WIDE R16, R23, 0x2, R14 ;  /* 0x0000000217107825 */ /* 0x001fc800078e020e */
[--C-:B-1----:R-:W-:Y:S01]  /*f680*/  IMAD.WIDE R28, R21, 0x2, R14.reuse ;  /* 0x00000002151c7825 */ /* 0x102fe200078e020e */
        /* <DEDUP_REMOVED lines=10> */
[----:B------:R-:W-:-:S04]  /*f730*/  IMAD.WIDE R6, R6, 0x2, R14 ;  /* 0x0000000206067825 */ /* 0x000fc800078e020e */
[----:B------:R-:W-:-:S04]  /*f740*/  IMAD.WIDE R8, R8, 0x2, R14 ;  /* 0x0000000208087825 */ /* 0x000fc800078e020e */
[----:B------:R-:W-:-:S04]  /*f750*/  IMAD.WIDE R10, R10, 0x2, R14 ;  /* 0x000000020a0a7825 */ /* 0x000fc800078e020e */
[----:B------:R-:W-:-:S04]  /*f760*/  IMAD.WIDE R12, R12, 0x2, R14 ;  /* 0x000000020c0c7825 */ /* 0x000fc800078e020e */
[----:B--2---:R-:W-:-:S04]  /*f770*/  IMAD.WIDE R16, R5, 0x2, R14 ;  /* 0x0000000205107825 */ /* 0x004fc800078e020e */
[----:B------:R-:W-:-:S04]  /*f780*/  IMAD.WIDE R4, R4, 0x2, R14 ;  /* 0x0000000204047825 */ /* 0x000fc800078e020e */
[----:B0-----:R-:W-:-:S04]  /*f790*/  IMAD.WIDE R28, R3, 0x2, R14 ;  /* 0x00000002031c7825 */ /* 0x001fc800078e020e */
[--C-:B------:R-:W-:Y:S01]  /*f7a0*/  IMAD.WIDE R2, R2, 0x2, R14.reuse ;  /* 0x0000000202027825 */ /* 0x100fe200078e020e */
[----:B------:R-:W-:Y:S04]  /*f7b0*/  STL.64 [R1+0x1a20], R28 ;  /* 0x001a201c01007387 */ /* 0x000fe80000100a00 */
[----:B------:R-:W-:Y:S04]  /*f7c0*/  STL.64 [R1], R16 ;  /* 0x0000001001007387 */ /* 0x000fe80000100a00 */
[----:B------:R0:W-:Y:S04]  /*f7d0*/  STL.64 [R1+0x1a28], R2 ;  /* 0x001a280201007387 */ /* 0x0001e80000100a00 */
[----:B------:R-:W-:Y:S04]  /*f7e0*/  STL.64 [R1+0x1a18], R4 ;  /* 0x001a180401007387 */ /* 0x000fe80000100a00 */
[----:B------:R-:W-:Y:S04]  /*f7f0*/  STL.64 [R1+0x1a30], R6 ;  /* 0x001a300601007387 */ /* 0x000fe80000100a00 */
[----:B0-----:R-:W2:Y:S04]  /*f800*/  LDL.LU R3, [R1+0x27c] ;  /* 0x00027c0001037983 */ /* 0x001ea80000300800 */
[----:B------:R-:W3:Y:S04]  /*f810*/  LDL.LU R28, [R1+0x28c] ;  /* 0x00028c00011c7983 */ /* 0x000ee80000300800 */
[----:B------:R0:W-:Y:S04]  /*f820*/  STL.64 [R1+0x1a10], R8 ;  /* 0x001a100801007387 */ /* 0x0001e80000100a00 */
[----:B------:R-:W4:Y:S04]  /*f830*/  LDL.LU R29, [R1+0x2a8] ;  /* 0x0002a800011d7983 */ /* 0x000f280000300800 */
[----:B0-----:R-:W3:Y:S04]  /*f840*/  LDL.LU R8, [R1+0x2ac] ;  /* 0x0002ac0001087983 */ /* 0x001ee80000300800 */
[----:B------:R0:W-:Y:S04]  /*f850*/  STL.64 [R1+0x1a38], R10 ;  /* 0x001a380a01007387 */ /* 0x0001e80000100a00 */
[----:B0-----:R-:W3:Y:S04]  /*f860*/  LDL.LU R10, [R1+0x298] ;  /* 0x00029800010a7983 */ /* 0x001ee80000300800 */
[----:B------:R-:W3:Y:S04]  /*f870*/  LDL.LU R11, [R1+0x29c] ;  /* 0x00029c00010b7983 */ /* 0x000ee80000300800 */
[----:B------:R0:W-:Y:S04]  /*f880*/  STL.64 [R1+0x1a40], R12 ;  /* 0x001a400c01007387 */ /* 0x0001e80000100a00 */
[----:B0-----:R-:W3:Y:S04]  /*f890*/  LDL.LU R12, [R1+0x278] ;  /* 0x00027800010c7983 */ /* 0x001ee80000300800 */
[----:B------:R-:W4:Y:S01]  /*f8a0*/  LDL.LU R13, [R1+0x288] ;  /* 0x00028800010d7983 */ /* 0x000f220000300800 */
[----:B------:R-:W-:-:S03]  /*f8b0*/  IMAD.WIDE R16, R19, 0x2, R14 ;  /* 0x0000000213107825 */ /* 0x000fc600078e020e */
[----:B------:R-:W4:Y:S04]  /*f8c0*/  LDL.LU R9, [R1+0x2b8] ;  /* 0x0002b80001097983 */ /* 0x000f280000300800 */
[----:B------:R-:W-:Y:S04]  /*f8d0*/  STL.64 [R1+0x1a48], R16 ;  /* 0x001a481001007387 */ /* 0x000fe80000100a00 */
[----:B------:R-:W4:Y:S01]  /*f8e0*/  LDL.LU R4, [R1+0x2bc] ;  /* 0x0002bc0001047983 */ /* 0x000f220000300800 */
[----:B------:R-:W-:-:S03]  /*f8f0*/  IMAD.WIDE R18, R18, 0x2, R14 ;  /* 0x0000000212127825 */ /* 0x000fc600078e020e */
[----:B------:R-:W4:Y:S01]  /*f900*/  LDL.LU R5, [R1+0x2c0] ;  /* 0x0002c00001057983 */ /* 0x000f220000300800 */
[----:B------:R-:W-:-:S03]  /*f910*/  IMAD.WIDE R20, R20, 0x2, R14 ;  /* 0x0000000214147825 */ /* 0x000fc600078e020e */
[----:B------:R2:W-:Y:S04]  /*f920*/  STL.64 [R1+0x1a50], R18 ;  /* 0x001a501201007387 */ /* 0x0005e80000100a00 */
[----:B------:R-:W4:Y:S04]  /*f930*/  LDL.LU R6, [R1+0x2c4] ;  /* 0x0002c40001067983 */ /* 0x000f280000300800 */
[----:B------:R-:W-:Y:S04]  /*f940*/  STL.64 [R1+0x1a58], R20 ;  /* 0x001a581401007387 */ /* 0x000fe80000100a00 */
[----:B------:R-:W4:Y:S01]  /*f950*/  LDL.LU R7, [R1+0x2d0] ;  /* 0x0002d00001077983 */ /* 0x000f220000300800 */
[----:B------:R-:W-:-:S04]  /*f960*/  IMAD.WIDE R22, R22, 0x2, R14 ;  /* 0x0000000216167825 */ /* 0x000fc800078e020e */
[--C-:B------:R-:W-:Y:S01]  /*f970*/  IMAD.WIDE R24, R24, 0x2, R14.reuse ;  /* 0x0000000218187825 */ /* 0x100fe200078e020e */
[----:B------:R-:W-:Y:S03]  /*f980*/  STL.64 [R1+0x1a60], R22 ;  /* 0x001a601601007387 */ /* 0x000fe60000100a00 */
[--C-:B------:R-:W-:Y:S01]  /*f990*/  IMAD.WIDE R26, R26, 0x2, R14.reuse ;  /* 0x000000021a1a7825 */ /* 0x100fe200078e020e */
[----:B------:R-:W-:Y:S04]  /*f9a0*/  STL.64 [R1+0x1a68], R24 ;  /* 0x001a681801007387 */ /* 0x000fe80000100a00 */
[----:B------:R-:W4:Y:S04]  /*f9b0*/  LDL.LU R2, [R1+0x2d4] ;  /* 0x0002d40001027983 */ /* 0x000f280000300800 */
[----:B------:R-:W-:Y:S01]  /*f9c0*/  STL.64 [R1+0x1a70], R26 ;  /* 0x001a701a01007387 */ /* 0x000fe20000100a00 */
[----:B--2---:R-:W-:-:S03]  /*f9d0*/  IMAD.WIDE R18, R3, 0x2, R14 ;  /* 0x0000000203127825 */ /* 0x004fc600078e020e */
[----:B------:R-:W2:Y:S01]  /*f9e0*/  LDL.LU R3, [R1+0x2d8] ;  /* 0x0002d80001037983 */ /* 0x000ea20000300800 */
[----:B---3--:R-:W-:-:S05]  /*f9f0*/  IMAD.WIDE R16, R12, 0x2, R14 ;  /* 0x000000020c107825 */ /* 0x008fca00078e020e */
[----:B------:R4:W-:Y:S04]  /*fa00*/  STL.64 [R1+0x198], R16 ;  /* 0x0001981001007387 */ /* 0x0009e80000100a00 */
[----:B------:R-:W-:Y:S01]  /*fa10*/  STL.64 [R1+0x1a8], R18 ;  /* 0x0001a81201007387 */ /* 0x000fe20000100a00 */
[----:B----4-:R-:W-:-:S04]  /*fa20*/  IMAD.WIDE R16, R13, 0x2, R14 ;  /* 0x000000020d107825 */ /* 0x010fc800078e020e */
[--C-:B------:R-:W-:Y:S02]  /*fa30*/  IMAD.WIDE R12, R28, 0x2, R14.reuse ;  /* 0x000000021c0c7825 */ /* 0x100fe400078e020e */
[----:B------:R-:W3:Y:S04]  /*fa40*/  LDL.LU R28, [R1+0x2dc] ;  /* 0x0002dc00011c7983 */ /* 0x000ee80000300800 */
[----:B------:R0:W-:Y:S04]  /*fa50*/  STL.64 [R1+0x1c0], R16 ;  /* 0x0001c01001007387 */ /* 0x0001e80000100a00 */
[----:B------:R1:W-:Y:S01]  /*fa60*/  STL.64 [R1+0x1d0], R12 ;  /* 0x0001d00c01007387 */ /* 0x0003e20000100a00 */
[----:B0-----:R-:W-:-:S04]  /*fa70*/  IMAD.WIDE R16, R10, 0x2, R14 ;  /* 0x000000020a107825 */ /* 0x001fc800078e020e */
[--C-:B-1----:R-:W-:Y:S01]  /*fa80*/  IMAD.WIDE R12, R29, 0x2, R14.reuse ;  /* 0x000000021d0c7825 */ /* 0x102fe200078e020e */
[----:B------:R-:W-:Y:S04]  /*fa90*/  STL.64 [R1+0x1e8], R16 ;  /* 0x0001e81001007387 */ /* 0x000fe80000100a00 */
[----:B------:R-:W4:Y:S01]  /*faa0*/  LDL.LU R29, [R1+0x2e8] ;  /* 0x0002e800011d7983 */ /* 0x000f220000300800 */
[----:B------:R-:W-:-:S05]  /*fab0*/  IMAD.WIDE R10, R11, 0x2, R14 ;  /* 0x000000020b0a7825 */ /* 0x000fca00078e020e */
[----:B------:R0:W-:Y:S04]  /*fac0*/  STL.64 [R1+0x1f8], R10 ;  /* 0x0001f80a01007387 */ /* 0x0001e80000100a00 */
[----:B------:R-:W-:Y:S04]  /*fad0*/  STL.64 [R1+0x210], R12 ;  /* 0x0002100c01007387 */ /* 0x000fe80000100a00 */
[----:B------:R-:W4:Y:S01]  /*fae0*/  LDL.LU R22, [R1+0x2ec] ;  /* 0x0002ec0001167983 */ /* 0x000f220000300800 */
[----:B0-----:R-:W-:-:S03]  /*faf0*/  IMAD.WIDE R10, R8, 0x2, R14 ;  /* 0x00000002080a7825 */ /* 0x001fc600078e020e */
[----:B------:R-:W4:Y:S04]  /*fb00*/  LDL.LU R23, [R1+0x2f8] ;  /* 0x0002f80001177983 */ /* 0x000f280000300800 */
[----:B------:R0:W-:Y:S04]  /*fb10*/  STL.64 [R1+0x220], R10 ;  /* 0x0002200a01007387 */ /* 0x0001e80000100a00 */
[----:B------:R-:W4:Y:S04]  /*fb20*/  LDL.LU R8, [R1+0x2fc] ;  /* 0x0002fc0001087983 */ /* 0x000f280000300800 */
[----:B------:R-:W4:Y:S01]  /*fb30*/  LDL.LU R20, [R1+0x300] ;  /* 0x0003000001147983 */ /* 0x000f220000300800 */
[----:B0-----:R-:W-:-:S03]  /*fb40*/  IMAD.WIDE R10, R9, 0x2, R14 ;  /* 0x00000002090a7825 */ /* 0x001fc600078e020e */
[----:B------:R-:W4:Y:S01]  /*fb50*/  LDL.LU R9, [R1+0x304] ;  /* 0x0003040001097983 */ /* 0x000f220000300800 */
[----:B------:R-:W-:-:S03]  /*fb60*/  IMAD.WIDE R12, R4, 0x2, R14 ;  /* 0x00000002040c7825 */ /* 0x000fc600078e020e */
[----:B------:R0:W-:Y:S04]  /*fb70*/  STL.64 [R1+0x238], R10 ;  /* 0x0002380a01007387 */ /* 0x0001e80000100a00 */
[----:B------:R-:W4:Y:S04]  /*fb80*/  LDL.LU R4, [R1+0x310] ;  /* 0x0003100001047983 */ /* 0x000f280000300800 */
[----:B------:R1:W-:Y:S01]  /*fb90*/  STL.64 [R1+0x248], R12 ;  /* 0x0002480c01007387 */ /* 0x0003e20000100a00 */
[----:B0-----:R-:W-:-:S03]  /*fba0*/  IMAD.WIDE R10, R5, 0x2, R14 ;  /* 0x00000002050a7825 */ /* 0x001fc600078e020e */
[----:B------:R-:W4:Y:S04]  /*fbb0*/  LDL.LU R21, [R1+0x314] ;  /* 0x0003140001157983 */ /* 0x000f280000300800 */
[----:B------:R-:W4:Y:S01]  /*fbc0*/  LDL.LU R5, [R1+0x318] ;  /* 0x0003180001057983 */ /* 0x000f220000300800 */
[----:B-1----:R-:W-:-:S03]  /*fbd0*/  IMAD.WIDE R12, R6, 0x2, R14 ;  /* 0x00000002060c7825 */ /* 0x002fc600078e020e */
[----:B------:R0:W-:Y:S04]  /*fbe0*/  STL.64 [R1+0x258], R10 ;  /* 0x0002580a01007387 */ /* 0x0001e80000100a00 */
[----:B------:R-:W4:Y:S04]  /*fbf0*/  LDL.LU R6, [R1+0x328] ;  /* 0x0003280001067983 */ /* 0x000f280000300800 */
[----:B------:R-:W-:Y:S01]  /*fc00*/  STL.64 [R1+0x268], R12 ;  /* 0x0002680c01007387 */ /* 0x000fe20000100a00 */
[----:B0-----:R-:W-:-:S03]  /*fc10*/  IMAD.WIDE R10, R7, 0x2, R14 ;  /* 0x00000002070a7825 */ /* 0x001fc600078e020e */
[----:B------:R-:W4:Y:S04]  /*fc20*/  LDL.LU R18, [R1+0x330] ;  /* 0x0003300001127983 */ /* 0x000f280000300800 */
[----:B------:R-:W4:Y:S04]  /*fc30*/  LDL.LU R19, [R1+0x340] ;  /* 0x0003400001137983 */ /* 0x000f280000300800 */
[----:B------:R0:W-:Y:S04]  /*fc40*/  STL.64 [R1+0x278], R10 ;  /* 0x0002780a01007387 */ /* 0x0001e80000100a00 */
[----:B------:R-:W4:Y:S04]  /*fc50*/  LDL.LU R16, [R1+0x348] ;  /* 0x0003480001107983 */ /* 0x000f280000300800 */
[----:B------:R-:W4:Y:S04]  /*fc60*/  LDL.LU R17, [R1+0x358] ;  /* 0x0003580001117983 */ /* 0x000f280000300800 */
[----:B------:R-:W4:Y:S01]  /*fc70*/  LDL.LU R7, [R1+0x368] ;  /* 0x0003680001077983 */ /* 0x000f220000300800 */
[----:B0-----:R-:W-:-:S03]  /*fc80*/  IMAD.WIDE R10, R2, 0x2, R14 ;  /* 0x00000002020a7825 */ /* 0x001fc600078e020e */
[----:B------:R-:W4:Y:S04]  /*fc90*/  LDL.LU R12, [R1+0x370] ;  /* 0x00037000010c7983 */ /* 0x000f280000300800 */
[----:B------:R-:W4:Y:S04]  /*fca0*/  LDL.LU R2, [R1+0x380] ;  /* 0x0003800001027983 */ /* 0x000f280000300800 */
[----:B------:R2:W-:Y:S04]  /*fcb0*/  STL.64 [R1+0x288], R10 ;  /* 0x0002880a01007387 */ /* 0x0005e80000100a00 */
[----:B------:R-:W4:Y:S01]  /*fcc0*/  LDL.LU R13, [R1+0x388] ;  /* 0x00038800010d7983 */ /* 0x000f220000300800 */
[----:B--2---:R-:W-:-:S03]  /*fcd0*/  IMAD.WIDE R10, R3, 0x2, R14 ;  /* 0x00000002030a7825 */ /* 0x004fc600078e020e */
[----:B------:R-:W2:Y:S04]  /*fce0*/  LDL.LU R3, [R1+0x398] ;  /* 0x0003980001037983 */ /* 0x000ea80000300800 */
[----:B------:R0:W-:Y:S04]  /*fcf0*/  STL.64 [R1+0x298], R10 ;  /* 0x0002980a01007387 */ /* 0x0001e80000100a00 */
[----:B0-----:R-:W2:Y:S04]  /*fd00*/  LDL.LU R10, [R1+0x3a0] ;  /* 0x0003a000010a7983 */ /* 0x001ea80000300800 */
[----:B------:R-:W2:Y:S01]  /*fd10*/  LDL.LU R11, [R1+0x3b0] ;  /* 0x0003b000010b7983 */ /* 0x000ea20000300800 */
[----:B---3--:R-:W-:-:S05]  /*fd20*/  IMAD.WIDE R24, R28, 0x2, R14 ;  /* 0x000000021c187825 */ /* 0x008fca00078e020e */
[----:B------:R4:W-:Y:S04]  /*fd30*/  STL.64 [R1+0x2a8], R24 ;  /* 0x0002a81801007387 */ /* 0x0009e80000100a00 */
[----:B------:R-:W3:Y:S01]  /*fd40*/  LDL.LU R28, [R1+0x3b8] ;  /* 0x0003b800011c7983 */ /* 0x000ee20000300800 */
[----:B----4-:R-:W-:-:S03]  /*fd50*/  IMAD.WIDE R24, R29, 0x2, R14 ;  /* 0x000000021d187825 */ /* 0x010fc600078e020e */
[----:B------:R-:W4:Y:S04]  /*fd60*/  LDL.LU R29, [R1+0x3c8] ;  /* 0x0003c800011d7983 */ /* 0x000f280000300800 */
[----:B------:R0:W-:Y:S01]  /*fd70*/  STL.64 [R1+0x2b8], R24 ;  /* 0x0002b81801007387 */ /* 0x0001e20000100a00 */
[----:B------:R-:W-:-:S05]  /*fd80*/  IMAD.WIDE R26, R22, 0x2, R14 ;  /* 0x00000002161a7825 */ /* 0x000fca00078e020e */
[----:B------:R-:W-:Y:S01]  /*fd90*/  STL.64 [R1+0x2c0], R26 ;  /* 0x0002c01a01007387 */ /* 0x000fe20000100a00 */
[----:B0-----:R-:W-:-:S03]  /*fda0*/  IMAD.WIDE R24, R8, 0x2, R14 ;  /* 0x0000000208187825 */ /* 0x001fc600078e020e */
[----:B------:R-:W4:Y:S01]  /*fdb0*/  LDL.LU R8, [R1+0x3d0] ;  /* 0x0003d00001087983 */ /* 0x000f220000300800 */
[----:B------:R-:W-:-:S05]  /*fdc0*/  IMAD.WIDE R22, R23, 0x2, R14 ;  /* 0x0000000217167825 */ /* 0x000fca00078e020e */
[----:B------:R0:W-:Y:S04]  /*fdd0*/  STL.64 [R1+0x2d0], R22 ;  /* 0x0002d01601007387 */ /* 0x0001e80000100a00 */
[----:B------:R1:W-:Y:S01]  /*fde0*/  STL.64 [R1+0x2d8], R24 ;  /* 0x0002d81801007387 */ /* 0x0003e20000100a00 */
[----:B0-----:R-:W-:-:S04]  /*fdf0*/  IMAD.WIDE R22, R20, 0x2, R14 ;  /* 0x0000000214167825 */ /* 0x001fc800078e020e */
[--C-:B-1----:R-:W-:Y:S02]  /*fe00*/  IMAD.WIDE R24, R9, 0x2, R14.reuse ;  /* 0x0000000209187825 */ /* 0x102fe400078e020e */
[----:B------:R-:W4:Y:S04]  /*fe10*/  LDL.LU R9, [R1+0x3e0] ;  /* 0x0003e00001097983 */ /* 0x000f280000300800 */
[----:B------:R0:W-:Y:S01]  /*fe20*/  STL.64 [R1+0x2e8], R22 ;  /* 0x0002e81601007387 */ /* 0x0001e20000100a00 */
[----:B------:R-:W-:-:S03]  /*fe30*/  IMAD.WIDE R20, R21, 0x2, R14 ;  /* 0x0000000215147825 */ /* 0x000fc600078e020e */
[----:B------:R-:W-:Y:S01]  /*fe40*/  STL.64 [R1+0x2f8], R24 ;  /* 0x0002f81801007387 */ /* 0x000fe20000100a00 */
[----:B0-----:R-:W-:-:S03]  /*fe50*/  IMAD.WIDE R22, R4, 0x2, R14 ;  /* 0x0000000204167825 */ /* 0x001fc600078e020e */
[----:B------:R-:W4:Y:S04]  /*fe60*/  LDL.LU R4, [R1+0x3f0] ;  /* 0x0003f00001047983 */ /* 0x000f280000300800 */
[----:B------:R0:W-:Y:S02]  /*fe70*/  STL.64 [R1+0x300], R22 ;  /* 0x0003001601007387 */ /* 0x0001e40000100a00 */
[--C-:B0-----:R-:W-:Y:S02]  /*fe80*/  IMAD.WIDE R22, R5, 0x2, R14.reuse ;  /* 0x0000000205167825 */ /* 0x101fe400078e020e */
[----:B------:R-:W4:Y:S04]  /*fe90*/  LDL.LU R5, [R1+0x3f8] ;  /* 0x0003f80001057983 */ /* 0x000f280000300800 */
[----:B------:R0:W-:Y:S04]  /*fea0*/  STL.64 [R1+0x310], R20 ;  /* 0x0003101401007387 */ /* 0x0001e80000100a00 */
[----:B------:R1:W-:Y:S01]  /*feb0*/  STL.64 [R1+0x318], R22 ;  /* 0x0003181601007387 */ /* 0x0003e20000100a00 */
[----:B0-----:R-:W-:-:S03]  /*fec0*/  IMAD.WIDE R20, R6, 0x2, R14 ;  /* 0x0000000206147825 */ /* 0x001fc600078e020e */
[----:B------:R-:W4:Y:S01]  /*fed0*/  LDL.LU R6, [R1+0x408] ;  /* 0x0004080001067983 */ /* 0x000f220000300800 */
[----:B-1----:R-:W-:-:S03]  /*fee0*/  IMAD.WIDE R22, R18, 0x2, R14 ;  /* 0x0000000212167825 */ /* 0x002fc600078e020e */
[----:B------:R0:W-:Y:S01]  /*fef0*/  STL.64 [R1+0x328], R20 ;  /* 0x0003281401007387 */ /* 0x0001e20000100a00 */
[----:B------:R-:W-:-:S03]  /*ff00*/  IMAD.WIDE R18, R19, 0x2, R14 ;  /* 0x0000000213127825 */ /* 0x000fc600078e020e */
[----:B------:R-:W-:Y:S04]  /*ff10*/  STL.64 [R1+0x330], R22 ;  /* 0x0003301601007387 */ /* 0x000fe80000100a00 */
[----:B------:R1:W-:Y:S01]  /*ff20*/  STL.64 [R1+0x340], R18 ;  /* 0x0003401201007387 */ /* 0x0003e20000100a00 */
[----:B0-----:R-:W-:-:S04]  /*ff30*/  IMAD.WIDE R20, R16, 0x2, R14 ;  /* 0x0000000210147825 */ /* 0x001fc800078e020e */
[--C-:B------:R-:W-:Y:S01]  /*ff40*/  IMAD.WIDE R16, R17, 0x2, R14.reuse ;  /* 0x0000000211107825 */ /* 0x100fe200078e020e */
[----:B------:R-:W-:Y:S03]  /*ff50*/  STL.64 [R1+0x348], R20 ;  /* 0x0003481401007387 */ /* 0x000fe60000100a00 */
[--C-:B-1----:R-:W-:Y:S02]  /*ff60*/  IMAD.WIDE R18, R7, 0x2, R14.reuse ;  /* 0x0000000207127825 */ /* 0x102fe400078e020e */
[----:B------:R-:W4:Y:S04]  /*ff70*/  LDL.LU R7, [R1+0x410] ;  /* 0x0004100001077983 */ /* 0x000f280000300800 */
[----:B------:R0:W-:Y:S04]  /*ff80*/  STL.64 [R1+0x358], R16 ;  /* 0x0003581001007387 */ /* 0x0001e80000100a00 */
[----:B------:R1:W-:Y:S01]  /*ff90*/  STL.64 [R1+0x368], R18 ;  /* 0x0003681201007387 */ /* 0x0003e20000100a00 */
[----:B0-----:R-:W-:-:S04]  /*ffa0*/  IMAD.WIDE R16, R12, 0x2, R14 ;  /* 0x000000020c107825 */ /* 0x001fc800078e020e */
[--C-:B-1----:R-:W-:Y:S02]  /*ffb0*/  IMAD.WIDE R18, R2, 0x2, R14.reuse ;  /* 0x0000000202127825 */ /* 0x102fe400078e020e */
[----:B------:R-:W4:Y:S04]  /*ffc0*/  LDL.LU R2, [R1+0x420] ;  /* 0x0004200001027983 */ /* 0x000f280000300800 */
[----:B------:R0:W-:Y:S04]  /*ffd0*/  STL.64 [R1+0x370], R16 ;  /* 0x0003701001007387 */ /* 0x0001e80000100a00 */
[----:B------:R-:W-:Y:S01]  /*ffe0*/  STL.64 [R1+0x380], R18 ;  /* 0x0003801201007387 */ /* 0x000fe20000100a00 */
[----:B0-----:R-:W-:-:S04]  /*fff0*/  IMAD.WIDE R16, R13, 0x2, R14 ;  /* 0x000000020d107825 */ /* 0x001fc800078e020e */
[--C-:B--2---:R-:W-:Y:S02]  /*10000*/  IMAD.WIDE R12, R3, 0x2, R14.reuse ;  /* 0x00000002030c7825 */ /* 0x104fe400078e020e */
[----:B------:R-:W2:Y:S04]  /*10010*/  LDL.LU R3, [R1+0x428] ;  /* 0x0004280001037983 */ /* 0x000ea80000300800 */
[----:B------:R0:W-:Y:S04]  /*10020*/  STL.64 [R1+0x388], R16 ;  /* 0x0003881001007387 */ /* 0x0001e80000100a00 */
[----:B------:R3:W-:Y:S01]  /*10030*/  STL.64 [R1+0x398], R12 ;  /* 0x0003980c01007387 */ /* 0x0007e20000100a00 */
[----:B0-----:R-:W-:-:S04]  /*10040*/  IMAD.WIDE R16, R10, 0x2, R14 ;  /* 0x000000020a107825 */ /* 0x001fc800078e020e */
[--C-:B------:R-:W-:Y:S01]  /*10050*/  IMAD.WIDE R10, R11, 0x2, R14.reuse ;  /* 0x000000020b0a7825 */ /* 0x100fe200078e020e */
[----:B------:R-:W-:Y:S03]  /*10060*/  STL.64 [R1+0x3a0], R16 ;  /* 0x0003a01001007387 */ /* 0x000fe60000100a00 */
[--C-:B---3--:R-:W-:Y:S02]  /*10070*/  IMAD.WIDE R12, R28, 0x2, R14.reuse ;  /* 0x000000021c0c7825 */ /* 0x108fe400078e020e */
[----:B------:R-:W3:Y:S04]  /*10080*/  LDL.LU R28, [R1+0x438] ;  /* 0x00043800011c7983 */ /* 0x000ee80000300800 */
[----:B------:R4:W-:Y:S04]  /*10090*/  STL.64 [R1+0x3b0], R10 ;  /* 0x0003b00a01007387 */ /* 0x0009e80000100a00 */
[----:B------:R-:W-:Y:S04]  /*100a0*/  STL.64 [R1+0x3b8], R12 ;  /* 0x0003b80c01007387 */ /* 0x000fe80000100a00 */
[----:B------:R-:W3:Y:S01]  /*100b0*/  LDL.LU R22, [R1+0x440] ;  /* 0x0004400001167983 */ /* 0x000ee20000300800 */
[----:B----4-:R-:W-:-:S03]  /*100c0*/  IMAD.WIDE R10, R29, 0x2, R14 ;  /* 0x000000021d0a7825 */ /* 0x010fc600078e020e */
[----:B------:R-:W4:Y:S04]  /*100d0*/  LDL.LU R23, [R1+0x450] ;  /* 0x0004500001177983 */ /* 0x000f280000300800 */
[----:B------:R0:W-:Y:S04]  /*100e0*/  STL.64 [R1+0x3c8], R10 ;  /* 0x0003c80a01007387 */ /* 0x0001e80000100a00 */
[----:B------:R-:W4:Y:S04]  /*100f0*/  LDL.LU R29, [R1+0x458] ;  /* 0x00045800011d7983 */ /* 0x000f280000300800 */
[----:B------:R-:W4:Y:S04]  /*10100*/  LDL.LU R20, [R1+0x468] ;  /* 0x0004680001147983 */ /* 0x000f280000300800 */
[----:B0-----:R-:W4:Y:S01]  /*10110*/  LDL.LU R10, [R1+0x478] ;  /* 0x00047800010a7983 */ /* 0x001f220000300800 */
[----:B------:R-:W-:-:S05]  /*10120*/  IMAD.WIDE R12, R8, 0x2, R14 ;  /* 0x00000002080c7825 */ /* 0x000fca00078e020e */
[----:B------:R0:W-:Y:S04]  /*10130*/  STL.64 [R1+0x3d0], R12 ;  /* 0x0003d00c01007387 */ /* 0x0001e80000100a00 */
[----:B------:R-:W4:Y:S01]  /*10140*/  LDL.LU R11, [R1+0x480] ;  /* 0x00048000010b7983 */ /* 0x000f220000300800 */
[----:B0-----:R-:W-:-:S05]  /*10150*/  IMAD.WIDE R12, R9, 0x2, R14 ;  /* 0x00000002090c7825 */ /* 0x001fca00078e020e */
[----:B------:R0:W-:Y:S04]  /*10160*/  STL.64 [R1+0x3e0], R12 ;  /* 0x0003e00c01007387 */ /* 0x0001e80000100a00 */
[----:B------:R-:W4:Y:S01]  /*10170*/  LDL.LU R21, [R1+0x490] ;  /* 0x0004900001157983 */ /* 0x000f220000300800 */
[----:B------:R-:W-:-:S03]  /*10180*/  IMAD.WIDE R8, R4, 0x2, R14 ;  /* 0x0000000204087825 */ /* 0x000fc600078e020e */
[----:B------:R-:W4:Y:S04]  /*10190*/  LDL.LU R4, [R1+0x498] ;  /* 0x0004980001047983 */ /* 0x000f280000300800 */
[----:B------:R1:W-:Y:S01]  /*101a0*/  STL.64 [R1+0x3f0], R8 ;  /* 0x0003f00801007387 */ /* 0x0003e20000100a00 */
[----:B0-----:R-:W-:-:S03]  /*101b0*/  IMAD.WIDE R12, R5, 0x2, R14 ;  /* 0x00000002050c7825 */ /* 0x001fc600078e020e */
[----:B------:R-:W4:Y:S04]  /*101c0*/  LDL.LU R5, [R1+0x4a8] ;  /* 0x0004a80001057983 */ /* 0x000f280000300800 */
[----:B------:R-:W-:Y:S04]  /*101d0*/  STL.64 [R1+0x3f8], R12 ;  /* 0x0003f80c01007387 */ /* 0x000fe80000100a00 */
[----:B------:R-:W4:Y:S04]  /*101e0*/  LDL.LU R18, [R1+0x4b0] ;  /* 0x0004b00001127983 */ /* 0x000f280000300800 */
[----:B------:R-:W4:Y:S01]  /*101f0*/  LDL.LU R19, [R1+0x4c0] ;  /* 0x0004c00001137983 */ /* 0x000f220000300800 */
[----:B-1----:R-:W-:-:S05]  /*10200*/  IMAD.WIDE R8, R6, 0x2, R14 ;  /* 0x0000000206087825 */ /* 0x002fca00078e020e */
[----:B------:R0:W-:Y:S04]  /*10210*/  STL.64 [R1+0x408], R8 ;  /* 0x0004080801007387 */ /* 0x0001e80000100a00 */
[----:B------:R-:W4:Y:S04]  /*10220*/  LDL.LU R16, [R1+0x4c8] ;  /* 0x0004c80001107983 */ /* 0x000f280000300800 */
[----:B------:R-:W4:Y:S04]  /*10230*/  LDL.LU R17, [R1+0x4d8] ;  /* 0x0004d80001117983 */ /* 0x000f280000300800 */
[----:B0-----:R-:W4:Y:S04]  /*10240*/  LDL.LU R8, [R1+0x4e0] ;  /* 0x0004e00001087983 */ /* 0x001f280000300800 */
[----:B------:R-:W4:Y:S04]  /*10250*/  LDL.LU R12, [R1+0x4f0] ;  /* 0x0004f000010c7983 */ /* 0x000f280000300800 */
[----:B------:R-:W4:Y:S01]  /*10260*/  LDL.LU R9, [R1+0x500] ;  /* 0x0005000001097983 */ /* 0x000f220000300800 */
[----:B------:R-:W-:-:S05]  /*10270*/  IMAD.WIDE R6, R7, 0x2, R14 ;  /* 0x0000000207067825 */ /* 0x000fca00078e020e */
[----:B------:R0:W-:Y:S04]  /*10280*/  STL.64 [R1+0x410], R6 ;  /* 0x0004100601007387 */ /* 0x0001e80000100a00 */
[----:B------:R-:W4:Y:S04]  /*10290*/  LDL.LU R13, [R1+0x508] ;  /* 0x00050800010d7983 */ /* 0x000f280000300800 */
[----:B0-----:R-:W4:Y:S01]  /*102a0*/  LDL.LU R6, [R1+0x518] ;  /* 0x0005180001067983 */ /* 0x001f220000300800 */
[----:B------:R-:W-:-:S05]  /*102b0*/  IMAD.WIDE R24, R2, 0x2, R14 ;  /* 0x0000000202187825 */ /* 0x000fca00078e020e */
[----:B------:R2:W-:Y:S04]  /*102c0*/  STL.64 [R1+0x420], R24 ;  /* 0x0004201801007387 */ /* 0x0005e80000100a00 */
[----:B------:R-:W4:Y:S04]  /*102d0*/  LDL.LU R7, [R1+0x520] ;  /* 0x0005200001077983 */ /* 0x000f280000300800 */
[----:B------:R-:W4:Y:S01]  /*102e0*/  LDL.LU R2, [R1+0x530] ;  /* 0x0005300001027983 */ /* 0x000f220000300800 */
[----:B--2---:R-:W-:-:S05]  /*102f0*/  IMAD.WIDE R24, R3, 0x2, R14 ;  /* 0x0000000203187825 */ /* 0x004fca00078e020e */
[----:B------:R3:W-:Y:S04]  /*10300*/  STL.64 [R1+0x428], R24 ;  /* 0x0004281801007387 */ /* 0x0007e80000100a00 */
[----:B------:R-:W2:Y:S01]  /*10310*/  LDL.LU R3, [R1+0x540] ;  /* 0x0005400001037983 */ /* 0x000ea20000300800 */
[----:B---3--:R-:W-:-:S03]  /*10320*/  IMAD.WIDE R24, R28, 0x2, R14 ;  /* 0x000000021c187825 */ /* 0x008fc600078e020e */
[----:B------:R-:W3:Y:S04]  /*10330*/  LDL.LU R28, [R1+0x550] ;  /* 0x00055000011c7983 */ /* 0x000ee80000300800 */
[----:B------:R0:W-:Y:S01]  /*10340*/  STL.64 [R1+0x438], R24 ;  /* 0x0004381801007387 */ /* 0x0001e20000100a00 */
[----:B------:R-:W-:-:S04]  /*10350*/  IMAD.WIDE R26, R22, 0x2, R14 ;  /* 0x00000002161a7825 */ /* 0x000fc800078e020e */
[--C-:B----4-:R-:W-:Y:S01]  /*10360*/  IMAD.WIDE R22, R23, 0x2, R14.reuse ;  /* 0x0000000217167825 */ /* 0x110fe200078e020e */
[----:B------:R-:W-:Y:S03]  /*10370*/  STL.64 [R1+0x440], R26 ;  /* 0x0004401a01007387 */ /* 0x000fe60000100a00 */
[--C-:B0-----:R-:W-:Y:S02]  /*10380*/  IMAD.WIDE R24, R29, 0x2, R14.reuse ;  /* 0x000000021d187825 */ /* 0x101fe400078e020e */
[----:B------:R-:W4:Y:S04]  /*10390*/  LDL.LU R29, [R1+0x558] ;  /* 0x00055800011d7983 */ /* 0x000f280000300800 */
[----:B------:R-:W-:Y:S04]  /*103a0*/  STL.64 [R1+0x450], R22 ;  /* 0x0004501601007387 */ /* 0x000fe80000100a00 */
[----:B------:R0:W-:Y:S02]  /*103b0*/  STL.64 [R1+0x458], R24 ;  /* 0x0004581801007387 */ /* 0x0001e40000100a00 */
[----:B0-----:R-:W-:-:S02]  /*103c0*/  IMAD.WIDE R24, R10, 0x2, R14 ;  /* 0x000000020a187825 */ /* 0x001fc400078e020e */
[----:B------:R-:W4:Y:S02]  /*103d0*/  LDL.LU R10, [R1+0x228] ;  /* 0x00022800010a7983 */ /* 0x000f240000300800 */
[----:B------:R-:W-:-:S05]  /*103e0*/  IMAD.WIDE R22, R20, 0x2, R14 ;  /* 0x0000000214167825 */ /* 0x000fca00078e020e */
[----:B------:R0:W-:Y:S04]  /*103f0*/  STL.64 [R1+0x468], R22 ;  /* 0x0004681601007387 */ /* 0x0001e80000100a00 */
[----:B------:R-:W-:Y:S01]  /*10400*/  STL.64 [R1+0x478], R24 ;  /* 0x0004781801007387 */ /* 0x000fe20000100a00 */
[----:B0-----:R-:W-:-:S03]  /*10410*/  IMAD.WIDE R22, R11, 0x2, R14 ;  /* 0x000000020b167825 */ /* 0x001fc600078e020e */
[----:B------:R-:W4:Y:S04]  /*10420*/  LDL.LU R11, [R1+0x204] ;  /* 0x00020400010b7983 */ /* 0x000f280000300800 */
[----:B------:R0:W-:Y:S01]  /*10430*/  STL.64 [R1+0x480], R22 ;  /* 0x0004801601007387 */ /* 0x0001e20000100a00 */
[----:B------:R-:W-:-:S04]  /*10440*/  IMAD.WIDE R20, R21, 0x2, R14 ;  /* 0x0000000215147825 */ /* 0x000fc800078e020e */
[--C-:B0-----:R-:W-:Y:S02]  /*10450*/  IMAD.WIDE R22, R4, 0x2, R14.reuse ;  /* 0x0000000204167825 */ /* 0x101fe400078e020e */
[----:B------:R-:W4:Y:S04]  /*10460*/  LDL.LU R4, [R1+0x200] ;  /* 0x0002000001047983 */ /* 0x000f280000300800 */
[----:B------:R0:W-:Y:S04]  /*10470*/  STL.64 [R1+0x490], R20 ;  /* 0x0004901401007387 */ /* 0x0001e80000100a00 */
[----:B------:R1:W-:Y:S01]  /*10480*/  STL.64 [R1+0x498], R22 ;  /* 0x0004981601007387 */ /* 0x0003e20000100a00 */
[----:B0-----:R-:W-:-:S03]  /*10490*/  IMAD.WIDE R20, R5, 0x2, R14 ;  /* 0x0000000205147825 */ /* 0x001fc600078e020e */
[----:B------:R-:W4:Y:S04]  /*104a0*/  LDL.LU R5, [R1+0x1dc] ;  /* 0x0001dc0001057983 */ /* 0x000f280000300800 */
[----:B------:R0:W-:Y:S01]  /*104b0*/  STL.64 [R1+0x4a8], R20 ;  /* 0x0004a81401007387 */ /* 0x0001e20000100a00 */
[----:B-1----:R-:W-:-:S04]  /*104c0*/  IMAD.WIDE R22, R18, 0x2, R14 ;  /* 0x0000000212167825 */ /* 0x002fc800078e020e */
[--C-:B------:R-:W-:Y:S01]  /*104d0*/  IMAD.WIDE R18, R19, 0x2, R14.reuse ;  /* 0x0000000213127825 */ /* 0x100fe200078e020e */
        /* <DEDUP_REMOVED lines=15> */
[--C-:B------:R-:W-:Y:S02]  /*105d0*/  IMAD.WIDE R12, R6, 0x2, R14.reuse ;  /* 0x00000002060c7825 */ /* 0x100fe400078e020e */
[----:B------:R-:W4:Y:S04]  /*105e0*/  LDL.LU R6, [R1+0x1b0] ;  /* 0x0001b00001067983 */ /* 0x000f280000300800 */
[----:B------:R0:W-:Y:S04]  /*105f0*/  STL.64 [R1+0x508], R16 ;  /* 0x0005081001007387 */ /* 0x0001e80000100a00 */
[----:B------:R1:W-:Y:S01]  /*10600*/  STL.64 [R1+0x518], R12 ;  /* 0x0005180c01007387 */ /* 0x0003e20000100a00 */
[----:B0-----:R-:W-:-:S04]  /*10610*/  IMAD.WIDE R16, R7, 0x2, R14 ;  /* 0x0000000207107825 */ /* 0x001fc800078e020e */
[--C-:B-1----:R-:W-:Y:S01]  /*10620*/  IMAD.WIDE R12, R2, 0x2, R14.reuse ;  /* 0x00000002020c7825 */ /* 0x102fe200078e020e */
[----:B------:R-:W-:Y:S04]  /*10630*/  STL.64 [R1+0x520], R16 ;  /* 0x0005201001007387 */ /* 0x000fe80000100a00 */
[----:B------:R-:W4:Y:S04]  /*10640*/  LDL.LU R7, [R1+0x194] ;  /* 0x0001940001077983 */ /* 0x000f280000300800 */
[----:B------:R-:W-:Y:S01]  /*10650*/  STL.64 [R1+0x538], R12 ;  /* 0x0005380c01007387 */ /* 0x000fe20000100a00 */
[----:B--2---:R-:W-:-:S05]  /*10660*/  IMAD.WIDE R2, R3, 0x2, R14 ;  /* 0x0000000203027825 */ /* 0x004fca00078e020e */
[----:B------:R0:W-:Y:S04]  /*10670*/  STL.64 [R1+0x540], R2 ;  /* 0x0005400201007387 */ /* 0x0001e80000100a00 */
[----:B------:R-:W2:Y:S04]  /*10680*/  LDL.LU R21, [R1+0x190] ;  /* 0x0001900001157983 */ /* 0x000ea80000300800 */
[----:B0-----:R-:W2:Y:S01]  /*10690*/  LDL.LU R2, [R1+0x18c] ;  /* 0x00018c0001027983 */ /* 0x001ea20000300800 */
[----:B---3--:R-:W-:-:S05]  /*106a0*/  IMAD.WIDE R12, R28, 0x2, R14 ;  /* 0x000000021c0c7825 */ /* 0x008fca00078e020e */
[----:B------:R4:W-:Y:S04]  /*106b0*/  STL.64 [R1+0x550], R12 ;  /* 0x0005500c01007387 */ /* 0x0009e80000100a00 */
[----:B------:R-:W3:Y:S04]  /*106c0*/  LDL.LU R3, [R1+0x188] ;  /* 0x0001880001037983 */ /* 0x000ee80000300800 */
[----:B------:R-:W3:Y:S01]  /*106d0*/  LDL.LU R28, [R1+0x184] ;  /* 0x00018400011c7983 */ /* 0x000ee20000300800 */
[----:B----4-:R-:W-:-:S03]  /*106e0*/  IMAD.WIDE R12, R29, 0x2, R14 ;  /* 0x000000021d0c7825 */ /* 0x010fc600078e020e */
[----:B------:R-:W4:Y:S04]  /*106f0*/  LDL.LU R29, [R1+0x180] ;  /* 0x00018000011d7983 */ /* 0x000f280000300800 */
[----:B------:R0:W-:Y:S04]  /*10700*/  STL.64 [R1+0x558], R12 ;  /* 0x0005580c01007387 */ /* 0x0001e80000100a00 */
[----:B------:R-:W4:Y:S01]  /*10710*/  LDL.LU R18, [R1+0x17c] ;  /* 0x00017c0001127983 */ /* 0x000f220000300800 */
[----:B0-----:R-:W-:-:S05]  /*10720*/  IMAD.WIDE R12, R10, 0x2, R14 ;  /* 0x000000020a0c7825 */ /* 0x001fca00078e020e */
[----:B------:R-:W-:Y:S04]  /*10730*/  STL.64 [R1+0x228], R12 ;  /* 0x0002280c01007387 */ /* 0x000fe80000100a00 */
[----:B------:R-:W4:Y:S04]  /*10740*/  LDL.LU R19, [R1+0x178] ;  /* 0x0001780001137983 */ /* 0x000f280000300800 */
[----:B------:R-:W4:Y:S01]  /*10750*/  LDL.LU R16, [R1+0x174] ;  /* 0x0001740001107983 */ /* 0x000f220000300800 */
[----:B------:R-:W-:-:S05]  /*10760*/  IMAD.WIDE R10, R11, 0x2, R14 ;  /* 0x000000020b0a7825 */ /* 0x000fca00078e020e */
        /* <DEDUP_REMOVED lines=8> */
[----:B------:R-:W4:Y:S04]  /*107f0*/  LDL.LU R23, [R1+0x164] ;  /* 0x0001640001177983 */ /* 0x000f280000300800 */
[----:B0-----:R-:W4:Y:S04]  /*10800*/  LDL.LU R4, [R1+0x160] ;  /* 0x0001600001047983 */ /* 0x001f280000300800 */
[----:B------:R-:W4:Y:S04]  /*10810*/  LDL.LU R5, [R1+0x15c] ;  /* 0x00015c0001057983 */ /* 0x000f280000300800 */
[----:B------:R-:W4:Y:S04]  /*10820*/  LDL.LU R12, [R1+0x158] ;  /* 0x00015800010c7983 */ /* 0x000f280000300800 */
[----:B------:R-:W4:Y:S01]  /*10830*/  LDL.LU R13, [R1+0x154] ;  /* 0x00015400010d7983 */ /* 0x000f220000300800 */
[----:B------:R-:W-:-:S05]  /*10840*/  IMAD.WIDE R10, R8, 0x2, R14 ;  /* 0x00000002080a7825 */ /* 0x000fca00078e020e */
[----:B------:R0:W-:Y:S04]  /*10850*/  STL.64 [R1+0x1d8], R10 ;  /* 0x0001d80a01007387 */ /* 0x0001e80000100a00 */
[----:B0-----:R-:W4:Y:S04]  /*10860*/  LDL.LU R10, [R1+0x150] ;  /* 0x00015000010a7983 */ /* 0x001f280000300800 */
[----:B------:R-:W4:Y:S01]  /*10870*/  LDL.LU R11, [R1+0x14c] ;  /* 0x00014c00010b7983 */ /* 0x000f220000300800 */
[----:B------:R-:W-:-:S05]  /*10880*/  IMAD.WIDE R8, R9, 0x2, R14 ;  /* 0x0000000209087825 */ /* 0x000fca00078e020e */
[----:B------:R0:W-:Y:S04]  /*10890*/  STL.64 [R1+0x598], R8 ;  /* 0x0005980801007387 */ /* 0x0001e80000100a00 */
[----:B0-----:R-:W4:Y:S04]  /*108a0*/  LDL.LU R8, [R1+0x148] ;  /* 0x0001480001087983 */ /* 0x001f280000300800 */
[----:B------:R-:W4:Y:S01]  /*108b0*/  LDL.LU R9, [R1+0x144] ;  /* 0x0001440001097983 */ /* 0x000f220000300800 */
[----:B------:R-:W-:-:S05]  /*108c0*/  IMAD.WIDE R26, R6, 0x2, R14 ;  /* 0x00000002061a7825 */ /* 0x000fca00078e020e */
[----:B------:R0:W-:Y:S04]  /*108d0*/  STL.64 [R1+0x1b0], R26 ;  /* 0x0001b01a01007387 */ /* 0x0001e80000100a00 */
[----:B------:R-:W4:Y:S01]  /*108e0*/  LDL.LU R6, [R1+0x140] ;  /* 0x0001400001067983 */ /* 0x000f220000300800 */
[----:B0-----:R-:W-:-:S03]  /*108f0*/  IMAD.WIDE R26, R7, 0x2, R14 ;  /* 0x00000002071a7825 */ /* 0x001fc600078e020e */
[----:B------:R-:W4:Y:S04]  /*10900*/  LDL.LU R7, [R1+0x6b0] ;  /* 0x0006b00001077983 */ /* 0x000f280000300800 */
[----:B------:R0:W-:Y:S01]  /*10910*/  STL.64 [R1+0x5a8], R26 ;  /* 0x0005a81a01007387 */ /* 0x0001e20000100a00 */
[----:B--2---:R-:W-:-:S05]  /*10920*/  IMAD.WIDE R20, R21, 0x2, R14 ;  /* 0x0000000215147825 */ /* 0x004fca00078e020e */
[----:B------:R3:W-:Y:S01]  /*10930*/  STL.64 [R1+0x190], R20 ;  /* 0x0001901401007387 */ /* 0x0007e20000100a00 */
[----:B0-----:R-:W-:-:S04]  /*10940*/  IMAD.WIDE R26, R2, 0x2, R14 ;  /* 0x00000002021a7825 */ /* 0x001fc800078e020e */
[--C-:B---3--:R-:W-:Y:S02]  /*10950*/  IMAD.WIDE R20, R3, 0x2, R14.reuse ;  /* 0x0000000203147825 */ /* 0x108fe400078e020e */
[----:B------:R-:W2:Y:S04]  /*10960*/  LDL.LU.64 R2, [R1+0x138] ;  /* 0x0001380001027983 */ /* 0x000ea80000300a00 */
[----:B------:R0:W-:Y:S04]  /*10970*/  STL.64 [R1+0x5c0], R26 ;  /* 0x0005c01a01007387 */ /* 0x0001e80000100a00 */
[----:B------:R4:W-:Y:S01]  /*10980*/  STL.64 [R1+0x188], R20 ;  /* 0x0001881401007387 */ /* 0x0009e20000100a00 */
[----:B0-----:R-:W-:-:S04]  /*10990*/  IMAD.WIDE R26, R28, 0x2, R14 ;  /* 0x000000021c1a7825 */ /* 0x001fc800078e020e */
[--C-:B----4-:R-:W-:Y:S02]  /*109a0*/  IMAD.WIDE R20, R29, 0x2, R14.reuse ;  /* 0x000000021d147825 */ /* 0x110fe400078e020e */
[----:B------:R-:W3:Y:S04]  /*109b0*/  LDL.LU.64 R28, [R1+0x60] ;  /* 0x00006000011c7983 */ /* 0x000ee80000300a00 */
[----:B------:R0:W-:Y:S04]  /*109c0*/  STL.64 [R1+0x5d0], R26 ;  /* 0x0005d01a01007387 */ /* 0x0001e80000100a00 */
[----:B------:R1:W-:Y:S01]  /*109d0*/  STL.64 [R1+0x180], R20 ;  /* 0x0001801401007387 */ /* 0x0003e20000100a00 */
[----:B0-----:R-:W-:-:S03]  /*109e0*/  IMAD.WIDE R26, R18, 0x2, R14 ;  /* 0x00000002121a7825 */ /* 0x001fc600078e020e */
[----:B-1----:R-:W4:Y:S01]  /*109f0*/  LDL.LU.64 R20, [R1+0x130] ;  /* 0x0001300001147983 */ /* 0x002f220000300a00 */
[----:B------:R-:W-:-:S03]  /*10a00*/  IMAD.WIDE R18, R19, 0x2, R14 ;  /* 0x0000000213127825 */ /* 0x000fc600078e020e */
[----:B------:R0:W-:Y:S04]  /*10a10*/  STL.64 [R1+0x5f8], R26 ;  /* 0x0005f81a01007387 */ /* 0x0001e80000100a00 */
[----:B------:R1:W-:Y:S01]  /*10a20*/  STL.64 [R1+0x178], R18 ;  /* 0x0001781201007387 */ /* 0x0003e20000100a00 */
[----:B0-----:R-:W-:-:S03]  /*10a30*/  IMAD.WIDE R26, R16, 0x2, R14 ;  /* 0x00000002101a7825 */ /* 0x001fc600078e020e */
[----:B-1----:R-:W4:Y:S04]  /*10a40*/  LDL.LU.64 R18, [R1+0x58] ;  /* 0x0000580001127983 */ /* 0x002f280000300a00 */
[----:B------:R0:W-:Y:S02]  /*10a50*/  STL.64 [R1+0x608], R26 ;  /* 0x0006081a01007387 */ /* 0x0001e40000100a00 */
[--C-:B0-----:R-:W-:Y:S02]  /*10a60*/  IMAD.WIDE R26, R17, 0x2, R14.reuse ;  /* 0x00000002111a7825 */ /* 0x101fe400078e020e */
[----:B------:R-:W4:Y:S04]  /*10a70*/  LDL.LU.64 R16, [R1+0x128] ;  /* 0x0001280001107983 */ /* 0x000f280000300a00 */
[----:B------:R0:W-:Y:S02]  /*10a80*/  STL.64 [R1+0x170], R26 ;  /* 0x0001701a01007387 */ /* 0x0001e40000100a00 */
[----:B0-----:R-:W-:-:S04]  /*10a90*/  IMAD.WIDE R26, R25, 0x2, R14 ;  /* 0x00000002191a7825 */ /* 0x001fc800078e020e */
[--C-:B------:R-:W-:Y:S01]  /*10aa0*/  IMAD.WIDE R24, R22, 0x2, R14.reuse ;  /* 0x0000000216187825 */ /* 0x100fe200078e020e */
[----:B------:R0:W-:Y:S04]  /*10ab0*/  STL.64 [R1+0x620], R26 ;  /* 0x0006201a01007387 */ /* 0x0001e80000100a00 */
[----:B------:R1:W-:Y:S01]  /*10ac0*/  STL.64 [R1+0x168], R24 ;  /* 0x0001681801007387 */ /* 0x0003e20000100a00 */
[----:B0-----:R-:W-:-:S04]  /*10ad0*/  IMAD.WIDE R26, R23, 0x2, R14 ;  /* 0x00000002171a7825 */ /* 0x001fc800078e020e */
[--C-:B-1----:R-:W-:Y:S01]  /*10ae0*/  IMAD.WIDE R24, R4, 0x2, R14.reuse ;  /* 0x0000000204187825 */ /* 0x102fe200078e020e */
[----:B------:R-:W-:Y:S03]  /*10af0*/  STL.64 [R1+0x630], R26 ;  /* 0x0006301a01007387 */ /* 0x000fe60000100a00 */
[--C-:B------:R-:W-:Y:S02]  /*10b00*/  IMAD.WIDE R22, R5, 0x2, R14.reuse ;  /* 0x0000000205167825 */ /* 0x100fe400078e020e */
[----:B------:R-:W4:Y:S04]  /*10b10*/  LDL.LU.64 R4, [R1+0x50] ;  /* 0x0000500001047983 */ /* 0x000f280000300a00 */
[----:B------:R0:W-:Y:S04]  /*10b20*/  STL.64 [R1+0x160], R24 ;  /* 0x0001601801007387 */ /* 0x0001e80000100a00 */
[----:B------:R1:W-:Y:S01]  /*10b30*/  STL.64 [R1+0x648], R22 ;  /* 0x0006481601007387 */ /* 0x0003e20000100a00 */
[----:B0-----:R-:W-:-:S04]  /*10b40*/  IMAD.WIDE R24, R12, 0x2, R14 ;  /* 0x000000020c187825 */ /* 0x001fc800078e020e */
[--C-:B-1----:R-:W-:Y:S02]  /*10b50*/  IMAD.WIDE R22, R13, 0x2, R14.reuse ;  /* 0x000000020d167825 */ /* 0x102fe400078e020e */
[----:B------:R-:W4:Y:S04]  /*10b60*/  LDL.LU.64 R12, [R1+0x120] ;  /* 0x00012000010c7983 */ /* 0x000f280000300a00 */
[----:B------:R0:W-:Y:S04]  /*10b70*/  STL.64 [R1+0x158], R24 ;  /* 0x0001581801007387 */ /* 0x0001e80000100a00 */
[----:B------:R1:W-:Y:S01]  /*10b80*/  STL.64 [R1+0x658], R22 ;  /* 0x0006581601007387 */ /* 0x0003e20000100a00 */
[----:B0-----:R-:W-:-:S04]  /*10b90*/  IMAD.WIDE R24, R10, 0x2, R14 ;  /* 0x000000020a187825 */ /* 0x001fc800078e020e */
[--C-:B-1----:R-:W-:Y:S02]  /*10ba0*/  IMAD.WIDE R22, R11, 0x2, R14.reuse ;  /* 0x000000020b167825 */ /* 0x102fe400078e020e */
[----:B------:R-:W4:Y:S02]  /*10bb0*/  LDL.LU.64 R10, [R1+0x48] ;  /* 0x00004800010a7983 */ /* 0x000f240000300a00 */
[--C-:B------:R-:W-:Y:S02]  /*10bc0*/  IMAD.WIDE R26, R8, 0x2, R14.reuse ;  /* 0x00000002081a7825 */ /* 0x100fe400078e020e */
[----:B------:R0:W-:Y:S04]  /*10bd0*/  STL.64 [R1+0x150], R24 ;  /* 0x0001501801007387 */ /* 0x0001e80000100a00 */
[----:B------:R1:W-:Y:S04]  /*10be0*/  STL.64 [R1+0x670], R22 ;  /* 0x0006701601007387 */ /* 0x0003e80000100a00 */
[----:B------:R-:W-:Y:S01]  /*10bf0*/  STL.64 [R1+0x148], R26 ;  /* 0x0001481a01007387 */ /* 0x000fe20000100a00 */
[----:B0-----:R-:W-:-:S04]  /*10c00*/  IMAD.WIDE R24, R6, 0x2, R14 ;  /* 0x0000000206187825 */ /* 0x001fc800078e020e */
[--C-:B-1----:R-:W-:Y:S02]  /*10c10*/  IMAD.WIDE R22, R9, 0x2, R14.reuse ;  /* 0x0000000209167825 */ /* 0x102fe400078e020e */
[----:B------:R-:W4:Y:S04]  /*10c20*/  LDL.LU.64 R8, [R1+0x118] ;  /* 0x0001180001087983 */ /* 0x000f280000300a00 */
[----:B------:R0:W-:Y:S04]  /*10c30*/  STL.64 [R1+0x680], R22 ;  /* 0x0006801601007387 */ /* 0x0001e80000100a00 */
[----:B------:R-:W-:Y:S01]  /*10c40*/  STL.64 [R1+0x140], R24 ;  /* 0x0001401801007387 */ /* 0x000fe20000100a00 */
[----:B0-----:R-:W-:-:S03]  /*10c50*/  IMAD.WIDE R22, R7, 0x2, R14 ;  /* 0x0000000207167825 */ /* 0x001fc600078e020e */
[----:B------:R-:W4:Y:S01]  /*10c60*/  LDL.LU.64 R6, [R1+0x40] ;  /* 0x0000400001067983 */ /* 0x000f220000300a00 */
[----:B------:R-:W-:-:S03]  /*10c70*/  IMAD.WIDE R14, R0, 0x2, R14 ;  /* 0x00000002000e7825 */ /* 0x000fc600078e020e */
[----:B------:R-:W-:Y:S04]  /*10c80*/  STL.64 [R1+0x6b0], R22 ;  /* 0x0006b01601007387 */ /* 0x000fe80000100a00 */
[----:B------:R-:W-:Y:S01]  /*10c90*/  STL.64 [R1+0x1a00], R14 ;  /* 0x001a000e01007387 */ /* 0x000fe20000100a00 */
[----:B--2---:R-:W-:-:S03]  /*10ca0*/  IMAD.MOV.U32 R0, RZ, RZ, R3 ;  /* 0x000000ffff007224 */ /* 0x004fc600078e0003 */
[----:B------:R0:W-:Y:S04]  /*10cb0*/  STL [R1+0x17d0], R2 ;  /* 0x0017d00201007387 */ /* 0x0001e80000100800 */
[----:B0-----:R-:W2:Y:S04]  /*10cc0*/  LDL.LU.64 R2, [R1+0x110] ;  /* 0x0001100001027983 */ /* 0x001ea80000300a00 */
[----:B------:R0:W-:Y:S04]  /*10cd0*/  STL [R1+0x17c8], R0 ;  /* 0x0017c80001007387 */ /* 0x0001e80000100800 */
[----:B---3--:R1:W-:Y:S01]  /*10ce0*/  STL [R1+0x17cc], R28 ;  /* 0x0017cc1c01007387 */ /* 0x0083e20000100800 */
[----:B0-----:R-:W-:-:S03]  /*10cf0*/  IMAD.MOV.U32 R0, RZ, RZ, R29 ;  /* 0x000000ffff007224 */ /* 0x001fc600078e001d */
[----:B----4-:R-:W-:Y:S04]  /*10d00*/  STL [R1+0x17c4], R20 ;  /* 0x0017c41401007387 */ /* 0x010fe80000100800 */
[----:B------:R0:W-:Y:S04]  /*10d10*/  STL [R1+0x17c0], R0 ;  /* 0x0017c00001007387 */ /* 0x0001e80000100800 */
[----:B-1----:R-:W3:Y:S01]  /*10d20*/  LDL.LU.64 R28, [R1+0x38] ;  /* 0x00003800011c7983 */ /* 0x002ee20000300a00 */
[----:B0-----:R-:W-:-:S03]  /*10d30*/  IMAD.MOV.U32 R0, RZ, RZ, R21 ;  /* 0x000000ffff007224 */ /* 0x001fc600078e0015 */
[----:B------:R-:W-:Y:S04]  /*10d40*/  STL [R1+0x17bc], R18 ;  /* 0x0017bc1201007387 */ /* 0x000fe80000100800 */
[----:B------:R0:W-:Y:S02]  /*10d50*/  STL [R1+0x17b8], R0 ;  /* 0x0017b80001007387 */ /* 0x0001e40000100800 */
[----:B0-----:R-:W-:Y:S02]  /*10d60*/  IMAD.MOV.U32 R0, RZ, RZ, R19 ;  /* 0x000000ffff007224 */ /* 0x001fe400078e0013 */
[----:B------:R-:W-:Y:S04]  /*10d70*/  STL [R1+0x17b4], R16 ;  /* 0x0017b41001007387 */ /* 0x000fe80000100800 */
[----:B------:R0:W-:Y:S04]  /*10d80*/  STL [R1+0x17b0], R0 ;  /* 0x0017b00001007387 */ /* 0x0001e80000100800 */
[----:B------:R-:W4:Y:S01]  /*10d90*/  LDL.LU.64 R14, [R1+0x30] ;  /* 0x00003000010e7983 */ /* 0x000f220000300a00 */
[----:B0-----:R-:W-:-:S03]  /*10da0*/  IMAD.MOV.U32 R0, RZ, RZ, R17 ;  /* 0x000000ffff007224 */ /* 0x001fc600078e0011 */
[----:B----4-:R0:W-:Y:S04]  /*10db0*/  STL.64 [R1+0x1a78], R14 ;  /* 0x001a780e01007387 */ /* 0x0101e80000100a00 */
[----:B0-----:R-:W4:Y:S04]  /*10dc0*/  LDL.LU.64 R14, [R1+0x108] ;  /* 0x00010800010e7983 */ /* 0x001f280000300a00 */
[----:B------:R-:W4:Y:S04]  /*10dd0*/  LDL.LU.64 R26, [R1+0x100] ;  /* 0x00010000011a7983 */ /* 0x000f280000300a00 */
[----:B------:R0:W-:Y:S04]  /*10de0*/  STL [R1+0x17a8], R0 ;  /* 0x0017a80001007387 */ /* 0x0001e80000100800 */
[----:B------:R1:W-:Y:S04]  /*10df0*/  STL [R1+0x17ac], R4 ;  /* 0x0017ac0401007387 */ /* 0x0003e80000100800 */
[----:B------:R-:W4:Y:S01]  /*10e00*/  LDL.LU.64 R24, [R1+0x28] ;  /* 0x0000280001187983 */ /* 0x000f220000300a00 */
[----:B0-----:R-:W-:-:S05]  /*10e10*/  IMAD.MOV.U32 R0, RZ, RZ, R5 ;  /* 0x000000ffff007224 */ /* 0x001fca00078e0005 */
[----:B------:R0:W-:Y:S04]  /*10e20*/  STL [R1+0x17a0], R0 ;  /* 0x0017a00001007387 */ /* 0x0001e80000100800 */
[----:B------:R-:W-:Y:S04]  /*10e30*/  STL [R1+0x17a4], R12 ;  /* 0x0017a40c01007387 */ /* 0x000fe80000100800 */
[----:B-1----:R-:W4:Y:S01]  /*10e40*/  LDL.LU.64 R4, [R1+0xf8] ;  /* 0x0000f80001047983 */ /* 0x002f220000300a00 */
[----:B0-----:R-:W-:-:S03]  /*10e50*/  IMAD.MOV.U32 R0, RZ, RZ, R13 ;  /* 0x000000ffff007224 */ /* 0x001fc600078e000d */
[----:B------:R-:W-:Y:S04]  /*10e60*/  STL [R1+0x179c], R10 ;  /* 0x00179c0a01007387 */ /* 0x000fe80000100800 */
[----:B------:R0:W-:Y:S04]  /*10e70*/  STL [R1+0x1798], R0 ;  /* 0x0017980001007387 */ /* 0x0001e80000100800 */
[----:B------:R-:W4:Y:S04]  /*10e80*/  LDL.LU.64 R22, [R1+0x20] ;  /* 0x0000200001167983 */ /* 0x000f280000300a00 */
[----:B------:R-:W4:Y:S01]  /*10e90*/  LDL.LU.64 R20, [R1+0xf0] ;  /* 0x0000f00001147983 */ /* 0x000f220000300a00 */
[----:B0-----:R-:W-:-:S05]  /*10ea0*/  IMAD.MOV.U32 R0, RZ, RZ, R11 ;  /* 0x000000ffff007224 */ /* 0x001fca00078e000b */
[----:B------:R0:W-:Y:S04]  /*10eb0*/  STL [R1+0x1790], R0 ;  /* 0x0017900001007387 */ /* 0x0001e80000100800 */
[----:B------:R1:W-:Y:S04]  /*10ec0*/  STL [R1+0x1794], R8 ;  /* 0x0017940801007387 */ /* 0x0003e80000100800 */
[----:B------:R-:W4:Y:S01]  /*10ed0*/  LDL.LU.64 R18, [R1+0x18] ;  /* 0x0000180001127983 */ /* 0x000f220000300a00 */
[----:B0-----:R-:W-:-:S03]  /*10ee0*/  IMAD.MOV.U32 R0, RZ, RZ, R9 ;  /* 0x000000ffff007224 */ /* 0x001fc600078e0009 */
[----:B-1----:R-:W4:Y:S04]  /*10ef0*/  LDL.LU.64 R8, [R1+0xe8] ;  /* 0x0000e80001087983 */ /* 0x002f280000300a00 */
[----:B------:R0:W-:Y:S04]  /*10f00*/  STL [R1+0x1788], R0 ;  /* 0x0017880001007387 */ /* 0x0001e80000100800 */
[----:B------:R-:W-:Y:S04]  /*10f10*/  STL [R1+0x178c], R6 ;  /* 0x00178c0601007387 */ /* 0x000fe80000100800 */
[----:B------:R-:W4:Y:S01]  /*10f20*/  LDL.LU.64 R16, [R1+0x10] ;  /* 0x0000100001107983 */ /* 0x000f220000300a00 */
[----:B0-----:R-:W-:-:S05]  /*10f30*/  IMAD.MOV.U32 R0, RZ, RZ, R7 ;  /* 0x000000ffff007224 */ /* 0x001fca00078e0007 */
[----:B------:R0:W-:Y:S04]  /*10f40*/  STL [R1+0x1780], R0 ;  /* 0x0017800001007387 */ /* 0x0001e80000100800 */
[----:B--2---:R-:W-:Y:S04]  /*10f50*/  STL [R1+0x1784], R2 ;  /* 0x0017840201007387 */ /* 0x004fe80000100800 */
[----:B------:R-:W2:Y:S01]  /*10f60*/  LDL.LU.64 R12, [R1+0xe0] ;  /* 0x0000e000010c7983 */ /* 0x000ea20000300a00 */
[----:B0-----:R-:W-:-:S03]  /*10f70*/  IMAD.MOV.U32 R0, RZ, RZ, R3 ;  /* 0x000000ffff007224 */ /* 0x001fc600078e0003 */
[----:B------:R-:W2:Y:S04]  /*10f80*/  LDL.LU.64 R10, [R1+0x8] ;  /* 0x00000800010a7983 */ /* 0x000ea80000300a00 */
[----:B------:R0:W-:Y:S04]  /*10f90*/  STL [R1+0x1778], R0 ;  /* 0x0017780001007387 */ /* 0x0001e80000100800 */
[----:B---3--:R-:W-:Y:S04]  /*10fa0*/  STL [R1+0x177c], R28 ;  /* 0x00177c1c01007387 */ /* 0x008fe80000100800 */
[----:B------:R-:W3:Y:S01]  /*10fb0*/  LDL.LU.64 R6, [R1+0xd8] ;  /* 0x0000d80001067983 */ /* 0x000ee20000300a00 */
[----:B0-----:R-:W-:-:S03]  /*10fc0*/  IMAD.MOV.U32 R0, RZ, RZ, R29 ;  /* 0x000000ffff007224 */ /* 0x001fc600078e001d */
[----:B------:R-:W2:Y:S04]  /*10fd0*/  LDL.LU.64 R2, [R1] ;  /* 0x0000000001027983 */ /* 0x000ea80000300a00 */
[----:B------:R0:W-:Y:S04]  /*10fe0*/  STL [R1+0x1770], R0 ;  /* 0x0017700001007387 */ /* 0x0001e80000100800 */
[----:B----4-:R1:W-:Y:S01]  /*10ff0*/  STL [R1+0x1774], R14 ;  /* 0x0017740e01007387 */ /* 0x0103e20000100800 */
[----:B0-----:R-:W-:-:S03]  /*11000*/  IMAD.MOV.U32 R0, RZ, RZ, R15 ;  /* 0x000000ffff007224 */ /* 0x001fc600078e000f */
[----:B------:R-:W4:Y:S04]  /*11010*/  LDL.LU.64 R28, [R1+0xd0] ;  /* 0x0000d000011c7983 */ /* 0x000f280000300a00 */
[----:B-1----:R-:W2:Y:S04]  /*11020*/  LDL.LU.64 R14, [R1+0x1a78] ;  /* 0x001a7800010e7983 */ /* 0x002ea80000300a00 */
[----:B--2---:R-:W-:Y:S04]  /*11030*/  STL [R1+0x176c], R14 ;  /* 0x00176c0e01007387 */ /* 0x004fe80000100800 */
[----:B------:R0:W-:Y:S04]  /*11040*/  STL [R1+0x1768], R0 ;  /* 0x0017680001007387 */ /* 0x0001e80000100800 */
[----:B------:R-:W-:Y:S01]  /*11050*/  STL [R1+0x1764], R26 ;  /* 0x0017641a01007387 */ /* 0x000fe20000100800 */
[----:B0-----:R-:W-:-:S05]  /*11060*/  IMAD.MOV.U32 R0, RZ, RZ, R15 ;  /* 0x000000ffff007224 */ /* 0x001fca00078e000f */
[----:B------:R0:W-:Y:S04]  /*11070*/  STL [R1+0x1760], R0 ;  /* 0x0017600001007387 */ /* 0x0001e80000100800 */
[----:B------:R-:W2:Y:S01]  /*11080*/  LDL.LU.64 R14, [R1+0xc8] ;  /* 0x0000c800010e7983 */ /* 0x000ea20000300a00 */
[----:B0-----:R-:W-:-:S03]  /*11090*/  IMAD.MOV.U32 R0, RZ, RZ, R27 ;  /* 0x000000ffff007224 */ /* 0x001fc600078e001b */
[----:B------:R-:W2:Y:S04]  /*110a0*/  LDL.LU.64 R26, [R1+0x1a70] ;  /* 0x001a7000011a7983 */ /* 0x000ea80000300a00 */
[----:B------:R-:W-:Y:S04]  /*110b0*/  STL [R1+0x175c], R24 ;  /* 0x00175c1801007387 */ /* 0x000fe80000100800 */
[----:B------:R0:W-:Y:S02]  /*110c0*/  STL [R1+0x1758], R0 ;  /* 0x0017580001007387 */ /* 0x0001e40000100800 */
[----:B0-----:R-:W-:-:S02]  /*110d0*/  IMAD.MOV.U32 R0, RZ, RZ, R25 ;  /* 0x000000ffff007224 */ /* 0x001fc400078e0019 */
[----:B------:R-:W2:Y:S04]  /*110e0*/  LDL.LU.64 R24, [R1+0x1a68] ;  /* 0x001a680001187983 */ /* 0x000ea80000300a00 */
[----:B------:R-:W-:Y:S04]  /*110f0*/  STL [R1+0x1754], R4 ;  /* 0x0017540401007387 */ /* 0x000fe80000100800 */
[----:B------:R0:W-:Y:S02]  /*11100*/  STL [R1+0x1750], R0 ;  /* 0x0017500001007387 */ /* 0x0001e40000100800 */
[----:B0-----:R-:W-:-:S02]  /*11110*/  IMAD.MOV.U32 R0, RZ, RZ, R5 ;  /* 0x000000ffff007224 */ /* 0x001fc400078e0005 */
[----:B------:R-:W2:Y:S04]  /*11120*/  LDL.LU.64 R4, [R1+0xc0] ;  /* 0x0000c00001047983 */ /* 0x000ea80000300a00 */
[----:B------:R0:W-:Y:S04]  /*11130*/  STL [R1+0x1748], R0 ;  /* 0x0017480001007387 */ /* 0x0001e80000100800 */
[----:B------:R1:W-:Y:S01]  /*11140*/  STL [R1+0x174c], R22 ;  /* 0x00174c1601007387 */ /* 0x0003e20000100800 */
[----:B0-----:R-:W-:-:S03]  /*11150*/  IMAD.MOV.U32 R0, RZ, RZ, R23 ;  /* 0x000000ffff007224 */ /* 0x001fc600078e0017 */
[----:B-1----:R-:W2:Y:S04]  /*11160*/  LDL.LU.64 R22, [R1+0x1a60] ;  /* 0x001a600001167983 */ /* 0x002ea80000300a00 */
        /* <DEDUP_REMOVED lines=24> */
[----:B---3--:R-:W-:Y:S04]  /*112f0*/  STL [R1+0x1714], R6 ;  /* 0x0017140601007387 */ /* 0x008fe80000100800 */
[----:B------:R0:W-:Y:S02]  /*11300*/  STL [R1+0x1710], R0 ;  /* 0x0017100001007387 */ /* 0x0001e40000100800 */
[----:B0-----:R-:W-:-:S02]  /*11310*/  IMAD.MOV.U32 R0, RZ, RZ, R7 ;  /* 0x000000ffff007224 */ /* 0x001fc400078e0007 */
[----:B------:R-:W3:Y:S04]  /*11320*/  LDL.LU.64 R6, [R1+0x1a30] ;  /* 0x001a300001067983 */ /* 0x000ee80000300a00 */
[----:B------:R-:W-:Y:S04]  /*11330*/  STL [R1+0x170c], R2 ;  /* 0x00170c0201007387 */ /* 0x000fe80000100800 */
[----:B------:R0:W-:Y:S02]  /*11340*/  STL [R1+0x1708], R0 ;  /* 0x0017080001007387 */ /* 0x0001e40000100800 */
[----:B0-----:R-:W-:-:S02]  /*11350*/  IMAD.MOV.U32 R0, RZ, RZ, R3 ;  /* 0x000000ffff007224 */ /* 0x001fc400078e0003 */
[----:B------:R-:W2:Y:S04]  /*11360*/  LDL.LU.64 R2, [R1+0x1a28] ;  /* 0x001a280001027983 */ /* 0x000ea80000300a00 */
[----:B----4-:R-:W-:Y:S04]  /*11370*/  STL [R1+0x1704], R28 ;  /* 0x0017041c01007387 */ /* 0x010fe80000100800 */
[----:B------:R0:W-:Y:S02]  /*11380*/  STL [R1+0x1700], R0 ;  /* 0x0017000001007387 */ /* 0x0001e40000100800 */
[----:B0-----:R-:W-:-:S02]  /*11390*/  IMAD.MOV.U32 R0, RZ, RZ, R29 ;  /* 0x000000ffff007224 */ /* 0x001fc400078e001d */
[----:B------:R-:W4:Y:S04]  /*113a0*/  LDL.LU.64 R28, [R1+0x1a20] ;  /* 0x001a2000011c7983 */ /* 0x000f280000300a00 */
[----:B----4-:R-:W-:Y:S04]  /*113b0*/  STL [R1+0x16fc], R28 ;  /* 0x0016fc1c01007387 */ /* 0x010fe80000100800 */
[----:B------:R2:W-:Y:S04]  /*113c0*/  STL [R1+0x16f8], R0 ;  /* 0x0016f80001007387 */ /* 0x0005e80000100800 */
[----:B------:R0:W-:Y:S01]  /*113d0*/  STL [R1+0x16f0], R29 ;  /* 0x0016f01d01007387 */ /* 0x0001e20000100800 */
[----:B--2---:R-:W-:-:S03]  /*113e0*/  IMAD.MOV.U32 R0, RZ, RZ, R15 ;  /* 0x000000ffff007224 */ /* 0x004fc600078e000f */
[----:B0-----:R-:W2:Y:S04]  /*113f0*/  LDL.LU.64 R28, [R1+0xb8] ;  /* 0x0000b800011c7983 */ /* 0x001ea80000300a00 */
[----:B------:R0:W-:Y:S04]  /*11400*/  STL [R1+0x16f4], R14 ;  /* 0x0016f40e01007387 */ /* 0x0001e80000100800 */
[----:B------:R-:W-:Y:S04]  /*11410*/  STL [R1+0x16ec], R2 ;  /* 0x0016ec0201007387 */ /* 0x000fe80000100800 */
[----:B------:R1:W-:Y:S04]  /*11420*/  STL [R1+0x16e8], R0 ;  /* 0x0016e80001007387 */ /* 0x0003e80000100800 */
[----:B0-----:R-:W4:Y:S04]  /*11430*/  LDL.LU.64 R14, [R1+0x90] ;  /* 0x00009000010e7983 */ /* 0x001f280000300a00 */
[----:B------:R0:W-:Y:S01]  /*11440*/  STL [R1+0x16e0], R3 ;  /* 0x0016e00301007387 */ /* 0x0001e20000100800 */
[----:B-1----:R-:W-:-:S03]  /*11450*/  IMAD.MOV.U32 R0, RZ, RZ, R5 ;  /* 0x000000ffff007224 */ /* 0x002fc600078e0005 */
[----:B0-----:R-:W2:Y:S04]  /*11460*/  LDL.LU.64 R2, [R1+0xa0] ;  /* 0x0000a00001027983 */ /* 0x001ea80000300a00 */
[----:B------:R0:W-:Y:S04]  /*11470*/  STL [R1+0x16e4], R4 ;  /* 0x0016e40401007387 */ /* 0x0001e80000100800 */
[----:B0-----:R-:W2:Y:S04]  /*11480*/  LDL.LU.64 R4, [R1+0x1a18] ;  /* 0x001a180001047983 */ /* 0x001ea80000300a00 */
[----:B--2---:R-:W-:Y:S04]  /*11490*/  STL [R1+0x16dc], R4 ;  /* 0x0016dc0401007387 */ /* 0x004fe80000100800 */
[----:B------:R0:W-:Y:S04]  /*114a0*/  STL [R1+0x16d8], R0 ;  /* 0x0016d80001007387 */ /* 0x0001e80000100800 */
[----:B------:R1:W-:Y:S01]  /*114b0*/  STL [R1+0x16d0], R5 ;  /* 0x0016d00501007387 */ /* 0x0003e20000100800 */
[----:B0-----:R-:W-:-:S03]  /*114c0*/  IMAD.MOV.U32 R0, RZ, RZ, R29 ;  /* 0x000000ffff007224 */ /* 0x001fc600078e001d */
[----:B-1----:R-:W2:Y:S04]  /*114d0*/  LDL.LU.64 R4, [R1+0x98] ;  /* 0x0000980001047983 */ /* 0x002ea80000300a00 */
[----:B------:R-:W-:Y:S04]  /*114e0*/  STL [R1+0x16d4], R28 ;  /* 0x0016d41c01007387 */ /* 0x000fe80000100800 */
[----:B---3--:R-:W-:Y:S04]  /*114f0*/  STL [R1+0x16cc], R6 ;  /* 0x0016cc0601007387 */ /* 0x008fe80000100800 */
[----:B------:R0:W-:Y:S04]  /*11500*/  STL [R1+0x16c8], R0 ;  /* 0x0016c80001007387 */ /* 0x0001e80000100800 */
[----:B------:R1:W-:Y:S01]  /*11510*/  STL [R1+0x16c0], R7 ;  /* 0x0016c00701007387 */ /* 0x0003e20000100800 */
[----:B0-----:R-:W-:-:S03]  /*11520*/  IMAD.MOV.U32 R0, RZ, RZ, R9 ;  /* 0x000000ffff007224 */ /* 0x001fc600078e0009 */
[----:B-1----:R-:W3:Y:S04]  /*11530*/  LDL.LU.64 R6, [R1+0xa8] ;  /* 0x0000a80001067983 */ /* 0x002ee80000300a00 */
[----:B------:R0:W-:Y:S04]  /*11540*/  STL [R1+0x16c4], R8 ;  /* 0x0016c40801007387 */ /* 0x0001e80000100800 */
[----:B------:R-:W2:Y:S04]  /*11550*/  LDL.LU.64 R28, [R1+0x80] ;  /* 0x00008000011c7983 */ /* 0x000ea80000300a00 */
[----:B0-----:R-:W2:Y:S04]  /*11560*/  LDL.LU.64 R8, [R1+0x1a10] ;  /* 0x001a100001087983 */ /* 0x001ea80000300a00 */
[----:B--2---:R-:W-:Y:S04]  /*11570*/  STL [R1+0x16bc], R8 ;  /* 0x0016bc0801007387 */ /* 0x004fe80000100800 */
[----:B------:R-:W-:Y:S04]  /*11580*/  STL [R1+0x16b8], R0 ;  /* 0x0016b80001007387 */ /* 0x000fe80000100800 */
[----:B------:R0:W-:Y:S04]  /*11590*/  STL [R1+0x16b0], R9 ;  /* 0x0016b00901007387 */ /* 0x0001e80000100800 */
[----:B0-----:R-:W2:Y:S01]  /*115a0*/  LDL.LU.64 R8, [R1+0x88] ;  /* 0x0000880001087983 */ /* 0x001ea20000300a00 */
[----:B---3--:R-:W-:-:S03]  /*115b0*/  IMAD.MOV.U32 R0, RZ, RZ, R7 ;  /* 0x000000ffff007224 */ /* 0x008fc600078e0007 */
[----:B------:R0:W-:Y:S04]  /*115c0*/  STL [R1+0x16b4], R6 ;  /* 0x0016b40601007387 */ /* 0x0001e80000100800 */
[----:B0-----:R-:W3:Y:S04]  /*115d0*/  LDL.LU.64 R6, [R1+0x78] ;  /* 0x0000780001067983 */ /* 0x001ee80000300a00 */
[----:B------:R0:W-:Y:S04]  /*115e0*/  STL [R1+0x16a8], R0 ;  /* 0x0016a80001007387 */ /* 0x0001e80000100800 */
[----:B------:R-:W-:Y:S04]  /*115f0*/  STL [R1+0x16ac], R10 ;  /* 0x0016ac0a01007387 */ /* 0x000fe80000100800 */
[----:B------:R-:W-:Y:S01]  /*11600*/  STL [R1+0x16a0], R11 ;  /* 0x0016a00b01007387 */ /* 0x000fe20000100800 */
[----:B0-----:R-:W-:-:S03]  /*11610*/  IMAD.MOV.U32 R0, RZ, RZ, R3 ;  /* 0x000000ffff007224 */ /* 0x001fc600078e0003 */
[----:B------:R0:W-:Y:S04]  /*11620*/  STL [R1+0x16a4], R2 ;  /* 0x0016a40201007387 */ /* 0x0001e80000100800 */
[----:B------:R-:W-:Y:S04]  /*11630*/  STL [R1+0x169c], R12 ;  /* 0x00169c0c01007387 */ /* 0x000fe80000100800 */
[----:B------:R1:W-:Y:S04]  /*11640*/  STL [R1+0x1698], R0 ;  /* 0x0016980001007387 */ /* 0x0003e80000100800 */
[----:B0-----:R-:W3:Y:S04]  /*11650*/  LDL.LU.64 R2, [R1+0x70] ;  /* 0x0000700001027983 */ /* 0x001ee80000300a00 */
[----:B------:R-:W-:Y:S01]  /*11660*/  STL [R1+0x1690], R13 ;  /* 0x0016900d01007387 */ /* 0x000fe20000100800 */
[----:B-1----:R-:W-:-:S03]  /*11670*/  IMAD.MOV.U32 R0, RZ, RZ, R5 ;  /* 0x000000ffff007224 */ /* 0x002fc600078e0005 */
[----:B------:R0:W-:Y:S04]  /*11680*/  STL [R1+0x1694], R4 ;  /* 0x0016940401007387 */ /* 0x0001e80000100800 */
[----:B------:R-:W-:Y:S04]  /*11690*/  STL [R1+0x168c], R16 ;  /* 0x00168c1001007387 */ /* 0x000fe80000100800 */
[----:B------:R4:W-:Y:S04]  /*116a0*/  STL [R1+0x1688], R0 ;  /* 0x0016880001007387 */ /* 0x0009e80000100800 */
[----:B------:R-:W-:Y:S04]  /*116b0*/  STL [R1+0x1680], R17 ;  /* 0x0016801101007387 */ /* 0x000fe80000100800 */
[----:B0-----:R-:W3:Y:S01]  /*116c0*/  LDL.LU.64 R4, [R1+0x68] ;  /* 0x0000680001047983 */ /* 0x001ee20000300a00 */
[----:B----4-:R-:W-:-:S03]  /*116d0*/  IMAD.MOV.U32 R0, RZ, RZ, R15 ;  /* 0x000000ffff007224 */ /* 0x010fc600078e000f */
[----:B------:R0:W-:Y:S04]  /*116e0*/  STL [R1+0x1684], R14 ;  /* 0x0016840e01007387 */ /* 0x0001e80000100800 */
[----:B0-----:R-:W4:Y:S04]  /*116f0*/  LDL.LU.64 R14, [R1+0x198] ;  /* 0x00019800010e7983 */ /* 0x001f280000300a00 */
[----:B------:R0:W-:Y:S04]  /*11700*/  STL [R1+0x1678], R0 ;  /* 0x0016780001007387 */ /* 0x0001e80000100800 */
[----:B------:R-:W-:Y:S04]  /*11710*/  STL [R1+0x167c], R18 ;  /* 0x00167c1201007387 */ /* 0x000fe80000100800 */
[----:B------:R-:W-:Y:S04]  /*11720*/  STL [R1+0x1670], R19 ;  /* 0x0016701301007387 */ /* 0x000fe80000100800 */
[----:B------:R-:W4:Y:S04]  /*11730*/  LDL.LU.64 R16, [R1+0x1a0] ;  /* 0x0001a00001107983 */ /* 0x000f280000300a00 */
[----:B--2---:R-:W-:Y:S04]  /*11740*/  STL [R1+0x1674], R8 ;  /* 0x0016740801007387 */ /* 0x004fe80000100800 */
[----:B------:R-:W2:Y:S01]  /*11750*/  LDL.LU.64 R12, [R1+0x1a8] ;  /* 0x0001a800010c7983 */ /* 0x000ea20000300a00 */
[----:B0-----:R-:W-:-:S05]  /*11760*/  IMAD.MOV.U32 R0, RZ, RZ, R9 ;  /* 0x000000ffff007224 */ /* 0x001fca00078e0009 */
[----:B------:R-:W-:Y:S04]  /*11770*/  STL [R1+0x1668], R0 ;  /* 0x0016680001007387 */ /* 0x000fe80000100800 */
[----:B------:R-:W-:Y:S04]  /*11780*/  STL [R1+0x166c], R20 ;  /* 0x00166c1401007387 */ /* 0x000fe80000100800 */
[----:B------:R0:W-:Y:S04]  /*11790*/  STL [R1+0x1660], R21 ;  /* 0x0016601501007387 */ /* 0x0001e80000100800 */
[----:B0-----:R-:W2:Y:S01]  /*117a0*/  LDL.LU.64 R20, [R1+0x1b8] ;  /* 0x0001b80001147983 */ /* 0x001ea20000300a00 */
[----:B------:R-:W-:-:S03]  /*117b0*/  IMAD.MOV.U32 R0, RZ, RZ, R29 ;  /* 0x000000ffff007224 */ /* 0x000fc600078e001d */
[----:B------:R0:W-:Y:S04]  /*117c0*/  STL [R1+0x1664], R28 ;  /* 0x0016641c01007387 */ /* 0x0001e80000100800 */
[----:B0-----:R-:W2:Y:S04]  /*117d0*/  LDL.LU.64 R28, [R1+0x1c0] ;  /* 0x0001c000011c7983 */ /* 0x001ea80000300a00 */
[----:B------:R3:W-:Y:S04]  /*117e0*/  STL [R1+0x1658], R0 ;  /* 0x0016580001007387 */ /* 0x0007e80000100800 */
[----:B------:R-:W-:Y:S04]  /*117f0*/  STL [R1+0x165c], R22 ;  /* 0x00165c1601007387 */ /* 0x000fe80000100800 */
[----:B------:R-:W-:Y:S04]  /*11800*/  STL [R1+0x1650], R23 ;  /* 0x0016501701007387 */ /* 0x000fe80000100800 */
[----:B------:R-:W2:Y:S01]  /*11810*/  LDL.LU.64 R10, [R1+0x1c8] ;  /* 0x0001c800010a7983 */ /* 0x000ea20000300a00 */
[----:B---3--:R-:W-:-:S03]  /*11820*/  IMAD.MOV.U32 R0, RZ, RZ, R7 ;  /* 0x000000ffff007224 */ /* 0x008fc600078e0007 */
[----:B------:R-:W-:Y:S04]  /*11830*/  STL [R1+0x1654], R6 ;  /* 0x0016540601007387 */ /* 0x000fe80000100800 */
[----:B------:R-:W3:Y:S04]  /*11840*/  LDL.LU.64 R8, [R1+0x1d0] ;  /* 0x0001d00001087983 */ /* 0x000ee80000300a00 */
[----:B------:R0:W-:Y:S04]  /*11850*/  STL [R1+0x1648], R0 ;  /* 0x0016480001007387 */ /* 0x0001e80000100800 */
[----:B------:R-:W-:Y:S04]  /*11860*/  STL [R1+0x164c], R24 ;  /* 0x00164c1801007387 */ /* 0x000fe80000100800 */
[----:B------:R-:W-:Y:S04]  /*11870*/  STL [R1+0x1640], R25 ;  /* 0x0016401901007387 */ /* 0x000fe80000100800 */
[----:B------:R-:W3:Y:S01]  /*11880*/  LDL.LU.64 R18, [R1+0x1e0] ;  /* 0x0001e00001127983 */ /* 0x000ee20000300a00 */
[----:B0-----:R-:W-:-:S03]  /*11890*/  IMAD.MOV.U32 R0, RZ, RZ, R3 ;  /* 0x000000ffff007224 */ /* 0x001fc600078e0003 */
[----:B------:R0:W-:Y:S04]  /*118a0*/  STL [R1+0x1644], R2 ;  /* 0x0016440201007387 */ /* 0x0001e80000100800 */
[----:B------:R-:W3:Y:S04]  /*118b0*/  LDL.LU.64 R6, [R1+0x1e8] ;  /* 0x0001e80001067983 */ /* 0x000ee80000300a00 */
[----:B------:R1:W-:Y:S04]  /*118c0*/  STL [R1+0x1638], R0 ;  /* 0x0016380001007387 */ /* 0x0003e80000100800 */
[----:B------:R-:W-:Y:S04]  /*118d0*/  STL [R1+0x163c], R26 ;  /* 0x00163c1a01007387 */ /* 0x000fe80000100800 */
[----:B------:R-:W-:Y:S04]  /*118e0*/  STL [R1+0x1630], R27 ;  /* 0x0016301b01007387 */ /* 0x000fe80000100800 */
[----:B0-----:R-:W3:Y:S01]  /*118f0*/  LDL.LU.64 R2, [R1+0x1f0] ;  /* 0x0001f00001027983 */ /* 0x001ee20000300a00 */
[----:B-1----:R-:W-:-:S03]  /*11900*/  IMAD.MOV.U32 R0, RZ, RZ, R5 ;  /* 0x000000ffff007224 */ /* 0x002fc600078e0005 */
[----:B------:R0:W-:Y:S04]  /*11910*/  STL [R1+0x1634], R4 ;  /* 0x0016340401007387 */ /* 0x0001e80000100800 */
[----:B0-----:R-:W3:Y:S04]  /*11920*/  LDL.LU.64 R4, [R1+0x1f8] ;  /* 0x0001f80001047983 */ /* 0x001ee80000300a00 */
[----:B------:R0:W-:Y:S04]  /*11930*/  STL [R1+0x7e4], R0 ;  /* 0x0007e40001007387 */ /* 0x0001e80000100800 */
[----:B----4-:R1:W-:Y:S01]  /*11940*/  STL [R1+0x7ec], R14 ;  /* 0x0007ec0e01007387 */ /* 0x0103e20000100800 */
[----:B0-----:R-:W-:-:S03]  /*11950*/  IMAD.MOV.U32 R0, RZ, RZ, R15 ;  /* 0x000000ffff007224 */ /* 0x001fc600078e000f */
[----:B-1----:R-:W4:Y:S04]  /*11960*/  LDL.LU.64 R14, [R1+0x208] ;  /* 0x00020800010e7983 */ /* 0x002f280000300a00 */
[----:B------:R0:W-:Y:S04]  /*11970*/  STL [R1+0x7e8], R0 ;  /* 0x0007e80001007387 */ /* 0x0001e80000100800 */
[----:B------:R1:W-:Y:S01]  /*11980*/  STL [R1+0x7f4], R16 ;  /* 0x0007f41001007387 */ /* 0x0003e20000100800 */
[----:B0-----:R-:W-:-:S03]  /*11990*/  IMAD.MOV.U32 R0, RZ, RZ, R17 ;  /* 0x000000ffff007224 */ /* 0x001fc600078e0011 */
[----:B-1----:R-:W4:Y:S04]  /*119a0*/  LDL.LU.64 R16, [R1+0x210] ;  /* 0x0002100001107983 */ /* 0x002f280000300a00 */
[----:B------:R0:W-:Y:S04]  /*119b0*/  STL [R1+0x7f0], R0 ;  /* 0x0007f00001007387 */ /* 0x0001e80000100800 */
[----:B--2---:R1:W-:Y:S01]  /*119c0*/  STL [R1+0x7fc], R12 ;  /* 0x0007fc0c01007387 */ /* 0x0043e20000100800 */
[----:B0-----:R-:W-:-:S03]  /*119d0*/  IMAD.MOV.U32 R0, RZ, RZ, R13 ;  /* 0x000000ffff007224 */ /* 0x001fc600078e000d */
[----:B-1----:R-:W2:Y:S04]  /*119e0*/  LDL.LU.64 R12, [R1+0x218] ;  /* 0x00021800010c7983 */ /* 0x002ea80000300a00 */
[----:B------:R0:W-:Y:S04]  /*119f0*/  STL [R1+0x7f8], R0 ;  /* 0x0007f80001007387 */ /* 0x0001e80000100800 */
[----:B------:R1:W-:Y:S01]  /*11a00*/  STL [R1+0x804], R20 ;  /* 0x0008041401007387 */ /* 0x0003e20000100800 */
        /* <DEDUP_REMOVED lines=11> */
[----:B---3--:R1:W-:Y:S01]  /*11ac0*/  STL [R1+0x81c], R8 ;  /* 0x00081c0801007387 */ /* 0x0083e20000100800 */
[----:B0-----:R-:W-:-:S03]  /*11ad0*/  IMAD.MOV.U32 R0, RZ, RZ, R9 ;  /* 0x000000ffff007224 */ /* 0x001fc600078e0009 */
[----:B-1----:R-:W3:Y:S04]  /*11ae0*/  LDL.LU.64 R8, [R1+0x240] ;  /* 0x0002400001087983 */ /* 0x002ee80000300a00 */
[----:B------:R0:W-:Y:S04]  /*11af0*/  STL [R1+0x818], R0 ;  /* 0x0008180001007387 */ /* 0x0001e80000100800 */
[----:B------:R1:W-:Y:S01]  /*11b00*/  STL [R1+0x824], R18 ;  /* 0x0008241201007387 */ /* 0x0003e20000100800 */
        /* <DEDUP_REMOVED lines=511> */
[----:B------:R-:W-:Y:S04]  /*13b00*/  STL [R1+0xc24], R20 ;  /* 0x000c241401007387 */ /* 0x000fe80000100800 */
[----:B------:R-:W2:Y:S01]  /*13b10*/  LDL.LU.64 R22, [R1+0x200] ;  /* 0x0002000001167983 */ /* 0x000ea20000300a00 */
[----:B0-----:R-:W-:-:S05]  /*13b20*/  IMAD.MOV.U32 R0, RZ, RZ, R21 ;  /* 0x000000ffff007224 */ /* 0x001fca00078e0015 */
        /* <DEDUP_REMOVED lines=33> */
[----:B------:R1:W-:Y:S04]  /*13d40*/  STL [R1+0xc6c], R16 ;  /* 0x000c6c1001007387 */ /* 0x0003e80000100800 */
[----:B------:R-:W4:Y:S01]  /*13d50*/  LDL.LU.64 R20, [R1+0x6e8] ;  /* 0x0006e80001147983 */ /* 0x000f220000300a00 */
[----:B0-----:R-:W-:-:S03]  /*13d60*/  IMAD.MOV.U32 R0, RZ, RZ, R17 ;  /* 0x000000ffff007224 */ /* 0x001fc600078e0011 */
[----:B--2---:R-:W-:Y:S04]  /*13d70*/  STL [R1+0xc74], R12 ;  /* 0x000c740c01007387 */ /* 0x004fe80000100800 */
[----:B------:R0:W-:Y:S04]  /*13d80*/  STL [R1+0xc68], R0 ;  /* 0x000c680001007387 */ /* 0x0001e80000100800 */
[----:B-1----:R-:W2:Y:S01]  /*13d90*/  LDL.LU.64 R16, [R1+0x5a8] ;  /* 0x0005a80001107983 */ /* 0x002ea20000300a00 */
[----:B0-----:R-:W-:-:S03]  /*13da0*/  IMAD.MOV.U32 R0, RZ, RZ, R13 ;  /* 0x000000ffff007224 */ /* 0x001fc600078e000d */
[----:B------:R-:W-:Y:S04]  /*13db0*/  STL [R1+0xc7c], R22 ;  /* 0x000c7c1601007387 */ /* 0x000fe80000100800 */
[----:B------:R0:W-:Y:S04]  /*13dc0*/  STL [R1+0xc70], R0 ;  /* 0x000c700001007387 */ /* 0x0001e80000100800 */
[----:B------:R-:W2:Y:S01]  /*13dd0*/  LDL.LU.64 R12, [R1+0x6f0] ;  /* 0x0006f000010c7983 */ /* 0x000ea20000300a00 */
[----:B0-----:R-:W-:-:S03]  /*13de0*/  IMAD.MOV.U32 R0, RZ, RZ, R23 ;  /* 0x000000ffff007224 */ /* 0x001fc600078e0017 */
[----:B------:R-:W-:Y:S04]  /*13df0*/  STL [R1+0xc84], R28 ;  /* 0x000c841c01007387 */ /* 0x000fe80000100800 */
[----:B------:R0:W-:Y:S02]  /*13e00*/  STL [R1+0xc78], R0 ;  /* 0x000c780001007387 */ /* 0x0001e40000100800 */
[----:B0-----:R-:W-:Y:S02]  /*13e10*/  IMAD.MOV.U32 R0, RZ, RZ, R29 ;  /* 0x000000ffff007224 */ /* 0x001fe400078e001d */
[----:B------:R-:W2:Y:S04]  /*13e20*/  LDL.LU.64 R28, [R1+0x190] ;  /* 0x00019000011c7983 */ /* 0x000ea80000300a00 */
        /* <DEDUP_REMOVED lines=27> */
[----:B------:R-:W-:Y:S04]  /*13fe0*/  STL [R1+0xcc4], R20 ;  /* 0x000cc41401007387 */ /* 0x000fe80000100800 */
[----:B------:R0:W-:Y:S04]  /*13ff0*/  STL [R1+0xcb8], R0 ;  /* 0x000cb80001007387 */ /* 0x0001e80000100800 */
[----:B-1----:R-:W4:Y:S01]  /*14000*/  LDL.LU.64 R14, [R1+0x710] ;  /* 0x00071000010e7983 */ /* 0x002f220000300a00 */
[----:B0-----:R-:W-:-:S03]  /*14010*/  IMAD.MOV.U32 R0, RZ, RZ, R21 ;  /* 0x000000ffff007224 */ /* 0x001fc600078e0015 */
[----:B--2---:R-:W-:Y:S04]  /*14020*/  STL [R1+0xccc], R16 ;  /* 0x000ccc1001007387 */ /* 0x004fe80000100800 */
[----:B------:R0:W-:Y:S04]  /*14030*/  STL [R1+0xcc0], R0 ;  /* 0x000cc00001007387 */ /* 0x0001e80000100800 */
[----:B------:R-:W2:Y:S01]  /*14040*/  LDL.LU.64 R24, [R1+0x180] ;  /* 0x0001800001187983 */ /* 0x000ea20000300a00 */
[----:B0-----:R-:W-:-:S03]  /*14050*/  IMAD.MOV.U32 R0, RZ, RZ, R17 ;  /* 0x000000ffff007224 */ /* 0x001fc600078e0011 */
[----:B------:R-:W-:Y:S04]  /*14060*/  STL [R1+0xcd4], R12 ;  /* 0x000cd40c01007387 */ /* 0x000fe80000100800 */
[----:B------:R0:W-:Y:S04]  /*14070*/  STL [R1+0xcc8], R0 ;  /* 0x000cc80001007387 */ /* 0x0001e80000100800 */
[----:B------:R-:W2:Y:S04]  /*14080*/  LDL.LU.64 R16, [R1+0x718] ;  /* 0x0007180001107983 */ /* 0x000ea80000300a00 */
[----:B------:R-:W2:Y:S01]  /*14090*/  LDL.LU.64 R22, [R1+0x5f8] ;  /* 0x0005f80001167983 */ /* 0x000ea20000300a00 */
[----:B0-----:R-:W-:-:S05]  /*140a0*/  IMAD.MOV.U32 R0, RZ, RZ, R13 ;  /* 0x000000ffff007224 */ /* 0x001fca00078e000d */
[----:B------:R0:W-:Y:S04]  /*140b0*/  STL [R1+0xcd0], R0 ;  /* 0x000cd00001007387 */ /* 0x0001e80000100800 */
[----:B------:R1:W-:Y:S01]  /*140c0*/  STL [R1+0xcdc], R28 ;  /* 0x000cdc1c01007387 */ /* 0x0003e20000100800 */
[----:B0-----:R-:W-:-:S03]  /*140d0*/  IMAD.MOV.U32 R0, RZ, RZ, R29 ;  /* 0x000000ffff007224 */ /* 0x001fc600078e001d */
[----:B-1----:R-:W2:Y:S04]  /*140e0*/  LDL.LU.64 R28, [R1+0x720] ;  /* 0x00072000011c7983 */ /* 0x002ea80000300a00 */
[----:B------:R0:W-:Y:S04]  /*140f0*/  STL [R1+0xcd8], R0 ;  /* 0x000cd80001007387 */ /* 0x0001e80000100800 */
[----:B------:R-:W-:Y:S04]  /*14100*/  STL [R1+0xce4], R10 ;  /* 0x000ce40a01007387 */ /* 0x000fe80000100800 */
[----:B------:R-:W2:Y:S01]  /*14110*/  LDL.LU.64 R12, [R1+0x178] ;  /* 0x00017800010c7983 */ /* 0x000ea20000300a00 */
[----:B0-----:R-:W-:-:S05]  /*14120*/  IMAD.MOV.U32 R0, RZ, RZ, R11 ;  /* 0x000000ffff007224 */ /* 0x001fca00078e000b */
[----:B------:R3:W-:Y:S02]  /*14130*/  STL [R1+0xce0], R0 ;  /* 0x000ce00001007387 */ /* 0x0007e40000100800 */
[----:B---3--:R-:W-:Y:S02]  /*14140*/  IMAD.MOV.U32 R0, RZ, RZ, R9 ;  /* 0x000000ffff007224 */ /* 0x008fe400078e0009 */
[----:B------:R-:W-:Y:S04]  /*14150*/  STL [R1+0xcec], R8 ;  /* 0x000cec0801007387 */ /* 0x000fe80000100800 */
[----:B------:R-:W3:Y:S04]  /*14160*/  LDL.LU.64 R10, [R1+0x728] ;  /* 0x00072800010a7983 */ /* 0x000ee80000300a00 */
[----:B------:R0:W-:Y:S04]  /*14170*/  STL [R1+0xce8], R0 ;  /* 0x000ce80001007387 */ /* 0x0001e80000100800 */
[----:B------:R-:W-:Y:S01]  /*14180*/  STL [R1+0xcf4], R18 ;  /* 0x000cf41201007387 */ /* 0x000fe20000100800 */
[----:B0-----:R-:W-:-:S03]  /*14190*/  IMAD.MOV.U32 R0, RZ, RZ, R19 ;  /* 0x000000ffff007224 */ /* 0x001fc600078e0013 */
[----:B------:R-:W3:Y:S04]  /*141a0*/  LDL.LU.64 R8, [R1+0x608] ;  /* 0x0006080001087983 */ /* 0x000ee80000300a00 */
[----:B------:R-:W-:Y:S04]  /*141b0*/  STL [R1+0xcfc], R6 ;  /* 0x000cfc0601007387 */ /* 0x000fe80000100800 */
[----:B------:R0:W-:Y:S04]  /*141c0*/  STL [R1+0xcf0], R0 ;  /* 0x000cf00001007387 */ /* 0x0001e80000100800 */
[----:B------:R-:W3:Y:S01]  /*141d0*/  LDL.LU.64 R20, [R1+0x730] ;  /* 0x0007300001147983 */ /* 0x000ee20000300a00 */
[----:B0-----:R-:W-:-:S03]  /*141e0*/  IMAD.MOV.U32 R0, RZ, RZ, R7 ;  /* 0x000000ffff007224 */ /* 0x001fc600078e0007 */
[----:B------:R-:W-:Y:S04]  /*141f0*/  STL [R1+0xd04], R2 ;  /* 0x000d040201007387 */ /* 0x000fe80000100800 */
[----:B------:R0:W-:Y:S04]  /*14200*/  STL [R1+0xcf8], R0 ;  /* 0x000cf80001007387 */ /* 0x0001e80000100800 */
[----:B------:R-:W3:Y:S01]  /*14210*/  LDL.LU.64 R6, [R1+0x170] ;  /* 0x0001700001067983 */ /* 0x000ee20000300a00 */
[----:B0-----:R-:W-:-:S03]  /*14220*/  IMAD.MOV.U32 R0, RZ, RZ, R3 ;  /* 0x000000ffff007224 */ /* 0x001fc600078e0003 */
[----:B------:R-:W-:Y:S04]  /*14230*/  STL [R1+0xd0c], R4 ;  /* 0x000d0c0401007387 */ /* 0x000fe80000100800 */
[----:B------:R0:W-:Y:S04]  /*14240*/  STL [R1+0xd00], R0 ;  /* 0x000d000001007387 */ /* 0x0001e80000100800 */
[----:B------:R-:W3:Y:S04]  /*14250*/  LDL.LU.64 R2, [R1+0x738] ;  /* 0x0007380001027983 */ /* 0x000ee80000300a00 */
[----:B------:R-:W3:Y:S01]  /*14260*/  LDL.LU.64 R18, [R1+0x620] ;  /* 0x0006200001127983 */ /* 0x000ee20000300a00 */
[----:B0-----:R-:W-:-:S05]  /*14270*/  IMAD.MOV.U32 R0, RZ, RZ, R5 ;  /* 0x000000ffff007224 */ /* 0x001fca00078e0005 */
[----:B------:R0:W-:Y:S04]  /*14280*/  STL [R1+0xd08], R0 ;  /* 0x000d080001007387 */ /* 0x0001e80000100800 */
[----:B----4-:R1:W-:Y:S04]  /*14290*/  STL [R1+0xd14], R14 ;  /* 0x000d140e01007387 */ /* 0x0103e80000100800 */
[----:B------:R-:W4:Y:S01]  /*142a0*/  LDL.LU.64 R4, [R1+0x740] ;  /* 0x0007400001047983 */ /* 0x000f220000300a00 */
[----:B0-----:R-:W-:-:S05]  /*142b0*/  IMAD.MOV.U32 R0, RZ, RZ, R15 ;  /* 0x000000ffff007224 */ /* 0x001fca00078e000f */
[----:B------:R0:W-:Y:S04]  /*142c0*/  STL [R1+0xd10], R0 ;  /* 0x000d100001007387 */ /* 0x0001e80000100800 */
[----:B--2---:R-:W-:Y:S04]  /*142d0*/  STL [R1+0xd1c], R24 ;  /* 0x000d1c1801007387 */ /* 0x004fe80000100800 */
[----:B-1----:R-:W2:Y:S01]  /*142e0*/  LDL.LU.64 R14, [R1+0x168] ;  /* 0x00016800010e7983 */ /* 0x002ea20000300a00 */
[----:B0-----:R-:W-:-:S03]  /*142f0*/  IMAD.MOV.U32 R0, RZ, RZ, R25 ;  /* 0x000000ffff007224 */ /* 0x001fc600078e0019 */
[----:B------:R-:W-:Y:S04]  /*14300*/  STL [R1+0xd24], R16 ;  /* 0x000d241001007387 */ /* 0x000fe80000100800 */
[----:B------:R0:W-:Y:S04]  /*14310*/  STL [R1+0xd18], R0 ;  /* 0x000d180001007387 */ /* 0x0001e80000100800 */
[----:B------:R-:W-:Y:S01]  /*14320*/  STL [R1+0xd2c], R22 ;  /* 0x000d2c1601007387 */ /* 0x000fe20000100800 */
[----:B0-----:R-:W-:-:S05]  /*14330*/  IMAD.MOV.U32 R0, RZ, RZ, R17 ;  /* 0x000000ffff007224 */ /* 0x001fca00078e0011 */
        /* <DEDUP_REMOVED lines=14> */
[----:B------:R-:W-:Y:S04]  /*14420*/  STL [R1+0xd4c], R8 ;  /* 0x000d4c0801007387 */ /* 0x000fe80000100800 */
[----:B------:R0:W-:Y:S04]  /*14430*/  STL [R1+0xd40], R0 ;  /* 0x000d400001007387 */ /* 0x0001e80000100800 */
[----:B-1----:R-:W3:Y:S01]  /*14440*/  LDL.LU.64 R10, [R1+0x160] ;  /* 0x00016000010a7983 */ /* 0x002ee20000300a00 */
[----:B0-----:R-:W-:-:S03]  /*14450*/  IMAD.MOV.U32 R0, RZ, RZ, R9 ;  /* 0x000000ffff007224 */ /* 0x001fc600078e0009 */
[----:B------:R-:W-:Y:S04]  /*14460*/  STL [R1+0xd54], R20 ;  /* 0x000d541401007387 */ /* 0x000fe80000100800 */
[----:B------:R0:W-:Y:S04]  /*14470*/  STL [R1+0xd48], R0 ;  /* 0x000d480001007387 */ /* 0x0001e80000100800 */
[----:B------:R-:W3:Y:S01]  /*14480*/  LDL.LU.64 R8, [R1+0x758] ;  /* 0x0007580001087983 */ /* 0x000ee20000300a00 */
[----:B0-----:R-:W-:-:S03]  /*14490*/  IMAD.MOV.U32 R0, RZ, RZ, R21 ;  /* 0x000000ffff007224 */ /* 0x001fc600078e0015 */
[----:B------:R-:W-:Y:S04]  /*144a0*/  STL [R1+0xd5c], R6 ;  /* 0x000d5c0601007387 */ /* 0x000fe80000100800 */
[----:B------:R0:W-:Y:S02]  /*144b0*/  STL [R1+0xd50], R0 ;  /* 0x000d500001007387 */ /* 0x0001e40000100800 */
[----:B0-----:R-:W-:Y:S02]  /*144c0*/  IMAD.MOV.U32 R0, RZ, RZ, R7 ;  /* 0x000000ffff007224 */ /* 0x001fe400078e0007 */
[----:B------:R-:W3:Y:S04]  /*144d0*/  LDL.LU.64 R6, [R1+0x648] ;  /* 0x0006480001067983 */ /* 0x000ee80000300a00 */
[----:B------:R0:W-:Y:S04]  /*144e0*/  STL [R1+0xd58], R0 ;  /* 0x000d580001007387 */ /* 0x0001e80000100800 */
[----:B------:R1:W-:Y:S01]  /*144f0*/  STL [R1+0xd64], R2 ;  /* 0x000d640201007387 */ /* 0x0003e20000100800 */
[----:B0-----:R-:W-:-:S03]  /*14500*/  IMAD.MOV.U32 R0, RZ, RZ, R3 ;  /* 0x000000ffff007224 */ /* 0x001fc600078e0003 */
[----:B------:R-:W-:Y:S04]  /*14510*/  STL [R1+0xd6c], R18 ;  /* 0x000d6c1201007387 */ /* 0x000fe80000100800 */
[----:B------:R0:W-:Y:S04]  /*14520*/  STL [R1+0xd60], R0 ;  /* 0x000d600001007387 */ /* 0x0001e80000100800 */
[----:B-1----:R-:W3:Y:S01]  /*14530*/  LDL.LU.64 R2, [R1+0x760] ;  /* 0x0007600001027983 */ /* 0x002ee20000300a00 */
[----:B0-----:R-:W-:-:S03]  /*14540*/  IMAD.MOV.U32 R0, RZ, RZ, R19 ;  /* 0x000000ffff007224 */ /* 0x001fc600078e0013 */
[----:B----4-:R-:W-:Y:S04]  /*14550*/  STL [R1+0xd74], R4 ;  /* 0x000d740401007387 */ /* 0x010fe80000100800 */
[----:B------:R0:W-:Y:S02]  /*14560*/  STL [R1+0xd68], R0 ;  /* 0x000d680001007387 */ /* 0x0001e40000100800 */
[----:B0-----:R-:W-:Y:S02]  /*14570*/  IMAD.MOV.U32 R0, RZ, RZ, R5 ;  /* 0x000000ffff007224 */ /* 0x001fe400078e0005 */
[----:B--2---:R-:W-:Y:S04]  /*14580*/  STL [R1+0xd7c], R14 ;  /* 0x000d7c0e01007387 */ /* 0x004fe80000100800 */
[----:B------:R0:W-:Y:S02]  /*14590*/  STL [R1+0xd70], R0 ;  /* 0x000d700001007387 */ /* 0x0001e40000100800 */
[----:B0-----:R-:W-:-:S02]  /*145a0*/  IMAD.MOV.U32 R0, RZ, RZ, R15 ;  /* 0x000000ffff007224 */ /* 0x001fc400078e000f */
[----:B------:R-:W2:Y:S04]  /*145b0*/  LDL.LU.64 R14, [R1+0x768] ;  /* 0x00076800010e7983 */ /* 0x000ea80000300a00 */
[----:B--2---:R0:W-:Y:S04]  /*145c0*/  STL.64 [R1+0x1a08], R14 ;  /* 0x001a080e01007387 */ /* 0x0041e80000100a00 */
[----:B------:R1:W-:Y:S04]  /*145d0*/  STL [R1+0xd78], R0 ;  /* 0x000d780001007387 */ /* 0x0003e80000100800 */
[----:B0-----:R-:W2:Y:S01]  /*145e0*/  LDL.LU.64 R14, [R1+0x158] ;  /* 0x00015800010e7983 */ /* 0x001ea20000300a00 */
[----:B-1----:R-:W-:-:S03]  /*145f0*/  IMAD.MOV.U32 R0, RZ, RZ, R17 ;  /* 0x000000ffff007224 */ /* 0x002fc600078e0011 */
[----:B------:R-:W-:Y:S04]  /*14600*/  STL [R1+0xd84], R16 ;  /* 0x000d841001007387 */ /* 0x000fe80000100800 */
[----:B------:R-:W4:Y:S04]  /*14610*/  LDL.LU.64 R4, [R1+0x658] ;  /* 0x0006580001047983 */ /* 0x000f280000300a00 */
        /* <DEDUP_REMOVED lines=9> */
[----:B------:R-:W4:Y:S04]  /*146b0*/  LDL.LU.64 R22, [R1+0x670] ;  /* 0x0006700001167983 */ /* 0x000f280000300a00 */
[----:B------:R0:W-:Y:S04]  /*146c0*/  STL [R1+0xd90], R0 ;  /* 0x000d900001007387 */ /* 0x0001e80000100800 */
[----:B---3--:R-:W-:Y:S04]  /*146d0*/  STL [R1+0xd9c], R10 ;  /* 0x000d9c0a01007387 */ /* 0x008fe80000100800 */
[----:B------:R-:W3:Y:S01]  /*146e0*/  LDL.LU.64 R20, [R1+0x780] ;  /* 0x0007800001147983 */ /* 0x000ee20000300a00 */
[----:B0-----:R-:W-:-:S05]  /*146f0*/  IMAD.MOV.U32 R0, RZ, RZ, R11 ;  /* 0x000000ffff007224 */ /* 0x001fca00078e000b */
[----:B------:R0:W-:Y:S04]  /*14700*/  STL [R1+0xd98], R0 ;  /* 0x000d980001007387 */ /* 0x0001e80000100800 */
[----:B------:R-:W-:Y:S04]  /*14710*/  STL [R1+0xda4], R8 ;  /* 0x000da40801007387 */ /* 0x000fe80000100800 */
[----:B------:R-:W3:Y:S01]  /*14720*/  LDL.LU.64 R18, [R1+0x148] ;  /* 0x0001480001127983 */ /* 0x000ee20000300a00 */
[----:B0-----:R-:W-:-:S03]  /*14730*/  IMAD.MOV.U32 R0, RZ, RZ, R9 ;  /* 0x000000ffff007224 */ /* 0x001fc600078e0009 */
[----:B------:R-:W3:Y:S04]  /*14740*/  LDL.LU.64 R16, [R1+0x788] ;  /* 0x0007880001107983 */ /* 0x000ee80000300a00 */
[----:B------:R0:W-:Y:S04]  /*14750*/  STL [R1+0xda0], R0 ;  /* 0x000da00001007387 */ /* 0x0001e80000100800 */
[----:B------:R-:W-:Y:S04]  /*14760*/  STL [R1+0xdac], R6 ;  /* 0x000dac0601007387 */ /* 0x000fe80000100800 */
[----:B------:R-:W3:Y:S01]  /*14770*/  LDL.LU.64 R12, [R1+0x680] ;  /* 0x00068000010c7983 */ /* 0x000ee20000300a00 */
[----:B0-----:R-:W-:-:S03]  /*14780*/  IMAD.MOV.U32 R0, RZ, RZ, R7 ;  /* 0x000000ffff007224 */ /* 0x001fc600078e0007 */
[----:B------:R-:W3:Y:S04]  /*14790*/  LDL.LU.64 R10, [R1+0x790] ;  /* 0x00079000010a7983 */ /* 0x000ee80000300a00 */
[----:B------:R0:W-:Y:S04]  /*147a0*/  STL [R1+0xda8], R0 ;  /* 0x000da80001007387 */ /* 0x0001e80000100800 */
[----:B------:R1:W-:Y:S04]  /*147b0*/  STL [R1+0xdb4], R2 ;  /* 0x000db40201007387 */ /* 0x0003e80000100800 */
[----:B0-----:R-:W3:Y:S04]  /*147c0*/  LDL.LU R0, [R1+0x7a8] ;  /* 0x0007a80001007983 */ /* 0x001ee80000300800 */
[----:B------:R-:W3:Y:S01]  /*147d0*/  LDL.LU.64 R8, [R1+0x140] ;  /* 0x0001400001087983 */ /* 0x000ee20000300a00 */
[----:B-1----:R-:W-:-:S03]  /*147e0*/  IMAD.MOV.U32 R2, RZ, RZ, R3 ;  /* 0x000000ffff027224 */ /* 0x002fc600078e0003 */
[----:B------:R-:W3:Y:S04]  /*147f0*/  LDL.LU.64 R6, [R1+0x798] ;  /* 0x0007980001067983 */ /* 0x000ee80000300a00 */
[----:B------:R0:W-:Y:S04]  /*14800*/  STL [R1+0xdb0], R2 ;  /* 0x000db00201007387 */ /* 0x0001e80000100800 */
[----:B--2---:R1:W-:Y:S01]  /*14810*/  STL [R1+0xdbc], R14 ;  /* 0x000dbc0e01007387 */ /* 0x0043e20000100800 */
[----:B0-----:R-:W-:-:S03]  /*14820*/  IMAD.MOV.U32 R2, RZ, RZ, R15 ;  /* 0x000000ffff027224 */ /* 0x001fc600078e000f */
[----:B------:R-:W2:Y:S04]  /*14830*/  LDL.LU R3, [R1+0x7ac] ;  /* 0x0007ac0001037983 */ /* 0x000ea80000300800 */
[----:B-1----:R-:W2:Y:S04]  /*14840*/  LDL.LU.64 R14, [R1+0x1a08] ;  /* 0x001a0800010e7983 */ /* 0x002ea80000300a00 */
[----:B--2---:R-:W-:Y:S04]  /*14850*/  STL [R1+0xdc4], R14 ;  /* 0x000dc40e01007387 */ /* 0x004fe80000100800 */
[----:B------:R0:W-:Y:S02]  /*14860*/  STL [R1+0xdb8], R2 ;  /* 0x000db80201007387 */ /* 0x0001e40000100800 */
[----:B0-----:R-:W-:-:S02]  /*14870*/  IMAD.MOV.U32 R2, RZ, RZ, R15 ;  /* 0x000000ffff027224 */ /* 0x001fc400078e000f */
[----:B------:R-:W2:Y:S04]  /*14880*/  LDL.LU.64 R14, [R1+0x1a00] ;  /* 0x001a0000010e7983 */ /* 0x000ea80000300a00 */
[----:B----4-:R-:W-:Y:S04]  /*14890*/  STL [R1+0xdcc], R4 ;  /* 0x000dcc0401007387 */ /* 0x010fe80000100800 */
[----:B------:R0:W-:Y:S04]  /*148a0*/  STL [R1+0xdc0], R2 ;  /* 0x000dc00201007387 */ /* 0x0001e80000100800 */
[----:B------:R-:W-:Y:S01]  /*148b0*/  STL [R1+0xdd4], R26 ;  /* 0x000dd41a01007387 */ /* 0x000fe20000100800 */
[----:B0-----:R-:W-:-:S05]  /*148c0*/  IMAD.MOV.U32 R2, RZ, RZ, R5 ;  /* 0x000000ffff027224 */ /* 0x001fca00078e0005 */
[----:B------:R0:W-:Y:S04]  /*148d0*/  STL [R1+0xdc8], R2 ;  /* 0x000dc80201007387 */ /* 0x0001e80000100800 */
[----:B------:R-:W4:Y:S01]  /*148e0*/  LDL.LU.64 R4, [R1+0x7a0] ;  /* 0x0007a00001047983 */ /* 0x000f220000300a00 */
[----:B0-----:R-:W-:-:S03]  /*148f0*/  IMAD.MOV.U32 R2, RZ, RZ, R27 ;  /* 0x000000ffff027224 */ /* 0x001fc600078e001b */
[----:B------:R-:W-:Y:S04]  /*14900*/  STL [R1+0xddc], R24 ;  /* 0x000ddc1801007387 */ /* 0x000fe80000100800 */
[----:B------:R0:W-:Y:S04]  /*14910*/  STL [R1+0xdd0], R2 ;  /* 0x000dd00201007387 */ /* 0x0001e80000100800 */
[----:B------:R-:W-:Y:S01]  /*14920*/  STL [R1+0xde4], R28 ;  /* 0x000de41c01007387 */ /* 0x000fe20000100800 */
[----:B0-----:R-:W-:-:S05]  /*14930*/  IMAD.MOV.U32 R2, RZ, RZ, R25 ;  /* 0x000000ffff027224 */ /* 0x001fca00078e0019 */
[----:B------:R0:W-:Y:S04]  /*14940*/  STL [R1+0xdd8], R2 ;  /* 0x000dd80201007387 */ /* 0x0001e80000100800 */
[----:B------:R-:W-:Y:S01]  /*14950*/  STL [R1+0xdec], R22 ;  /* 0x000dec1601007387 */ /* 0x000fe20000100800 */
[----:B0-----:R-:W-:-:S05]  /*14960*/  IMAD.MOV.U32 R2, RZ, RZ, R29 ;  /* 0x000000ffff027224 */ /* 0x001fca00078e001d */
[----:B------:R0:W-:Y:S04]  /*14970*/  STL [R1+0xde0], R2 ;  /* 0x000de00201007387 */ /* 0x0001e80000100800 */
[----:B------:R-:W4:Y:S01]  /*14980*/  LDL.LU.64 R28, [R1+0x6b0] ;  /* 0x0006b000011c7983 */ /* 0x000f220000300a00 */
[----:B0-----:R-:W-:-:S03]  /*14990*/  IMAD.MOV.U32 R2, RZ, RZ, R23 ;  /* 0x000000ffff027224 */ /* 0x001fc600078e0017 */
[----:B---3--:R-:W-:Y:S04]  /*149a0*/  STL [R1+0xdf4], R20 ;  /* 0x000df41401007387 */ /* 0x008fe80000100800 */
[----:B------:R0:W-:Y:S04]  /*149b0*/  STL [R1+0xde8], R2 ;  /* 0x000de80201007387 */ /* 0x0001e80000100800 */
[----:B------:R-:W-:Y:S01]  /*149c0*/  STL [R1+0xdfc], R18 ;  /* 0x000dfc1201007387 */ /* 0x000fe20000100800 */
[----:B0-----:R-:W-:-:S05]  /*149d0*/  IMAD.MOV.U32 R2, RZ, RZ, R21 ;  /* 0x000000ffff027224 */ /* 0x001fca00078e0015 */
        /* <DEDUP_REMOVED lines=9> */
[----:B------:R0:W-:Y:S01]  /*14a70*/  STL [R1+0xe08], R2 ;  /* 0x000e080201007387 */ /* 0x0001e20000100800 */
[----:B------:R-:W-:Y:S02]  /*14a80*/  IMAD R0, R0, c[0x0][0x184], RZ ;  /* 0x0000610000007a24 */ /* 0x000fe400078e02ff */
[----:B0-----:R-:W-:-:S05]  /*14a90*/  IMAD.MOV.U32 R2, RZ, RZ, R11 ;  /* 0x000000ffff027224 */ /* 0x001fca00078e000b */
[----:B------:R0:W-:Y:S04]  /*14aa0*/  STL [R1+0xe10], R2 ;  /* 0x000e100201007387 */ /* 0x0001e80000100800 */
[----:B------:R-:W-:Y:S04]  /*14ab0*/  STL [R1+0xe1c], R8 ;  /* 0x000e1c0801007387 */ /* 0x000fe80000100800 */
[----:B------:R1:W-:Y:S01]  /*14ac0*/  STL [R1+0xe24], R6 ;  /* 0x000e240601007387 */ /* 0x0003e20000100800 */
[----:B0-----:R-:W-:Y:S01]  /*14ad0*/  IMAD.MOV.U32 R2, RZ, RZ, R9 ;  /* 0x000000ffff027224 */ /* 0x001fe200078e0009 */
[----:B------:R-:W-:-:S04]  /*14ae0*/  LEA R12, P1, R0, c[0x0][0x160], 0x1 ;  /* 0x00005800000c7a11 */ /* 0x000fc800078208ff */
[----:B------:R0:W-:Y:S01]  /*14af0*/  STL [R1+0xe18], R2 ;  /* 0x000e180201007387 */ /* 0x0001e20000100800 */
[----:B-1----:R-:W-:Y:S02]  /*14b00*/  IMAD.MOV.U32 R6, RZ, RZ, R7 ;  /* 0x000000ffff067224 */ /* 0x002fe400078e0007 */
[----:B------:R-:W-:Y:S02]  /*14b10*/  IMAD.MOV.U32 R8, RZ, RZ, c[0x0][0x188] ;  /* 0x00006200ff087624 */ /* 0x000fe400078e00ff */
[----:B0-----:R-:W-:Y:S01]  /*14b20*/  IMAD R2, R3, c[0x0][0x184], RZ ;  /* 0x0000610003027a24 */ /* 0x001fe200078e02ff */
[----:B------:R-:W-:Y:S01]  /*14b30*/  STL [R1+0xe20], R6 ;  /* 0x000e200601007387 */ /* 0x000fe20000100800 */
[----:B------:R-:W-:-:S03]  /*14b40*/  LEA.HI.X.SX32 R13, R0, c[0x0][0x164], 0x1, P1 ;  /* 0x00005900000d7a11 */ /* 0x000fc600008f0eff */
[----:B------:R-:W-:-:S04]  /*14b50*/  LEA R10, P0, R2, c[0x0][0x160], 0x1 ;  /* 0x00005800020a7a11 */ /* 0x000fc800078008ff */
[----:B------:R-:W-:Y:S01]  /*14b60*/  LEA.HI.X.SX32 R11, R2, c[0x0][0x164], 0x1, P0 ;  /* 0x00005900020b7a11 */ /* 0x000fe200000f0eff */
[----:B--2---:R-:W-:Y:S04]  /*14b70*/  STL [R1+0xe2c], R14 ;  /* 0x000e2c0e01007387 */ /* 0x004fe80000100800 */
[----:B------:R-:W-:Y:S04]  /*14b80*/  STL [R1+0xe28], R15 ;  /* 0x000e280f01007387 */ /* 0x000fe80000100800 */
[----:B----4-:R0:W-:Y:S01]  /*14b90*/  STL [R1+0xe34], R4 ;  /* 0x000e340401007387 */ /* 0x0101e20000100800 */
[----:B------:R-:W-:-:S03]  /*14ba0*/  IMAD.MOV.U32 R0, RZ, RZ, R5 ;  /* 0x000000ffff007224 */ /* 0x000fc600078e0005 */
[----:B------:R-:W-:Y:S01]  /*14bb0*/  STL.64 [R1+0x5d0], R12 ;  /* 0x0005d00c01007387 */ /* 0x000fe20000100a00 */
[----:B0-----:R-:W-:-:S03]  /*14bc0*/  IMAD R4, R8, 0x7f, RZ ;  /* 0x0000007f08047824 */ /* 0x001fc600078e02ff */
[----:B------:R0:W-:Y:S01]  /*14bd0*/  STL [R1+0xe30], R0 ;  /* 0x000e300001007387 */ /* 0x0001e20000100800 */
[----:B------:R-:W-:-:S04]  /*14be0*/  IMAD.WIDE R2, R4, 0x2, R12 ;  /* 0x0000000204027825 */ /* 0x000fc800078e020c */
[----:B------:R-:W-:-:S04]  /*14bf0*/  IMAD.WIDE R4, R4, 0x2, R10 ;  /* 0x0000000204047825 */ /* 0x000fc800078e020a */
[C---:B0-----:R-:W-:Y:S02]  /*14c00*/  IMAD R0, R8.reuse, 0x7e, RZ ;  /* 0x0000007e08007824 */ /* 0x041fe400078e02ff */
[----:B------:R-:W-:Y:S01]  /*14c10*/  IMAD.MOV.U32 R6, RZ, RZ, R29 ;  /* 0x000000ffff067224 */ /* 0x000fe200078e001d */
[----:B------:R-:W-:Y:S04]  /*14c20*/  STL [R1+0xe3c], R28 ;  /* 0x000e3c1c01007387 */ /* 0x000fe80000100800 */
[----:B------:R-:W-:Y:S04]  /*14c30*/  STL.64 [R1+0x5d8], R10 ;  /* 0x0005d80a01007387 */ /* 0x000fe80000100a00 */
[----:B------:R-:W-:Y:S04]  /*14c40*/  STL [R1+0xe44], R2 ;  /* 0x000e440201007387 */ /* 0x000fe80000100800 */
[----:B------:R0:W-:Y:S04]  /*14c50*/  STL [R1+0xe38], R6 ;  /* 0x000e380601007387 */ /* 0x0001e80000100800 */
[----:B------:R1:W-:Y:S04]  /*14c60*/  STL [R1+0xe40], R3 ;  /* 0x000e400301007387 */ /* 0x0003e80000100800 */
[----:B------:R-:W-:Y:S01]  /*14c70*/  STL [R1+0xe4c], R4 ;  /* 0x000e4c0401007387 */ /* 0x000fe20000100800 */
[----:B0-----:R-:W-:-:S02]  /*14c80*/  IMAD R6, R8, 0x7d, RZ ;  /* 0x0000007d08067824 */ /* 0x001fc400078e02ff */
[C---:B-1----:R-:W-:Y:S01]  /*14c90*/  IMAD.WIDE R2, R0.reuse, 0x2, R12 ;  /* 0x0000000200027825 */ /* 0x042fe200078e020c */
[----:B------:R0:W-:Y:S04]  /*14ca0*/  STL [R1+0xe48], R5 ;  /* 0x000e480501007387 */ /* 0x0001e80000100800 */
[----:B------:R-:W-:Y:S04]  /*14cb0*/  STL [R1+0xe54], R2 ;  /* 0x000e540201007387 */ /* 0x000fe80000100800 */
[----:B------:R1:W-:Y:S01]  /*14cc0*/  STL [R1+0xe50], R3 ;  /* 0x000e500301007387 */ /* 0x0003e20000100800 */
[----:B0-----:R-:W-:-:S04]  /*14cd0*/  IMAD.WIDE R4, R0, 0x2, R10 ;  /* 0x0000000200047825 */ /* 0x001fc800078e020a */
[----:B------:R-:W-:Y:S01]  /*14ce0*/  IMAD R0, R8, 0x7c, RZ ;  /* 0x0000007c08007824 */ /* 0x000fe200078e02ff */
[----:B------:R-:W-:Y:S01]  /*14cf0*/  STL [R1+0xe5c], R4 ;  /* 0x000e5c0401007387 */ /* 0x000fe20000100800 */
[----:B-1----:R-:W-:-:S03]  /*14d00*/  IMAD.WIDE R2, R6, 0x2, R12 ;  /* 0x0000000206027825 */ /* 0x002fc600078e020c */
[----:B------:R0:W-:Y:S01]  /*14d10*/  STL [R1+0xe58], R5 ;  /* 0x000e580501007387 */ /* 0x0001e20000100800 */
[----:B------:R-:W-:-:S03]  /*14d20*/  IMAD.WIDE R6, R6, 0x2, R10 ;  /* 0x0000000206067825 */ /* 0x000fc600078e020a */
[----:B------:R-:W-:Y:S04]  /*14d30*/  STL [R1+0xe64], R2 ;  /* 0x000e640201007387 */ /* 0x000fe80000100800 */
[----:B------:R1:W-:Y:S04]  /*14d40*/  STL [R1+0xe60], R3 ;  /* 0x000e600301007387 */ /* 0x0003e80000100800 */
[----:B------:R2:W-:Y:S01]  /*14d50*/  STL [R1+0xe6c], R6 ;  /* 0x000e6c0601007387 */ /* 0x0005e20000100800 */
[----:B0-----:R-:W-:-:S04]  /*14d60*/  IMAD.WIDE R4, R0, 0x2, R10 ;  /* 0x0000000200047825 */ /* 0x001fc800078e020a */
[----:B-1----:R-:W-:Y:S01]  /*14d70*/  IMAD.WIDE R2, R0, 0x2, R12 ;  /* 0x0000000200027825 */ /* 0x002fe200078e020c */
[----:B------:R-:W-:Y:S03]  /*14d80*/  STL [R1+0xe68], R7 ;  /* 0x000e680701007387 */ /* 0x000fe60000100800 */
[C---:B--2---:R-:W-:Y:S01]  /*14d90*/  IMAD R6, R8.reuse, 0x7b, RZ ;  /* 0x0000007b08067824 */ /* 0x044fe200078e02ff */
[----:B------:R-:W-:Y:S04]  /*14da0*/  STL [R1+0xe74], R2 ;  /* 0x000e740201007387 */ /* 0x000fe80000100800 */
[----:B------:R0:W-:Y:S01]  /*14db0*/  STL [R1+0xe70], R3 ;  /* 0x000e700301007387 */ /* 0x0001e20000100800 */
[----:B------:R-:W-:-:S03]  /*14dc0*/  IMAD R0, R8, 0x7a, RZ ;  /* 0x0000007a08007824 */ /* 0x000fc600078e02ff */
[----:B------:R-:W-:Y:S01]  /*14dd0*/  STL [R1+0xe7c], R4 ;  /* 0x000e7c0401007387 */ /* 0x000fe20000100800 */
[----:B0-----:R-:W-:-:S03]  /*14de0*/  IMAD.WIDE R2, R6, 0x2, R12 ;  /* 0x0000000206027825 */ /* 0x001fc600078e020c */
        /* <DEDUP_REMOVED lines=403> */
[----:B------:R-:W-:-:S03]  /*16720*/  IMAD.SHL.U32 R0, R8, 0x40, RZ ;  /* 0x0000004008007824 */ /* 0x000fc600078e00ff */
        /* <DEDUP_REMOVED lines=439> */
[----:B------:R1:W-:Y:S01]  /*182a0*/  STL [R1+0x1600], R3 ;  /* 0x0016000301007387 */ /* 0x0003e20000100800 */
[----:B0-----:R-:W-:-:S03]  /*182b0*/  IMAD.WIDE R4, R0, 0x2, R10 ;  /* 0x0000000200047825 */ /* 0x001fc600078e020a */
[----:B------:R-:W-:Y:S01]  /*182c0*/  STL [R1+0x160c], R6 ;  /* 0x00160c0601007387 */ /* 0x000fe20000100800 */
[----:B-1----:R-:W-:-:S03]  /*182d0*/  IMAD.WIDE R2, R0, 0x2, R12 ;  /* 0x0000000200027825 */ /* 0x002fc600078e020c */
[----:B------:R0:W-:Y:S04]  /*182e0*/  STL [R1+0x1608], R7 ;  /* 0x0016080701007387 */ /* 0x0001e80000100800 */
[----:B------:R-:W-:Y:S04]  /*182f0*/  STL [R1+0x1614], R2 ;  /* 0x0016140201007387 */ /* 0x000fe80000100800 */
[----:B------:R1:W-:Y:S01]  /*18300*/  STL [R1+0x1610], R3 ;  /* 0x0016100301007387 */ /* 0x0003e20000100800 */
[----:B0-----:R-:W-:-:S03]  /*18310*/  IMAD.WIDE R6, R8, 0x2, R12 ;  /* 0x0000000208067825 */ /* 0x001fc600078e020c */
[----:B------:R0:W-:Y:S04]  /*18320*/  STL [R1+0x161c], R4 ;  /* 0x00161c0401007387 */ /* 0x0001e80000100800 */
[----:B------:R-:W-:Y:S01]  /*18330*/  STL [R1+0x1618], R5 ;  /* 0x0016180501007387 */ /* 0x000fe20000100800 */
[----:B-1----:R-:W-:-:S03]  /*18340*/  IMAD.WIDE R2, R8, 0x2, R10 ;  /* 0x0000000208027825 */ /* 0x002fc600078e020a */
[----:B------:R-:W-:Y:S04]  /*18350*/  STL [R1+0x1624], R6 ;  /* 0x0016240601007387 */ /* 0x000fe80000100800 */
[----:B------:R-:W-:Y:S04]  /*18360*/  STL [R1+0x1620], R7 ;  /* 0x0016200701007387 */ /* 0x000fe80000100800 */
[----:B------:R-:W-:Y:S04]  /*18370*/  STL [R1+0x162c], R2 ;  /* 0x00162c0201007387 */ /* 0x000fe80000100800 */
[----:B------:R1:W-:Y:S04]  /*18380*/  STL [R1+0x1628], R3 ;  /* 0x0016280301007387 */ /* 0x0003e80000100800 */
        /* <DEDUP_REMOVED lines=127> */
[----:B------:R-:W2:Y:S04]  /*18b80*/  S2R R29, SR_TID.X ;  /* 0x00000000001d7919 */ /* 0x000ea80000002100 */
        /* <DEDUP_REMOVED lines=20> */
[----:B------:R-:W-:Y:S01]  /*18cd0*/  STL [R1+0x4d8], RZ ;  /* 0x0004d8ff01007387 */ /* 0x000fe20000100800 */
[----:B--2---:R-:W-:-:S03]  /*18ce0*/  LOP3.LUT R29, R29, 0x3f, RZ, 0xc0, !PT ;  /* 0x0000003f1d1d7812 */ /* 0x004fc600078ec0ff */
[----:B------:R-:W-:Y:S04]  /*18cf0*/  STL [R1+0x4dc], RZ ;  /* 0x0004dcff01007387 */ /* 0x000fe80000100800 */
[----:B------:R-:W-:Y:S04]  /*18d00*/  STL [R1+0x4b0], RZ ;  /* 0x0004b0ff01007387 */ /* 0x000fe80000100800 */
[----:B------:R-:W-:Y:S04]  /*18d10*/  STL [R1+0x4b4], RZ ;  /* 0x0004b4ff01007387 */ /* 0x000fe80000100800 */
[----:B------:R-:W-:Y:S04]  /*18d20*/  STL [R1+0x4b8], RZ ;  /* 0x0004b8ff01007387 */ /* 0x000fe80000100800 */
[----:B------:R-:W-:Y:S01]  /*18d30*/  STL [R1+0x4bc], RZ ;  /* 0x0004bcff01007387 */ /* 0x000fe20000100800 */
[----:B0-----:R-:W-:-:S03]  /*18d40*/  IMAD.SHL.U32 R4, R29, 0x2, RZ ;  /* 0x000000021d047824 */ /* 0x001fc600078e00ff */
[----:B------:R-:W-:Y:S04]  /*18d50*/  STL [R1+0x4a0], RZ ;  /* 0x0004a0ff01007387 */ /* 0x000fe80000100800 */
[----:B------:R-:W-:Y:S04]  /*18d60*/  STL [R1+0x4a4], RZ ;  /* 0x0004a4ff01007387 */ /* 0x000fe80000100800 */
[----:B------:R-:W-:Y:S04]  /*18d70*/  STL [R1+0x4a8], RZ ;  /* 0x0004a8ff01007387 */ /* 0x000fe80000100800 */
[----:B------:R-:W-:Y:S04]  /*18d80*/  STL [R1+0x4ac], RZ ;  /* 0x0004acff01007387 */ /* 0x000fe80000100800 */
[----:B------:R-:W2:Y:S04]  /*18d90*/  LDL R29, [R1+0x17d4] ;  /* 0x0017d400011d7983 */ /* 0x000ea80000100800 */
        /* <DEDUP_REMOVED lines=27> */
[----:B------:R-:W0:Y:S01]  /*18f50*/  S2R R9, SR_TID.X ;  /* 0x0000000000097919 */ /* 0x000e220000002100 */
[----:B------:R-:W-:-:S04]  /*18f60*/  IMAD.MOV.U32 R28, RZ, RZ, c[0x0][0x18c] ;  /* 0x00006300ff1c7624 */ /* 0x000fc800078e00ff */
[----:B-1----:R-:W-:Y:S02]  /*18f70*/  IMAD.SHL.U32 R3, R28, 0x80, RZ ;  /* 0x000000801c037824 */ /* 0x002fe400078e00ff */
[----:B------:R-:W-:-:S03]  /*18f80*/  IMAD.SHL.U32 R8, R8, 0x80, RZ ;  /* 0x0000008008087824 */ /* 0x000fc600078e00ff */
[----:B------:R-:W-:Y:S02]  /*18f90*/  SHF.R.S32.HI R2, RZ, 0x1f, R3 ;  /* 0x0000001fff027819 */ /* 0x000fe40000011403 */
[----:B------:R-:W-:Y:S02]  /*18fa0*/  SHF.R.S32.HI R0, RZ, 0x1f, R8 ;  /* 0x0000001fff007819 */ /* 0x000fe40000011408 */
[----:B------:R-:W-:Y:S01]  /*18fb0*/  SHF.L.U64.HI R2, R3, 0x1, R2 ;  /* 0x0000000103027819 */ /* 0x000fe20000010202 */
[C---:B0-----:R-:W-:Y:S02]  /*18fc0*/  IMAD.SHL.U32 R11, R9.reuse, 0x2, RZ ;  /* 0x00000002090b7824 */ /* 0x041fe400078e00ff */
[----:B------:R-:W-:Y:S01]  /*18fd0*/  IMAD.SHL.U32 R10, R9, 0x80, RZ ;  /* 0x00000080090a7824 */ /* 0x000fe200078e00ff */
[C---:B------:R-:W-:Y:S02]  /*18fe0*/  LOP3.LUT R3, R4.reuse, 0x30, RZ, 0x3c, !PT ;  /* 0x0000003004037812 */ /* 0x040fe400078e3cff */
[----:B------:R-:W-:-:S02]  /*18ff0*/  LOP3.LUT R3, R4, 0x40, RZ, 0x3c, !PT ;  /* 0x0000004004037812 */ /* 0x000fc400078e3cff */
[C---:B------:R-:W-:Y:S02]  /*19000*/  LOP3.LUT R3, R4.reuse, 0x60, RZ, 0x3c, !PT ;  /* 0x0000006004037812 */ /* 0x040fe400078e3cff */
[C---:B------:R-:W-:Y:S02]  /*19010*/  LOP3.LUT R3, R4.reuse, 0x70, RZ, 0x3c, !PT ;  /* 0x0000007004037812 */ /* 0x040fe400078e3cff */
[----:B------:R-:W-:Y:S02]  /*19020*/  LOP3.LUT R6, R4, 0x10, RZ, 0x3c, !PT ;  /* 0x0000001004067812 */ /* 0x000fe400078e3cff */
[----:B------:R-:W-:Y:S02]  /*19030*/  SHF.L.U64.HI R0, R8, 0x1, R0 ;  /* 0x0000000108007819 */ /* 0x000fe40000010200 */
[----:B--2---:R-:W-:-:S05]  /*19040*/  SHF.R.S32.HI R5, RZ, 0x7, R29 ;  /* 0x00000007ff057819 */ /* 0x004fca000001141d */
[----:B------:R0:W-:Y:S04]  /*19050*/  STL [R1+0x17f0], R5 ;  /* 0x0017f00501007387 */ /* 0x0001e80000100800 */
[----:B------:R1:W-:Y:S04]  /*19060*/  STL [R1+0x36c], RZ ;  /* 0x00036cff01007387 */ /* 0x0003e80000100800 */
        /* <DEDUP_REMOVED lines=68> */
[----:B------:R1:W-:Y:S01]  /*194b0*/  STL [R1+0x460], RZ ;  /* 0x000460ff01007387 */ /* 0x0003e20000100800 */
[----:B------:R-:W-:-:S03]  /*194c0*/  LOP3.LUT R29, R9, 0x7, RZ, 0xc0, !PT ;  /* 0x00000007091d7812 */ /* 0x000fc600078ec0ff */
[----:B------:R1:W-:Y:S04]  /*194d0*/  STL [R1+0x464], RZ ;  /* 0x000464ff01007387 */ /* 0x0003e80000100800 */
[----:B------:R1:W-:Y:S04]  /*194e0*/  STL [R1+0x468], RZ ;  /* 0x000468ff01007387 */ /* 0x0003e80000100800 */
[----:B------:R1:W-:Y:S01]  /*194f0*/  STL [R1+0x46c], RZ ;  /* 0x00046cff01007387 */ /* 0x0003e20000100800 */
[----:B------:R-:W-:Y:S02]  /*19500*/  IMAD R29, R29, 0x110, RZ ;  /* 0x000001101d1d7824 */ /* 0x000fe400078e02ff */
[----:B------:R-:W-:-:S03]  /*19510*/  IMAD.SHL.U32 R9, R9, 0x40, RZ ;  /* 0x0000004009097824 */ /* 0x000fc600078e00ff */
[C-C-:B------:R-:W-:Y:S02]  /*19520*/  LOP3.LUT R28, R29.reuse, 0x10, R11.reuse, 0x78, !PT ;  /* 0x000000101d1c7812 */ /* 0x140fe400078e780b */
[----:B------:R-:W-:Y:S02]  /*19530*/  LOP3.LUT R29, R29, 0x30, R11, 0x78, !PT ;  /* 0x000000301d1d7812 */ /* 0x000fe400078e780b */
[----:B------:R-:W-:Y:S02]  /*19540*/  LOP3.LUT R28, R28, 0x800, R10, 0xf8, !PT ;  /* 0x000008001c1c7812 */ /* 0x000fe400078ef80a */
[----:B------:R-:W-:Y:S02]  /*19550*/  LOP3.LUT R29, R29, 0x800, R9, 0xf8, !PT ;  /* 0x000008001d1d7812 */ /* 0x000fe400078ef809 */
[C---:B0-----:R-:W-:Y:S02]  /*19560*/  LOP3.LUT R5, R4.reuse, 0x20, RZ, 0x3c, !PT ;  /* 0x0000002004057812 */ /* 0x041fe400078e3cff */
[----:B------:R-:W-:-:S02]  /*19570*/  LOP3.LUT R5, R4, 0x50, RZ, 0x3c, !PT ;  /* 0x0000005004057812 */ /* 0x000fc400078e3cff */
[C---:B------:R-:W-:Y:S02]  /*19580*/  LOP3.LUT R3, R28.reuse, 0x20, RZ, 0x3c, !PT ;  /* 0x000000201c037812 */ /* 0x040fe400078e3cff */
[C---:B------:R-:W-:Y:S02]  /*19590*/  LOP3.LUT R5, R28.reuse, 0x40, RZ, 0x3c, !PT ;  /* 0x000000401c057812 */ /* 0x040fe400078e3cff */
[----:B------:R-:W-:Y:S02]  /*195a0*/  LOP3.LUT R4, R28, 0x60, RZ, 0x3c, !PT ;  /* 0x000000601c047812 */ /* 0x000fe400078e3cff */
[----:B-1----:R-:W-:-:S04]  /*195b0*/  LOP3.LUT R3, R29, 0x40, RZ, 0x3c, !PT ;  /* 0x000000401d037812 */ /* 0x002fc800078e3cff */
.L_x_2:
[----:B0-----:R-:W2:Y:S01]  /*195c0*/  LDL.64 R4, [R1+0x5d8] ;  /* 0x0005d80001047983 */ /* 0x001ea20000100a00 */
[----:B------:R-:W-:-:S03]  /*195d0*/  IMAD.MOV.U32 R3, RZ, RZ, -0x80 ;  /* 0xffffff80ff037424 */ /* 0x000fc600078e00ff */
[----:B--2---:R0:W-:Y:S04]  /*195e0*/  STL [R1+0x44cc], R5 ;  /* 0x0044cc0501007387 */ /* 0x0041e80000100800 */
[----:B0-----:R-:W2:Y:S04]  /*195f0*/  LDL R5, [R1+0x7e0] ;  /* 0x0007e00001057983 */ /* 0x001ea80000100800 */
[----:B------:R-:W-:Y:S04]  /*19600*/  STL [R1+0x41d8], R15 ;  /* 0x0041d80f01007387 */ /* 0x000fe80000100800 */
        /* <DEDUP_REMOVED lines=73> */
[----:B------:R-:W-:Y:S01]  /*19aa0*/  STL [R1+0x43a0], R15 ;  /* 0x0043a00f01007387 */ /* 0x000fe20000100800 */
[----:B--2---:R-:W-:-:S03]  /*19ab0*/  IMAD R3, R5, R3, c[0x0][0x180] ;  /* 0x0000600005037624 */ /* 0x004fc600078e0203 */
        /* <DEDUP_REMOVED lines=36> */
[----:B------:R0:W-:Y:S04]  /*19d00*/  STL [R1+0x44c8], R15 ;  /* 0x0044c80f01007387 */ /* 0x0001e80000100800 */
        /* <DEDUP_REMOVED lines=78> */
[----:B-----5:R-:W-:Y:S04]  /*1a1f0*/  STL [R1+0x41d0], R29 ;  /* 0x0041d01d01007387 */ /* 0x020fe80000100800 */
        /* <DEDUP_REMOVED lines=34> */
[----:B------:R-:W2:Y:S01]  /*1a420*/  LDL.LU R5, [R1+0x44cc] ;  /* 0x0044cc0001057983 */ /* 0x000ea20000300800 */
[----:B------:R-:W-:-:S02]  /*1a430*/  ISETP.GT.AND P0, PT, R3, RZ, PT ;  /* 0x000000ff0300720c */ /* 0x000fc40003f04270 */
[----:B0-----:R-:W-:Y:S02]  /*1a440*/  PRMT R15, RZ, 0x7610, R15 ;  /* 0x00007610ff0f7816 */ /* 0x001fe4000000000f */
[----:B-1----:R-:W-:Y:S02]  /*1a450*/  PRMT R14, RZ, 0x7610, R14 ;  /* 0x00007610ff0e7816 */ /* 0x002fe4000000000e */
[----:B------:R-:W-:-:S07]  /*1a460*/  ISETP.GT.AND P1, PT, R3, 0x1, PT ;  /* 0x000000010300780c */ /* 0x000fce0003f24270 */
[----:B--2---:R-:W2:Y:S04]  /*1a470*/  @P0 LDG.E.U16 R15, [R4.64] ;  /* 0x00000004040f0981 */ /* 0x004ea8000c1e1500 */
[----:B--2---:R0:W-:Y:S04]  /*1a480*/  STL [R1+0x328], R15 ;  /* 0x0003280f01007387 */ /* 0x0041e80000100800 */
[----:B0-----:R-:W2:Y:S04]  /*1a490*/  LDL.LU R15, [R1+0x44c8] ;  /* 0x0044c800010f7983 */ /* 0x001ea80000300800 */
[----:B------:R-:W3:Y:S01]  /*1a4a0*/  LDL.64 R4, [R1+0x5d0] ;  /* 0x0005d00001047983 */ /* 0x000ee20000100a00 */
[----:B------:R-:W-:-:S02]  /*1a4b0*/  ISETP.GT.AND P2, PT, R3, 0x2, PT ;  /* 0x000000020300780c */ /* 0x000fc40003f44270 */
[----:B--2---:R-:W-:Y:S01]  /*1a4c0*/  PRMT R15, RZ, 0x7610, R15 ;  /* 0x00007610ff0f7816 */ /* 0x004fe2000000000f */
[----:B---3--:R-:W2:Y:S04]  /*1a4d0*/  @P0 LDG.E.U16 R14, [R4.64] ;  /* 0x00000004040e0981 */ /* 0x008ea8000c1e1500 */
[----:B--2---:R0:W-:Y:S04]  /*1a4e0*/  STL [R1+0x324], R14 ;  /* 0x0003240e01007387 */ /* 0x0041e80000100800 */
[----:B0-----:R-:W2:Y:S04]  /*1a4f0*/  LDL.LU R14, [R1+0x44c4] ;  /* 0x0044c400010e7983 */ /* 0x001ea80000300800 */
[----:B------:R-:W3:Y:S04]  /*1a500*/  LDL R4, [R1+0x1628] ;  /* 0x0016280001047983 */ /* 0x000ee80000100800 */
[----:B------:R-:W3:Y:S01]  /*1a510*/  LDL R5, [R1+0x162c] ;  /* 0x00162c0001057983 */ /* 0x000ee20000100800 */
[----:B--2---:R-:W-:-:S02]  /*1a520*/  PRMT R14, RZ, 0x7610, R14 ;  /* 0x00007610ff0e7816 */ /* 0x004fc4000000000e */
[----:B---3--:R-:W-:-:S04]  /*1a530*/  @P1 LOP3.LUT R5, R5, R4, RZ, 0x3c, !PT ;  /* 0x0000000405051212 */ /* 0x008fc800078e3cff */
[----:B------:R-:W-:-:S04]  /*1a540*/  @P1 LOP3.LUT R4, R5, R4, RZ, 0x3c, !PT ;  /* 0x0000000405041212 */ /* 0x000fc800078e3cff */
[----:B------:R-:W-:-:S05]  /*1a550*/  @P1 LOP3.LUT R5, R5, R4, RZ, 0x3c, !PT ;  /* 0x0000000405051212 */ /* 0x000fca00078e3cff */
[----:B------:R-:W2:Y:S04]  /*1a560*/  @P1 LDG.E.U16 R15, [R4.64] ;  /* 0x00000004040f1981 */ /* 0x000ea8000c1e1500 */
[----:B--2---:R0:W-:Y:S04]  /*1a570*/  STL [R1+0x320], R15 ;  /* 0x0003200f01007387 */ /* 0x0041e80000100800 */
[----:B0-----:R-:W2:Y:S04]  /*1a580*/  LDL.LU R15, [R1+0x44c0] ;  /* 0x0044c000010f7983 */ /* 0x001ea80000300800 */
[----:B------:R-:W3:Y:S04]  /*1a590*/  LDL R4, [R1+0x1620] ;  /* 0x0016200001047983 */ /* 0x000ee80000100800 */
[----:B------:R-:W3:Y:S01]  /*1a5a0*/  LDL R5, [R1+0x1624] ;  /* 0x0016240001057983 */ /* 0x000ee20000100800 */
[----:B------:R-:W-:-:S02]  /*1a5b0*/  ISETP.GT.AND P0, PT, R3, 0x3, PT ;  /* 0x000000030300780c */ /* 0x000fc40003f04270 */
[----:B--2---:R-:W-:Y:S02]  /*1a5c0*/  PRMT R15, RZ, 0x7610, R15 ;  /* 0x00007610ff0f7816 */ /* 0x004fe4000000000f */
        /* <DEDUP_REMOVED lines=378> */
[----:B------:R-:W-:-:S02]  /*1bd70*/  PRMT R2, RZ, 0x7610, R2 ;  /* 0x00007610ff027816 */ /* 0x000fc40000000002 */
[----:B------:R-:W-:Y:S02]  /*1bd80*/  ISETP.GT.AND P2, PT, R3, 0x17, PT ;  /* 0x000000170300780c */ /* 0x000fe40003f44270 */
        /* <DEDUP_REMOVED lines=10> */
[----:B---3--:R-:W-:-:S04]  /*1be30*/  @P1 LOP3.LUT R5, R5, R4, RZ, 0x3c, !PT ;  /* 0x0000000405051212 */ /* 0x008fc800078e3cff */
[----:B------:R-:W-:-:S04]  /*1be40*/  @P1 LOP3.LUT R4, R5, R4, RZ, 0x3c, !PT ;  /* 0x0000000405041212 */ /* 0x000fc800078e3cff */
[----:B------:R-:W-:-:S05]  /*1be50*/  @P1 LOP3.LUT R5, R5, R4, RZ, 0x3c, !PT ;  /* 0x0000000405051212 */ /* 0x000fca00078e3cff */
[----:B------:R-:W3:Y:S04]  /*1be60*/  @P1 LDG.E.U16 R15, [R4.64] ;  /* 0x00000004040f1981 */ /* 0x000ee8000c1e1500 */
[----:B---3--:R0:W-:Y:S04]  /*1be70*/  STL [R1+0x21c], R15 ;  /* 0x00021c0f01007387 */ /* 0x0081e80000100800 */
[----:B0-----:R-:W3:Y:S04]  /*1be80*/  LDL.LU R15, [R1+0x4418] ;  /* 0x00441800010f7983 */ /* 0x001ee80000300800 */
[----:B------:R-:W4:Y:S04]  /*1be90*/  LDL R4, [R1+0x14d0] ;  /* 0x0014d00001047983 */ /* 0x000f280000100800 */
[----:B------:R-:W4:Y:S01]  /*1bea0*/  LDL R5, [R1+0x14d4] ;  /* 0x0014d40001057983 */ /* 0x000f220000100800 */
[----:B--2---:R-:W-:-:S02]  /*1beb0*/  PRMT R14, RZ, 0x7610, R14 ;  /* 0x00007610ff0e7816 */ /* 0x004fc4000000000e */
[----:B----4-:R-:W-:-:S04]  /*1bec0*/  @P1 LOP3.LUT R5, R5, R4, RZ, 0x3c, !PT ;  /* 0x0000000405051212 */ /* 0x010fc800078e3cff */
[----:B------:R-:W-:-:S04]  /*1bed0*/  @P1 LOP3.LUT R4, R5, R4, RZ, 0x3c, !PT ;  /* 0x0000000405041212 */ /* 0x000fc800078e3cff */
[----:B------:R-:W-:-:S05]  /*1bee0*/  @P1 LOP3.LUT R5, R5, R4, RZ, 0x3c, !PT ;  /* 0x0000000405051212 */ /* 0x000fca00078e3cff */
[----:B------:R0:W2:Y:S04]  /*1bef0*/  @P1 LDG.E.U16 R2, [R4.64] ;  /* 0x0000000404021981 */ /* 0x0000a8000c1e1500 */
[----:B0-----:R-:W4:Y:S04]  /*1bf00*/  LDL R4, [R1+0x14c8] ;  /* 0x0014c80001047983 */ /* 0x001f280000100800 */
[----:B------:R-:W4:Y:S01]  /*1bf10*/  LDL R5, [R1+0x14cc] ;  /* 0x0014cc0001057983 */ /* 0x000f220000100800 */
[----:B---3--:R-:W-:Y:S02]  /*1bf20*/  PRMT R15, RZ, 0x7610, R15 ;  /* 0x00007610ff0f7816 */ /* 0x008fe4000000000f */
[----:B------:R-:W-:Y:S01]  /*1bf30*/  ISETP.GT.AND P1, PT, R3, 0x19, PT ;  /* 0x000000190300780c */ /* 0x000fe20003f24270 */
[----:B--2---:R-:W-:Y:S01]  /*1bf40*/  STL [R1+0x40b4], R2 ;  /* 0x0040b40201007387 */ /* 0x004fe20000100800 */
[----:B----4-:R-:W-:-:S04]  /*1bf50*/  @P2 LOP3.LUT R5, R5, R4, RZ, 0x3c, !PT ;  /* 0x0000000405052212 */ /* 0x010fc800078e3cff */
        /* <DEDUP_REMOVED lines=415> */
[----:B---3--:R-:W-:-:S02]  /*1d950*/  PRMT R15, RZ, 0x7610, R15 ;  /* 0x00007610ff0f7816 */ /* 0x008fc4000000000f */
[----:B----4-:R-:W-:-:S04]  /*1d960*/  @P0 LOP3.LUT R5, R5, R4, RZ, 0x3c, !PT ;  /* 0x0000000405050212 */ /* 0x010fc800078e3cff */
[----:B------:R-:W-:-:S04]  /*1d970*/  @P0 LOP3.LUT R4, R5, R4, RZ, 0x3c, !PT ;  /* 0x0000000405040212 */ /* 0x000fc800078e3cff */
[----:B------:R-:W-:-:S05]  /*1d980*/  @P0 LOP3.LUT R5, R5, R4, RZ, 0x3c, !PT ;  /* 0x0000000405050212 */ /* 0x000fca00078e3cff */
[----:B------:R0:W3:Y:S04]  /*1d990*/  @P0 LDG.E.U16 R2, [R4.64] ;  /* 0x0000000404020981 */ /* 0x0000e8000c1e1500 */
[----:B0-----:R-:W4:Y:S04]  /*1d9a0*/  LDL R4, [R1+0x1360] ;  /* 0x0013600001047983 */ /* 0x001f280000100800 */
[----:B------:R-:W4:Y:S01]  /*1d9b0*/  LDL R5, [R1+0x1364] ;  /* 0x0013640001057983 */ /* 0x000f220000100800 */
[----:B--2---:R-:W-:Y:S02]  /*1d9c0*/  PRMT R14, RZ, 0x7610, R14 ;  /* 0x00007610ff0e7816 */ /* 0x004fe4000000000e */
[----:B------:R-:W-:Y:S01]  /*1d9d0*/  ISETP.GT.AND P2, PT, R3, 0x2f, PT ;  /* 0x0000002f0300780c */ /* 0x000fe20003f44270 */
[----:B---3--:R-:W-:Y:S01]  /*1d9e0*/  STL [R1+0x4108], R2 ;  /* 0x0041080201007387 */ /* 0x008fe20000100800 */
        /* <DEDUP_REMOVED lines=624> */
[----:B------:R-:W3:Y:S02]  /*200f0*/  LDL R5, [R1+0x1154] ;  /* 0x0011540001057983 */ /* 0x000ee40000100800 */
[----:B---3--:R-:W-:-:S04]  /*20100*/  @P0 LOP3.LUT R5, R5, R4, RZ, 0x3c, !PT ;  /* 0x0000000405050212 */ /* 0x008fc800078e3cff */
[----:B------:R-:W-:-:S04]  /*20110*/  @P0 LOP3.LUT R4, R5, R4, RZ, 0x3c, !PT ;  /* 0x0000000405040212 */ /* 0x000fc800078e3cff */
[----:B------:R-:W-:-:S05]  /*20120*/  @P0 LOP3.LUT R5, R5, R4, RZ, 0x3c, !PT ;  /* 0x0000000405050212 */ /* 0x000fca00078e3cff */
[----:B------:R-:W3:Y:S04]  /*20130*/  @P0 LDG.E.U16 R15, [R4.64] ;  /* 0x00000004040f0981 */ /* 0x000ee8000c1e1500 */
[----:B---3--:R0:W-:Y:S04]  /*20140*/  STL [R1+0x3a8], R15 ;  /* 0x0003a80f01007387 */ /* 0x0081e80000100800 */
[----:B0-----:R-:W3:Y:S01]  /*20150*/  LDL.LU R15, [R1+0x425c] ;  /* 0x00425c00010f7983 */ /* 0x001ee20000300800 */
[----:B------:R-:W4:Y:S02]  /*20160*/  LDL R4, [R1+0x1148] ;  /* 0x0011480001047983 */ /* 0x000f240000100800 */
[----:B------:R-:W4:Y:S01]  /*20170*/  LDL R5, [R1+0x114c] ;  /* 0x00114c0001057983 */ /* 0x000f220000100800 */
[----:B---3--:R-:W-:-:S02]  /*20180*/  PRMT R15, RZ, 0x7610, R15 ;  /* 0x00007610ff0f7816 */ /* 0x008fc4000000000f */
[----:B----4-:R-:W-:-:S04]  /*20190*/  @P1 LOP3.LUT R5, R5, R4, RZ, 0x3c, !PT ;  /* 0x0000000405051212 */ /* 0x010fc800078e3cff */
[----:B------:R-:W-:-:S04]  /*201a0*/  @P1 LOP3.LUT R4, R5, R4, RZ, 0x3c, !PT ;  /* 0x0000000405041212 */ /* 0x000fc800078e3cff */
[----:B------:R-:W-:-:S05]  /*201b0*/  @P1 LOP3.LUT R5, R5, R4, RZ, 0x3c, !PT ;  /* 0x0000000405051212 */ /* 0x000fca00078e3cff */
[----:B------:R-:W3:Y:S04]  /*201c0*/  @P1 LDG.E.U16 R15, [R4.64] ;  /* 0x00000004040f1981 */ /* 0x000ee8000c1e1500 */
[----:B---3--:R0:W-:Y:S04]  /*201d0*/  STL [R1+0x3a4], R15 ;  /* 0x0003a40f01007387 */ /* 0x0081e80000100800 */
[----:B0-----:R-:W3:Y:S01]  /*201e0*/  LDL.LU R15, [R1+0x4258] ;  /* 0x00425800010f7983 */ /* 0x001ee20000300800 */
[----:B------:R-:W4:Y:S02]  /*201f0*/  LDL R4, [R1+0x1140] ;  /* 0x0011400001047983 */ /* 0x000f240000100800 */
[----:B------:R-:W4:Y:S01]  /*20200*/  LDL R5, [R1+0x1144] ;  /* 0x0011440001057983 */ /* 0x000f220000100800 */
[----:B------:R-:W-:-:S02]  /*20210*/  ISETP.GT.AND P0, PT, R3, 0x50, PT ;  /* 0x000000500300780c */ /* 0x000fc40003f04270 */
[----:B---3--:R-:W-:Y:S02]  /*20220*/  PRMT R15, RZ, 0x7610, R15 ;  /* 0x00007610ff0f7816 */ /* 0x008fe4000000000f */
        /* <DEDUP_REMOVED lines=302> */
[----:B--2---:R-:W-:-:S02]  /*21510*/  PRMT R14, RZ, 0x7610, R14 ;  /* 0x00007610ff0e7816 */ /* 0x004fc4000000000e */
[----:B------:R-:W-:Y:S02]  /*21520*/  ISETP.GT.AND P0, PT, R3, 0x60, PT ;  /* 0x000000600300780c */ /* 0x000fe40003f04270 */
[----:B----4-:R-:W-:-:S04]  /*21530*/  @P1 LOP3.LUT R5, R5, R4, RZ, 0x3c, !PT ;  /* 0x0000000405051212 */ /* 0x010fc800078e3cff */
[----:B------:R-:W-:-:S04]  /*21540*/  @P1 LOP3.LUT R4, R5, R4, RZ, 0x3c, !PT ;  /* 0x0000000405041212 */ /* 0x000fc800078e3cff */
[----:B------:R-:W-:-:S05]  /*21550*/  @P1 LOP3.LUT R5, R5, R4, RZ, 0x3c, !PT ;  /* 0x0000000405051212 */ /* 0x000fca00078e3cff */
[----:B------:R-:W2:Y:S04]  /*21560*/  @P1 LDG.E.U16 R14, [R4.64] ;  /* 0x00000004040e1981 */ /* 0x000ea8000c1e1500 */
[----:B--2---:R0:W-:Y:S04]  /*21570*/  STL [R1+0x380], R14 ;  /* 0x0003800e01007387 */ /* 0x0041e80000100800 */
[----:B0-----:R-:W2:Y:S01]  /*21580*/  LDL.LU R14, [R1+0x41d4] ;  /* 0x0041d400010e7983 */ /* 0x001ea20000300800 */
[----:B------:R-:W4:Y:S02]  /*21590*/  LDL R4, [R1+0x1038] ;  /* 0x0010380001047983 */ /* 0x000f240000100800 */
[----:B------:R-:W4:Y:S01]  /*215a0*/  LDL R5, [R1+0x103c] ;  /* 0x00103c0001057983 */ /* 0x000f220000100800 */
[----:B------:R-:W-:-:S02]  /*215b0*/  PRMT R29, RZ, 0x7610, R29 ;  /* 0x00007610ff1d7816 */ /* 0x000fc4000000001d */
[----:B----4-:R-:W-:-:S04]  /*215c0*/  @P0 LOP3.LUT R5, R5, R4, RZ, 0x3c, !PT ;  /* 0x0000000405050212 */ /* 0x010fc800078e3cff */
[----:B------:R-:W-:-:S04]  /*215d0*/  @P0 LOP3.LUT R4, R5, R4, RZ, 0x3c, !PT ;  /* 0x0000000405040212 */ /* 0x000fc800078e3cff */
[----:B------:R-:W-:-:S05]  /*215e0*/  @P0 LOP3.LUT R5, R5, R4, RZ, 0x3c, !PT ;  /* 0x0000000405050212 */ /* 0x000fca00078e3cff */
[----:B------:R-:W4:Y:S04]  /*215f0*/  @P0 LDG.E.U16 R29, [R4.64] ;  /* 0x00000004041d0981 */ /* 0x000f28000c1e1500 */
[----:B----4-:R0:W-:Y:S04]  /*21600*/  STL [R1+0x5c], R29 ;  /* 0x00005c1d01007387 */ /* 0x0101e80000100800 */
[----:B0-----:R-:W4:Y:S01]  /*21610*/  LDL.LU R29, [R1+0x41d0] ;  /* 0x0041d000011d7983 */ /* 0x001f220000300800 */
[----:B------:R-:W2:Y:S02]  /*21620*/  LDL R4, [R1+0x1030] ;  /* 0x0010300001047983 */ /* 0x000ea40000100800 */
[----:B------:R-:W2:Y:S01]  /*21630*/  LDL R5, [R1+0x1034] ;  /* 0x0010340001057983 */ /* 0x000ea20000100800 */
[----:B------:R-:W-:-:S02]  /*21640*/  PRMT R17, RZ, 0x7610, R17 ;  /* 0x00007610ff117816 */ /* 0x000fc40000000011 */
[----:B------:R-:W-:Y:S02]  /*21650*/  ISETP.GT.AND P1, PT, R3, 0x61, PT ;  /* 0x000000610300780c */ /* 0x000fe40003f24270 */
[----:B--2---:R-:W-:-:S04]  /*21660*/  @P0 LOP3.LUT R5, R5, R4, RZ, 0x3c, !PT ;  /* 0x0000000405050212 */ /* 0x004fc800078e3cff */
[----:B------:R-:W-:-:S04]  /*21670*/  @P0 LOP3.LUT R4, R5, R4, RZ, 0x3c, !PT ;  /* 0x0000000405040212 */ /* 0x000fc800078e3cff */
[----:B------:R-:W-:-:S05]  /*21680*/  @P0 LOP3.LUT R5, R5, R4, RZ, 0x3c, !PT ;  /* 0x0000000405050212 */ /* 0x000fca00078e3cff */
[----:B------:R-:W2:Y:S04]  /*21690*/  @P0 LDG.E.U16 R17, [R4.64] ;  /* 0x0000000404110981 */ /* 0x000ea8000c1e1500 */
[----:B--2---:R0:W-:Y:S04]  /*216a0*/  STL [R1+0x58], R17 ;  /* 0x0000581101007387 */ /* 0x0041e80000100800 */
[----:B0-----:R-:W2:Y:S01]  /*216b0*/  LDL.LU R17, [R1+0x41cc] ;  /* 0x0041cc0001117983 */ /* 0x001ea20000300800 */
[----:B------:R-:W2:Y:S02]  /*216c0*/  LDL R4, [R1+0x1028] ;  /* 0x0010280001047983 */ /* 0x000ea40000100800 */
[----:B------:R-:W2:Y:S01]  /*216d0*/  LDL R5, [R1+0x102c] ;  /* 0x00102c0001057983 */ /* 0x000ea20000100800 */
[----:B------:R-:W-:-:S02]  /*216e0*/  PRMT R16, RZ, 0x7610, R16 ;  /* 0x00007610ff107816 */ /* 0x000fc40000000010 */
        /* <DEDUP_REMOVED lines=84> */
[----:B---3--:R-:W-:-:S02]  /*21c30*/  PRMT R15, RZ, 0x7610, R15 ;  /* 0x00007610ff0f7816 */ /* 0x008fc4000000000f */
[----:B------:R-:W-:Y:S02]  /*21c40*/  ISETP.GT.AND P0, PT, R3, 0x66, PT ;  /* 0x000000660300780c */ /* 0x000fe40003f04270 */
[----:B--2---:R-:W-:-:S04]  /*21c50*/  @P1 LOP3.LUT R5, R5, R4, RZ, 0x3c, !PT ;  /* 0x0000000405051212 */ /* 0x004fc800078e3cff */
[----:B------:R-:W-:-:S04]  /*21c60*/  @P1 LOP3.LUT R4, R5, R4, RZ, 0x3c, !PT ;  /* 0x0000000405041212 */ /* 0x000fc800078e3cff */
[----:B------:R-:W-:-:S05]  /*21c70*/  @P1 LOP3.LUT R5, R5, R4, RZ, 0x3c, !PT ;  /* 0x0000000405051212 */ /* 0x000fca00078e3cff */
[----:B------:R0:W2:Y:S04]  /*21c80*/  @P1 LDG.E.U16 R15, [R4.64] ;  /* 0x00000004040f1981 */ /* 0x0000a8000c1e1500 */
[----:B0-----:R-:W3:Y:S04]  /*21c90*/  LDL R4, [R1+0xfd8] ;  /* 0x000fd80001047983 */ /* 0x001ee80000100800 */
[----:B------:R-:W3:Y:S01]  /*21ca0*/  LDL R5, [R1+0xfdc] ;  /* 0x000fdc0001057983 */ /* 0x000ee20000100800 */
[----:B------:R-:W-:-:S03]  /*21cb0*/  PRMT R23, RZ, 0x7610, R23 ;  /* 0x00007610ff177816 */ /* 0x000fc60000000017 */
[----:B--2---:R0:W-:Y:S04]  /*21cc0*/  STL [R1+0x30], R15 ;  /* 0x0000300f01007387 */ /* 0x0041e80000100800 */
[----:B0-----:R-:W2:Y:S01]  /*21cd0*/  LDL R15, [R1+0xfa4] ;  /* 0x000fa400010f7983 */ /* 0x001ea20000100800 */
[-C--:B---3--:R-:W-:Y:S02]  /*21ce0*/  @P0 LOP3.LUT R5, R5, R4.reuse, RZ, 0x3c, !PT ;  /* 0x0000000405050212 */ /* 0x088fe400078e3cff */
[----:B------:R-:W-:Y:S02]  /*21cf0*/  ISETP.GT.AND P1, PT, R3, 0x68, PT ;  /* 0x000000680300780c */ /* 0x000fe40003f24270 */
[----:B------:R-:W-:-:S04]  /*21d00*/  @P0 LOP3.LUT R4, R5, R4, RZ, 0x3c, !PT ;  /* 0x0000000405040212 */ /* 0x000fc800078e3cff */
[----:B------:R-:W-:-:S05]  /*21d10*/  @P0 LOP3.LUT R5, R5, R4, RZ, 0x3c, !PT ;  /* 0x0000000405050212 */ /* 0x000fca00078e3cff */
[----:B------:R-:W3:Y:S04]  /*21d20*/  @P0 LDG.E.U16 R23, [R4.64] ;  /* 0x0000000404170981 */ /* 0x000ee8000c1e1500 */
[----:B---3--:R0:W-:Y:S04]  /*21d30*/  STL [R1+0x32c], R23 ;  /* 0x00032c1701007387 */ /* 0x0081e80000100800 */
[----:B0-----:R-:W3:Y:S01]  /*21d40*/  LDL.LU R23, [R1+0x41a4] ;  /* 0x0041a40001177983 */ /* 0x001ee20000300800 */
        /* <DEDUP_REMOVED lines=25> */
[----:B------:R-:W2:Y:S01]  /*21ee0*/  @P2 LDG.E.U16 R8, [R4.64] ;  /* 0x0000000404082981 */ /* 0x000ea2000c1e1500 */
[----:B------:R-:W-:-:S03]  /*21ef0*/  PRMT R24, RZ, 0x7610, R24 ;  /* 0x00007610ff187816 */ /* 0x000fc60000000018 */
[----:B--2---:R0:W-:Y:S04]  /*21f00*/  STL [R1+0x24], R8 ;  /* 0x0000240801007387 */ /* 0x0041e80000100800 */
[----:B0-----:R-:W2:Y:S01]  /*21f10*/  LDL.LU R8, [R1+0x4198] ;  /* 0x0041980001087983 */ /* 0x001ea20000300800 */
[----:B------:R-:W2:Y:S02]  /*21f20*/  LDL R5, [R1+0xfa0] ;  /* 0x000fa00001057983 */ /* 0x000ea40000100800 */
[----:B------:R-:W-:Y:S01]  /*21f30*/  @P2 IMAD.MOV.U32 R4, RZ, RZ, R15 ;  /* 0x000000ffff042224 */ /* 0x000fe200078e000f */
[----:B------:R-:W-:Y:S01]  /*21f40*/  ISETP.GT.AND P1, PT, R3, 0x6a, PT ;  /* 0x0000006a0300780c */ /* 0x000fe20003f24270 */
[----:B------:R-:W3:Y:S04]  /*21f50*/  LDL R15, [R1+0xf7c] ;  /* 0x000f7c00010f7983 */ /* 0x000ee80000100800 */
[----:B--2---:R-:W2:Y:S04]  /*21f60*/  @P2 LDG.E.U16 R24, [R4.64] ;  /* 0x0000000404182981 */ /* 0x004ea8000c1e1500 */
        /* <DEDUP_REMOVED lines=42> */
[----:B---3--:R-:W-:Y:S01]  /*22210*/  @P1 IMAD.MOV.U32 R4, RZ, RZ, R15 ;  /* 0x000000ffff041224 */ /* 0x008fe200078e000f */
[----:B------:R-:W-:Y:S01]  /*22220*/  PRMT R2, RZ, 0x7610, R2 ;  /* 0x00007610ff027816 */ /* 0x000fe20000000002 */
[----:B------:R-:W3:Y:S04]  /*22230*/  LDL R15, [R1+0xeb8] ;  /* 0x000eb800010f7983 */ /* 0x000ee80000100800 */
[----:B--2---:R0:W2:Y:S04]  /*22240*/  @P1 LDG.E.U16 R14, [R4.64] ;  /* 0x00000004040e1981 */ /* 0x0040a8000c1e1500 */
[----:B0-----:R-:W2:Y:S04]  /*22250*/  LDL R4, [R1+0xf70] ;  /* 0x000f700001047983 */ /* 0x001ea80000100800 */
[----:B------:R-:W2:Y:S02]  /*22260*/  LDL R5, [R1+0xf74] ;  /* 0x000f740001057983 */ /* 0x000ea40000100800 */
[----:B--2---:R-:W-:-:S04]  /*22270*/  @P1 LOP3.LUT R5, R5, R4, RZ, 0x3c, !PT ;  /* 0x0000000405051212 */ /* 0x004fc800078e3cff */
[----:B------:R-:W-:-:S04]  /*22280*/  @P1 LOP3.LUT R4, R5, R4, RZ, 0x3c, !PT ;  /* 0x0000000405041212 */ /* 0x000fc800078e3cff */
[----:B------:R-:W-:Y:S01]  /*22290*/  @P1 LOP3.LUT R5, R5, R4, RZ, 0x3c, !PT ;  /* 0x0000000405051212 */ /* 0x000fe200078e3cff */
[----:B------:R0:W-:Y:S04]  /*222a0*/  STL [R1+0xc], R14 ;  /* 0x00000c0e01007387 */ /* 0x0001e80000100800 */
[----:B------:R1:W2:Y:S01]  /*222b0*/  @P1 LDG.E.U16 R2, [R4.64] ;  /* 0x0000000404021981 */ /* 0x0002a2000c1e1500 */
[----:B------:R-:W-:Y:S02]  /*222c0*/  ISETP.GT.AND P2, PT, R3, 0x70, PT ;  /* 0x000000700300780c */ /* 0x000fe40003f44270 */
[----:B------:R-:W-:Y:S01]  /*222d0*/  PRMT R19, RZ, 0x7610, R19 ;  /* 0x00007610ff137816 */ /* 0x000fe20000000013 */
[----:B0-----:R-:W2:Y:S04]  /*222e0*/  LDL R14, [R1+0xebc] ;  /* 0x000ebc00010e7983 */ /* 0x001ea80000100800 */
[----:B-1----:R-:W2:Y:S04]  /*222f0*/  LDL R4, [R1+0xf38] ;  /* 0x000f380001047983 */ /* 0x002ea80000100800 */
[----:B------:R-:W2:Y:S02]  /*22300*/  LDL R5, [R1+0xf3c] ;  /* 0x000f3c0001057983 */ /* 0x000ea40000100800 */
[----:B--2---:R-:W-:-:S04]  /*22310*/  @P2 LOP3.LUT R5, R5, R4, RZ, 0x3c, !PT ;  /* 0x0000000405052212 */ /* 0x004fc800078e3cff */
[----:B------:R-:W-:-:S04]  /*22320*/  @P2 LOP3.LUT R4, R5, R4, RZ, 0x3c, !PT ;  /* 0x0000000405042212 */ /* 0x000fc800078e3cff */
[----:B------:R-:W-:-:S05]  /*22330*/  @P2 LOP3.LUT R5, R5, R4, RZ, 0x3c, !PT ;  /* 0x0000000405052212 */ /* 0x000fca00078e3cff */
[----:B------:R-:W2:Y:S04]  /*22340*/  @P2 LDG.E.U16 R19, [R4.64] ;  /* 0x0000000404132981 */ /* 0x000ea8000c1e1500 */
[----:B------:R0:W-:Y:S04]  /*22350*/  STL [R1+0x4110], R2 ;  /* 0x0041100201007387 */ /* 0x0001e80000100800 */
[----:B0-----:R-:W3:Y:S04]  /*22360*/  LDL R2, [R1+0xeb4] ;  /* 0x000eb40001027983 */ /* 0x001ee80000100800 */
[----:B--2---:R0:W-:Y:S04]  /*22370*/  STL [R1], R19 ;  /* 0x0000001301007387 */ /* 0x0041e80000100800 */
[----:B0-----:R-:W2:Y:S01]  /*22380*/  LDL.LU R19, [R1+0x4180] ;  /* 0x0041800001137983 */ /* 0x001ea20000300800 */
[----:B------:R-:W2:Y:S02]  /*22390*/  LDL R4, [R1+0xf30] ;  /* 0x000f300001047983 */ /* 0x000ea40000100800 */
[----:B------:R-:W2:Y:S01]  /*223a0*/  LDL R5, [R1+0xf34] ;  /* 0x000f340001057983 */ /* 0x000ea20000100800 */
[----:B----4-:R-:W-:-:S02]  /*223b0*/  PRMT R29, RZ, 0x7610, R29 ;  /* 0x00007610ff1d7816 */ /* 0x010fc4000000001d */
[----:B------:R-:W-:Y:S02]  /*223c0*/  ISETP.GT.AND P3, PT, R3, 0x78, PT ;  /* 0x000000780300780c */ /* 0x000fe40003f64270 */
[----:B--2---:R-:W-:-:S04]  /*223d0*/  @P2 LOP3.LUT R5, R5, R4, RZ, 0x3c, !PT ;  /* 0x0000000405052212 */ /* 0x004fc800078e3cff */
[----:B------:R-:W-:-:S04]  /*223e0*/  @P2 LOP3.LUT R4, R5, R4, RZ, 0x3c, !PT ;  /* 0x0000000405042212 */ /* 0x000fc800078e3cff */
[----:B------:R-:W-:-:S05]  /*223f0*/  @P2 LOP3.LUT R5, R5, R4, RZ, 0x3c, !PT ;  /* 0x0000000405052212 */ /* 0x000fca00078e3cff */
[----:B------:R0:W2:Y:S01]  /*22400*/  @P2 LDG.E.U16 R29, [R4.64] ;  /* 0x00000004041d2981 */ /* 0x0000a2000c1e1500 */
[----:B------:R-:W-:Y:S01]  /*22410*/  PRMT R17, RZ, 0x7610, R17 ;  /* 0x00007610ff117816 */ /* 0x000fe20000000011 */
[----:B0-----:R-:W-:Y:S02]  /*22420*/  @P3 IMAD.MOV.U32 R4, RZ, RZ, R14 ;  /* 0x000000ffff043224 */ /* 0x001fe400078e000e */
[----:B---3--:R-:W-:-:S05]  /*22430*/  @P3 IMAD.MOV.U32 R5, RZ, RZ, R15 ;  /* 0x000000ffff053224 */ /* 0x008fca00078e000f */
[----:B------:R0:W3:Y:S04]  /*22440*/  @P3 LDG.E.U16 R17, [R4.64] ;  /* 0x0000000404113981 */ /* 0x0000e8000c1e1500 */
[----:B--2---:R1:W-:Y:S01]  /*22450*/  STL [R1+0x416c], R29 ;  /* 0x00416c1d01007387 */ /* 0x0043e20000100800 */
[----:B0-----:R-:W2:Y:S01]  /*22460*/  LDL R5, [R1+0xeb0] ;  /* 0x000eb00001057983 */ /* 0x001ea20000100800 */
[----:B------:R-:W-:Y:S01]  /*22470*/  PRMT R16, RZ, 0x7610, R16 ;  /* 0x00007610ff107816 */ /* 0x000fe20000000010 */
[----:B------:R-:W-:Y:S01]  /*22480*/  @P3 IMAD.MOV.U32 R4, RZ, RZ, R2 ;  /* 0x000000ffff043224 */ /* 0x000fe200078e0002 */
[----:B------:R-:W4:Y:S04]  /*22490*/  LDL R15, [R1+0xf20] ;  /* 0x000f2000010f7983 */ /* 0x000f280000100800 */
[----:B------:R-:W4:Y:S04]  /*224a0*/  LDL R14, [R1+0xf24] ;  /* 0x000f2400010e7983 */ /* 0x000f280000100800 */
[----:B-1----:R-:W4:Y:S04]  /*224b0*/  LDL R29, [R1+0xf2c] ;  /* 0x000f2c00011d7983 */ /* 0x002f280000100800 */
[----:B---3--:R-:W-:Y:S01]  /*224c0*/  STL [R1+0x4170], R17 ;  /* 0x0041701101007387 */ /* 0x008fe20000100800 */
[----:B------:R-:W-:-:S02]  /*224d0*/  ISETP.GT.AND P1, PT, R3, 0x6d, PT ;  /* 0x0000006d0300780c */ /* 0x000fc40003f24270 */
[----:B------:R-:W-:Y:S01]  /*224e0*/  PRMT R18, RZ, 0x7610, R18 ;  /* 0x00007610ff127816 */ /* 0x000fe20000000012 */
[----:B------:R-:W3:Y:S01]  /*224f0*/  LDL R2, [R1+0xeac] ;  /* 0x000eac0001027983 */ /* 0x000ee20000100800 */
[----:B--2---:R0:W2:Y:S04]  /*22500*/  @P3 LDG.E.U16 R16, [R4.64] ;  /* 0x0000000404103981 */ /* 0x0040a8000c1e1500 */
[----:B0-----:R-:W2:Y:S04]  /*22510*/  LDL R4, [R1+0xf68] ;  /* 0x000f680001047983 */ /* 0x001ea80000100800 */
[----:B------:R-:W2:Y:S02]  /*22520*/  LDL R5, [R1+0xf6c] ;  /* 0x000f6c0001057983 */ /* 0x000ea40000100800 */
[----:B--2---:R-:W-:-:S04]  /*22530*/  @P1 LOP3.LUT R5, R5, R4, RZ, 0x3c, !PT ;  /* 0x0000000405051212 */ /* 0x004fc800078e3cff */
[----:B------:R-:W-:-:S04]  /*22540*/  @P1 LOP3.LUT R4, R5, R4, RZ, 0x3c, !PT ;  /* 0x0000000405041212 */ /* 0x000fc800078e3cff */
[----:B------:R-:W-:-:S05]  /*22550*/  @P1 LOP3.LUT R5, R5, R4, RZ, 0x3c, !PT ;  /* 0x0000000405051212 */ /* 0x000fca00078e3cff */
[----:B------:R-:W2:Y:S04]  /*22560*/  @P1 LDG.E.U16 R18, [R4.64] ;  /* 0x0000000404121981 */ /* 0x000ea8000c1e1500 */
[----:B------:R-:W-:Y:S01]  /*22570*/  STL [R1+0x4174], R16 ;  /* 0x0041741001007387 */ /* 0x000fe20000100800 */
[----:B------:R-:W-:Y:S02]  /*22580*/  ISETP.GT.AND P2, PT, R3, 0x71, PT ;  /* 0x000000710300780c */ /* 0x000fe40003f44270 */
[----:B------:R-:W-:Y:S01]  /*22590*/  PRMT R28, RZ, 0x7610, R28 ;  /* 0x00007610ff1c7816 */ /* 0x000fe2000000001c */
[----:B--2---:R0:W-:Y:S04]  /*225a0*/  STL [R1+0x4], R18 ;  /* 0x0000041201007387 */ /* 0x0041e80000100800 */
[----:B0-----:R-:W2:Y:S01]  /*225b0*/  LDL.LU R18, [R1+0x417c] ;  /* 0x00417c0001127983 */ /* 0x001ea20000300800 */
[----:B------:R-:W2:Y:S05]  /*225c0*/  LDL R5, [R1+0xf28] ;  /* 0x000f280001057983 */ /* 0x000eaa0000100800 */
[----:B----4-:R-:W-:Y:S01]  /*225d0*/  @P2 IMAD.MOV.U32 R4, RZ, RZ, R29 ;  /* 0x000000ffff042224 */ /* 0x010fe200078e001d */
[----:B------:R-:W-:Y:S01]  /*225e0*/  PRMT R27, RZ, 0x7610, R27 ;  /* 0x00007610ff1b7816 */ /* 0x000fe2000000001b */
[----:B------:R-:W4:Y:S04]  /*225f0*/  LDL R29, [R1+0xea4] ;  /* 0x000ea400011d7983 */ /* 0x000f280000100800 */
[----:B--2---:R0:W2:Y:S02]  /*22600*/  @P2 LDG.E.U16 R28, [R4.64] ;  /* 0x00000004041c2981 */ /* 0x0040a4000c1e1500 */
[----:B0-----:R-:W-:-:S02]  /*22610*/  @P2 IMAD.MOV.U32 R4, RZ, RZ, R14 ;  /* 0x000000ffff042224 */ /* 0x001fc400078e000e */
[----:B------:R-:W-:-:S05]  /*22620*/  @P2 IMAD.MOV.U32 R5, RZ, RZ, R15 ;  /* 0x000000ffff052224 */ /* 0x000fca00078e000f */
[----:B------:R0:W4:Y:S01]  /*22630*/  @P2 LDG.E.U16 R27, [R4.64] ;  /* 0x00000004041b2981 */ /* 0x000122000c1e1500 */
[----:B------:R-:W-:-:S03]  /*22640*/  ISETP.GT.AND P3, PT, R3, 0x79, PT ;  /* 0x000000790300780c */ /* 0x000fc60003f64270 */
[----:B--2---:R1:W-:Y:S01]  /*22650*/  STL [R1+0x4158], R28 ;  /* 0x0041581c01007387 */ /* 0x0043e20000100800 */
[----:B0-----:R-:W2:Y:S02]  /*22660*/  LDL R5, [R1+0xea8] ;  /* 0x000ea80001057983 */ /* 0x001ea40000100800 */
[----:B------:R-:W2:Y:S02]  /*22670*/  LDL R15, [R1+0xf18] ;  /* 0x000f1800010f7983 */ /* 0x000ea40000100800 */
[----:B------:R-:W2:Y:S01]  /*22680*/  LDL R14, [R1+0xf1c] ;  /* 0x000f1c00010e7983 */ /* 0x000ea20000100800 */
[----:B-1----:R-:W2:Y:S01]  /*22690*/  LDL R28, [R1+0xea0] ;  /* 0x000ea000011c7983 */ /* 0x002ea20000100800 */
[----:B------:R-:W-:-:S03]  /*226a0*/  PRMT R13, RZ, 0x7610, R13 ;  /* 0x00007610ff0d7816 */ /* 0x000fc6000000000d */
[----:B---3--:R-:W-:Y:S01]  /*226b0*/  @P3 IMAD.MOV.U32 R4, RZ, RZ, R2 ;  /* 0x000000ffff043224 */ /* 0x008fe200078e0002 */
[----:B----4-:R0:W-:Y:S01]  /*226c0*/  STL [R1+0x415c], R27 ;  /* 0x00415c1b01007387 */ /* 0x0101e20000100800 */
[----:B------:R-:W3:Y:S03]  /*226d0*/  LDL R2, [R1+0xf14] ;  /* 0x000f140001027983 */ /* 0x000ee60000100800 */
[----:B0-----:R-:W4:Y:S01]  /*226e0*/  LDL R27, [R1+0xf10] ;  /* 0x000f1000011b7983 */ /* 0x001f220000100800 */
[----:B------:R-:W-:Y:S02]  /*226f0*/  ISETP.GT.AND P2, PT, R3, 0x72, PT ;  /* 0x000000720300780c */ /* 0x000fe40003f44270 */
[----:B------:R-:W-:Y:S02]  /*22700*/  PRMT R12, RZ, 0x7610, R12 ;  /* 0x00007610ff0c7816 */ /* 0x000fe4000000000c */
[----:B------:R-:W-:Y:S01]  /*22710*/  PRMT R26, RZ, 0x7610, R26 ;  /* 0x00007610ff1a7816 */ /* 0x000fe2000000001a */
[----:B--2---:R0:W2:Y:S02]  /*22720*/  @P3 LDG.E.U16 R13, [R4.64] ;  /* 0x00000004040d3981 */ /* 0x0040a4000c1e1500 */
[----:B0-----:R-:W-:-:S02]  /*22730*/  @P3 IMAD.MOV.U32 R4, RZ, RZ, R29 ;  /* 0x000000ffff043224 */ /* 0x001fc400078e001d */
[----:B------:R-:W-:-:S05]  /*22740*/  @P3 IMAD.MOV.U32 R5, RZ, RZ, R28 ;  /* 0x000000ffff053224 */ /* 0x000fca00078e001c */
[----:B------:R0:W2:Y:S02]  /*22750*/  @P3 LDG.E.U16 R12, [R4.64] ;  /* 0x00000004040c3981 */ /* 0x0000a4000c1e1500 */
[----:B0-----:R-:W-:Y:S02]  /*22760*/  @P2 IMAD.MOV.U32 R4, RZ, RZ, R14 ;  /* 0x000000ffff042224 */ /* 0x001fe400078e000e */
[----:B------:R-:W-:-:S05]  /*22770*/  @P2 IMAD.MOV.U32 R5, RZ, RZ, R15 ;  /* 0x000000ffff052224 */ /* 0x000fca00078e000f */
[----:B------:R3:W2:Y:S01]  /*22780*/  @P2 LDG.E.U16 R26, [R4.64] ;  /* 0x00000004041a2981 */ /* 0x0006a2000c1e1500 */
[----:B------:R-:W-:Y:S01]  /*22790*/  PRMT R25, RZ, 0x7610, R25 ;  /* 0x00007610ff197816 */ /* 0x000fe20000000019 */
[----:B---3--:R-:W-:Y:S02]  /*227a0*/  @P2 IMAD.MOV.U32 R4, RZ, RZ, R2 ;  /* 0x000000ffff042224 */ /* 0x008fe400078e0002 */
[----:B----4-:R-:W-:-:S05]  /*227b0*/  @P2 IMAD.MOV.U32 R5, RZ, RZ, R27 ;  /* 0x000000ffff052224 */ /* 0x010fca00078e001b */
[----:B------:R-:W3:Y:S04]  /*227c0*/  @P2 LDG.E.U16 R25, [R4.64] ;  /* 0x0000000404192981 */ /* 0x000ee8000c1e1500 */
[----:B--2---:R0:W-:Y:S01]  /*227d0*/  STL [R1+0x4160], R13 ;  /* 0x0041600d01007387 */ /* 0x0041e20000100800 */
[----:B------:R-:W2:Y:S03]  /*227e0*/  LDL R28, [R1+0xe98] ;  /* 0x000e9800011c7983 */ /* 0x000ea60000100800 */
[----:B0-----:R-:W4:Y:S04]  /*227f0*/  LDL R13, [R1+0xe9c] ;  /* 0x000e9c00010d7983 */ /* 0x001f280000100800 */
[----:B------:R-:W-:Y:S01]  /*22800*/  STL [R1+0x4164], R12 ;  /* 0x0041640c01007387 */ /* 0x000fe20000100800 */
[----:B------:R-:W4:Y:S02]  /*22810*/  LDL R15, [R1+0xe90] ;  /* 0x000e9000010f7983 */ /* 0x000f240000100800 */
[----:B------:R-:W4:Y:S01]  /*22820*/  LDL R14, [R1+0xe94] ;  /* 0x000e9400010e7983 */ /* 0x000f220000100800 */
[----:B------:R0:W-:Y:S01]  /*22830*/  STL [R1+0x4140], R26 ;  /* 0x0041401a01007387 */ /* 0x0001e20000100800 */
[----:B------:R-:W4:Y:S02]  /*22840*/  LDL R27, [R1+0xf08] ;  /* 0x000f0800011b7983 */ /* 0x000f240000100800 */
[----:B------:R-:W4:Y:S01]  /*22850*/  LDL R2, [R1+0xf0c] ;  /* 0x000f0c0001027983 */ /* 0x000f220000100800 */
[----:B------:R-:W-:-:S02]  /*22860*/  ISETP.GT.AND P3, PT, R3, 0x7a, PT ;  /* 0x0000007a0300780c */ /* 0x000fc40003f64270 */
[----:B------:R-:W-:Y:S01]  /*22870*/  PRMT R11, RZ, 0x7610, R11 ;  /* 0x00007610ff0b7816 */ /* 0x000fe2000000000b */
[----:B---3--:R-:W-:Y:S04]  /*22880*/  STL [R1+0x4144], R25 ;  /* 0x0041441901007387 */ /* 0x008fe80000100800 */
[----:B0-----:R-:W3:Y:S01]  /*22890*/  LDL R26, [R1+0xf00] ;  /* 0x000f0000011a7983 */ /* 0x001ee20000100800 */
[----:B------:R-:W-:Y:S02]  /*228a0*/  ISETP.GT.AND P2, PT, R3, 0x73, PT ;  /* 0x000000730300780c */ /* 0x000fe40003f44270 */
[----:B------:R-:W-:Y:S02]  /*228b0*/  PRMT R10, RZ, 0x7610, R10 ;  /* 0x00007610ff0a7816 */ /* 0x000fe4000000000a */
[----:B------:R-:W-:Y:S01]  /*228c0*/  PRMT R23, RZ, 0x7610, R23 ;  /* 0x00007610ff177816 */ /* 0x000fe20000000017 */
[----:B--2---:R-:W-:-:S02]  /*228d0*/  @P3 IMAD.MOV.U32 R5, RZ, RZ, R28 ;  /* 0x000000ffff053224 */ /* 0x004fc400078e001c */
[----:B----4-:R-:W-:Y:S02]  /*228e0*/  @P3 IMAD.MOV.U32 R4, RZ, RZ, R13 ;  /* 0x000000ffff043224 */ /* 0x010fe400078e000d */
[----:B------:R-:W2:Y:S04]  /*228f0*/  LDL R13, [R1+0xf04] ;  /* 0x000f0400010d7983 */ /* 0x000ea80000100800 */
[----:B------:R0:W4:Y:S02]  /*22900*/  @P3 LDG.E.U16 R11, [R4.64] ;  /* 0x00000004040b3981 */ /* 0x000124000c1e1500 */
[----:B0-----:R-:W-:Y:S02]  /*22910*/  @P3 IMAD.MOV.U32 R4, RZ, RZ, R14 ;  /* 0x000000ffff043224 */ /* 0x001fe400078e000e */
[----:B------:R-:W-:-:S05]  /*22920*/  @P3 IMAD.MOV.U32 R5, RZ, RZ, R15 ;  /* 0x000000ffff053224 */ /* 0x000fca00078e000f */
[----:B------:R0:W4:Y:S02]  /*22930*/  @P3 LDG.E.U16 R10, [R4.64] ;  /* 0x00000004040a3981 */ /* 0x000124000c1e1500 */
[----:B0-----:R-:W-:Y:S02]  /*22940*/  @P2 IMAD.MOV.U32 R4, RZ, RZ, R2 ;  /* 0x000000ffff042224 */ /* 0x001fe400078e0002 */
[----:B------:R-:W-:-:S05]  /*22950*/  @P2 IMAD.MOV.U32 R5, RZ, RZ, R27 ;  /* 0x000000ffff052224 */ /* 0x000fca00078e001b */
[----:B------:R3:W4:Y:S01]  /*22960*/  @P2 LDG.E.U16 R23, [R4.64] ;  /* 0x0000000404172981 */ /* 0x000722000c1e1500 */
[----:B------:R-:W-:Y:S01]  /*22970*/  PRMT R22, RZ, 0x7610, R22 ;  /* 0x00007610ff167816 */ /* 0x000fe20000000016 */
[----:B---3--:R-:W-:Y:S02]  /*22980*/  @P2 IMAD.MOV.U32 R5, RZ, RZ, R26 ;  /* 0x000000ffff052224 */ /* 0x008fe400078e001a */
[----:B--2---:R-:W-:Y:S01]  /*22990*/  @P2 IMAD.MOV.U32 R4, RZ, RZ, R13 ;  /* 0x000000ffff042224 */ /* 0x004fe200078e000d */
[----:B----4-:R-:W-:Y:S01]  /*229a0*/  STL [R1+0x4148], R11 ;  /* 0x0041480b01007387 */ /* 0x010fe20000100800 */
[----:B------:R-:W2:Y:S02]  /*229b0*/  LDL R15, [R1+0xe88] ;  /* 0x000e8800010f7983 */ /* 0x000ea40000100800 */
[----:B------:R-:W3:Y:S01]  /*229c0*/  LDL R14, [R1+0xe8c] ;  /* 0x000e8c00010e7983 */ /* 0x000ee20000100800 */
[----:B------:R2:W4:Y:S04]  /*229d0*/  @P2 LDG.E.U16 R22, [R4.64] ;  /* 0x0000000404162981 */ /* 0x000528000c1e1500 */
[----:B------:R-:W-:Y:S01]  /*229e0*/  STL [R1+0x414c], R10 ;  /* 0x00414c0a01007387 */ /* 0x000fe20000100800 */
[----:B------:R-:W4:Y:S02]  /*229f0*/  LDL R27, [R1+0xe80] ;  /* 0x000e8000011b7983 */ /* 0x000f240000100800 */
[----:B------:R-:W4:Y:S01]  /*22a00*/  LDL R2, [R1+0xe84] ;  /* 0x000e840001027983 */ /* 0x000f220000100800 */
[----:B------:R0:W-:Y:S01]  /*22a10*/  STL [R1+0x4124], R23 ;  /* 0x0041241701007387 */ /* 0x0001e20000100800 */
[----:B------:R-:W4:Y:S02]  /*22a20*/  LDL R26, [R1+0xf60] ;  /* 0x000f6000011a7983 */ /* 0x000f240000100800 */
[----:B------:R-:W4:Y:S01]  /*22a30*/  LDL R13, [R1+0xf64] ;  /* 0x000f6400010d7983 */ /* 0x000f220000100800 */
[----:B------:R-:W-:-:S02]  /*22a40*/  ISETP.GT.AND P3, PT, R3, 0x7b, PT ;  /* 0x0000007b0300780c */ /* 0x000fc40003f64270 */
[----:B------:R-:W-:Y:S02]  /*22a50*/  PRMT R9, RZ, 0x7610, R9 ;  /* 0x00007610ff097816 */ /* 0x000fe40000000009 */
[----:B------:R-:W-:Y:S02]  /*22a60*/  PRMT R8, RZ, 0x7610, R8 ;  /* 0x00007610ff087816 */ /* 0x000fe40000000008 */
[----:B------:R-:W-:-:S07]  /*22a70*/  PRMT R24, RZ, 0x7610, R24 ;  /* 0x00007610ff187816 */ /* 0x000fce0000000018 */
[----:B--2---:R-:W-:Y:S02]  /*22a80*/  @P3 IMAD.MOV.U32 R5, RZ, RZ, R15 ;  /* 0x000000ffff053224 */ /* 0x004fe400078e000f */
[----:B---3--:R-:W-:Y:S01]  /*22a90*/  @P3 IMAD.MOV.U32 R4, RZ, RZ, R14 ;  /* 0x000000ffff043224 */ /* 0x008fe200078e000e */
[----:B----4-:R-:W-:Y:S01]  /*22aa0*/  STL [R1+0x4128], R22 ;  /* 0x0041281601007387 */ /* 0x010fe20000100800 */
[----:B------:R-:W2:Y:S02]  /*22ab0*/  LDL R15, [R1+0xef8] ;  /* 0x000ef800010f7983 */ /* 0x000ea40000100800 */
[----:B------:R-:W3:Y:S01]  /*22ac0*/  LDL R14, [R1+0xefc] ;  /* 0x000efc00010e7983 */ /* 0x000ee20000100800 */
[----:B------:R1:W4:Y:S02]  /*22ad0*/  @P3 LDG.E.U16 R9, [R4.64] ;  /* 0x0000000404093981 */ /* 0x000324000c1e1500 */
[----:B-1----:R-:W-:Y:S02]  /*22ae0*/  @P3 IMAD.MOV.U32 R5, RZ, RZ, R27 ;  /* 0x000000ffff053224 */ /* 0x002fe400078e001b */
[----:B------:R-:W-:-:S05]  /*22af0*/  @P3 IMAD.MOV.U32 R4, RZ, RZ, R2 ;  /* 0x000000ffff043224 */ /* 0x000fca00078e0002 */
[----:B------:R1:W4:Y:S02]  /*22b00*/  @P3 LDG.E.U16 R8, [R4.64] ;  /* 0x0000000404083981 */ /* 0x000324000c1e1500 */
[----:B-1----:R-:W-:Y:S02]  /*22b10*/  @P1 IMAD.MOV.U32 R5, RZ, RZ, R26 ;  /* 0x000000ffff051224 */ /* 0x002fe400078e001a */
[----:B------:R-:W-:-:S05]  /*22b20*/  @P1 IMAD.MOV.U32 R4, RZ, RZ, R13 ;  /* 0x000000ffff041224 */ /* 0x000fca00078e000d */
[----:B------:R2:W4:Y:S01]  /*22b30*/  @P1 LDG.E.U16 R24, [R4.64] ;  /* 0x0000000404181981 */ /* 0x000522000c1e1500 */
[----:B------:R-:W-:Y:S02]  /*22b40*/  ISETP.GT.AND P2, PT, R3, 0x74, PT ;  /* 0x000000740300780c */ /* 0x000fe40003f44270 */
[----:B------:R-:W-:-:S11]  /*22b50*/  PRMT R21, RZ, 0x7610, R21 ;  /* 0x00007610ff157816 */ /* 0x000fd60000000015 */
[----:B--2---:R-:W-:Y:S02]  /*22b60*/  @P2 IMAD.MOV.U32 R5, RZ, RZ, R15 ;  /* 0x000000ffff052224 */ /* 0x004fe400078e000f */
[----:B---3--:R-:W-:Y:S01]  /*22b70*/  @P2 IMAD.MOV.U32 R4, RZ, RZ, R14 ;  /* 0x000000ffff042224 */ /* 0x008fe200078e000e */
[----:B----4-:R1:W-:Y:S01]  /*22b80*/  STL [R1+0x412c], R9 ;  /* 0x00412c0901007387 */ /* 0x0103e20000100800 */
[----:B0-----:R-:W2:Y:S02]  /*22b90*/  LDL R23, [R1+0xef0] ;  /* 0x000ef00001177983 */ /* 0x001ea40000100800 */
[----:B------:R-:W3:Y:S01]  /*22ba0*/  LDL R2, [R1+0xef4] ;  /* 0x000ef40001027983 */ /* 0x000ee20000100800 */
[----:B------:R2:W4:Y:S04]  /*22bb0*/  @P2 LDG.E.U16 R21, [R4.64] ;  /* 0x0000000404152981 */ /* 0x000528000c1e1500 */
[----:B------:R-:W-:Y:S01]  /*22bc0*/  STL [R1+0x4130], R8 ;  /* 0x0041300801007387 */ /* 0x000fe20000100800 */
[----:B------:R-:W4:Y:S03]  /*22bd0*/  LDL R13, [R1+0xe78] ;  /* 0x000e7800010d7983 */ /* 0x000f260000100800 */
[----:B-1----:R-:W4:Y:S04]  /*22be0*/  LDL R9, [R1+0xe7c] ;  /* 0x000e7c0001097983 */ /* 0x002f280000100800 */
[----:B------:R-:W-:Y:S01]  /*22bf0*/  STL [R1+0x40cc], R24 ;  /* 0x0040cc1801007387 */ /* 0x000fe20000100800 */
[----:B------:R-:W4:Y:S02]  /*22c00*/  LDL R15, [R1+0xe70] ;  /* 0x000e7000010f7983 */ /* 0x000f240000100800 */
[----:B------:R-:W4:Y:S01]  /*22c10*/  LDL R14, [R1+0xe74] ;  /* 0x000e7400010e7983 */ /* 0x000f220000100800 */
[----:B------:R-:W-:-:S02]  /*22c20*/  PRMT R20, RZ, 0x7610, R20 ;  /* 0x00007610ff147816 */ /* 0x000fc40000000014 */
[----:B------:R-:W-:Y:S02]  /*22c30*/  ISETP.GT.AND P3, PT, R3, 0x7c, PT ;  /* 0x0000007c0300780c */ /* 0x000fe40003f64270 */
[----:B------:R-:W-:Y:S02]  /*22c40*/  PRMT R7, RZ, 0x7610, R7 ;  /* 0x00007610ff077816 */ /* 0x000fe40000000007 */
[----:B------:R-:W-:Y:S01]  /*22c50*/  PRMT R6, RZ, 0x7610, R6 ;  /* 0x00007610ff067816 */ /* 0x000fe20000000006 */
[----:B--2---:R-:W-:Y:S02]  /*22c60*/  @P2 IMAD.MOV.U32 R5, RZ, RZ, R23 ;  /* 0x000000ffff052224 */ /* 0x004fe400078e0017 */
[----:B---3--:R-:W-:Y:S01]  /*22c70*/  @P2 IMAD.MOV.U32 R4, RZ, RZ, R2 ;  /* 0x000000ffff042224 */ /* 0x008fe200078e0002 */
[----:B----4-:R0:W-:Y:S01]  /*22c80*/  STL [R1+0x4114], R21 ;  /* 0x0041141501007387 */ /* 0x0101e20000100800 */
[----:B------:R-:W2:Y:S03]  /*22c90*/  LDL R2, [R1+0xeec] ;  /* 0x000eec0001027983 */ /* 0x000ea60000100800 */
[----:B------:R1:W3:Y:S04]  /*22ca0*/  @P2 LDG.E.U16 R20, [R4.64] ;  /* 0x0000000404142981 */ /* 0x0002e8000c1e1500 */
[----:B0-----:R-:W4:Y:S01]  /*22cb0*/  LDL R21, [R1+0xee8] ;  /* 0x000ee80001157983 */ /* 0x001f220000100800 */
[----:B-1----:R-:W-:-:S02]  /*22cc0*/  @P3 IMAD.MOV.U32 R5, RZ, RZ, R13 ;  /* 0x000000ffff053224 */ /* 0x002fc400078e000d */
[----:B------:R-:W-:-:S05]  /*22cd0*/  @P3 IMAD.MOV.U32 R4, RZ, RZ, R9 ;  /* 0x000000ffff043224 */ /* 0x000fca00078e0009 */
[----:B------:R0:W4:Y:S02]  /*22ce0*/  @P3 LDG.E.U16 R7, [R4.64] ;  /* 0x0000000404073981 */ /* 0x000124000c1e1500 */
[----:B0-----:R-:W-:Y:S02]  /*22cf0*/  @P3 IMAD.MOV.U32 R5, RZ, RZ, R15 ;  /* 0x000000ffff053224 */ /* 0x001fe400078e000f */
[----:B------:R-:W-:-:S05]  /*22d00*/  @P3 IMAD.MOV.U32 R4, RZ, RZ, R14 ;  /* 0x000000ffff043224 */ /* 0x000fca00078e000e */
[----:B------:R2:W4:Y:S01]  /*22d10*/  @P3 LDG.E.U16 R6, [R4.64] ;  /* 0x0000000404063981 */ /* 0x000522000c1e1500 */
[----:B------:R-:W-:Y:S02]  /*22d20*/  ISETP.GT.AND P1, PT, R3, 0x75, PT ;  /* 0x000000750300780c */ /* 0x000fe40003f24270 */
[----:B------:R-:W-:-:S11]  /*22d30*/  PRMT R19, RZ, 0x7610, R19 ;  /* 0x00007610ff137816 */ /* 0x000fd60000000013 */
[----:B--2---:R-:W-:Y:S01]  /*22d40*/  @P1 IMAD.MOV.U32 R4, RZ, RZ, R2 ;  /* 0x000000ffff041224 */ /* 0x004fe200078e0002 */
[----:B---3--:R-:W-:Y:S01]  /*22d50*/  STL [R1+0x4118], R20 ;  /* 0x0041181401007387 */ /* 0x008fe20000100800 */
[----:B------:R-:W2:Y:S02]  /*22d60*/  LDL R13, [R1+0xee0] ;  /* 0x000ee000010d7983 */ /* 0x000ea40000100800 */
[----:B------:R-:W3:Y:S02]  /*22d70*/  LDL R9, [R1+0xee4] ;  /* 0x000ee40001097983 */ /* 0x000ee40000100800 */
[----:B----4-:R-:W-:-:S05]  /*22d80*/  @P1 IMAD.MOV.U32 R5, RZ, RZ, R21 ;  /* 0x000000ffff051224 */ /* 0x010fca00078e0015 */
[----:B------:R2:W4:Y:S04]  /*22d90*/  @P1 LDG.E.U16 R19, [R4.64] ;  /* 0x0000000404131981 */ /* 0x000528000c1e1500 */
[----:B------:R0:W-:Y:S01]  /*22da0*/  STL [R1+0x411c], R7 ;  /* 0x00411c0701007387 */ /* 0x0001e20000100800 */
[----:B------:R-:W3:Y:S02]  /*22db0*/  LDL R15, [R1+0xe68] ;  /* 0x000e6800010f7983 */ /* 0x000ee40000100800 */
[----:B------:R-:W3:Y:S01]  /*22dc0*/  LDL R14, [R1+0xe6c] ;  /* 0x000e6c00010e7983 */ /* 0x000ee20000100800 */
[----:B------:R-:W-:Y:S01]  /*22dd0*/  STL [R1+0x4120], R6 ;  /* 0x0041200601007387 */ /* 0x000fe20000100800 */
[----:B------:R-:W3:Y:S02]  /*22de0*/  LDL R23, [R1+0xe60] ;  /* 0x000e600001177983 */ /* 0x000ee40000100800 */
[----:B------:R-:W3:Y:S01]  /*22df0*/  LDL R2, [R1+0xe64] ;  /* 0x000e640001027983 */ /* 0x000ee20000100800 */
[----:B------:R-:W-:-:S02]  /*22e00*/  ISETP.GT.AND P2, PT, R3, 0x7d, PT ;  /* 0x0000007d0300780c */ /* 0x000fc40003f44270 */
[----:B------:R-:W-:Y:S01]  /*22e10*/  PRMT R18, RZ, 0x7610, R18 ;  /* 0x00007610ff127816 */ /* 0x000fe20000000012 */
[----:B--2---:R-:W-:Y:S01]  /*22e20*/  @P1 IMAD.MOV.U32 R5, RZ, RZ, R13 ;  /* 0x000000ffff051224 */ /* 0x004fe200078e000d */
[----:B----4-:R-:W-:Y:S01]  /*22e30*/  STL [R1+0x40d0], R19 ;  /* 0x0040d01301007387 */ /* 0x010fe20000100800 */
[----:B------:R-:W2:Y:S02]  /*22e40*/  LDL R21, [R1+0xfd0] ;  /* 0x000fd00001157983 */ /* 0x000ea40000100800 */
[----:B------:R-:W4:Y:S02]  /*22e50*/  LDL R13, [R1+0xfd4] ;  /* 0x000fd400010d7983 */ /* 0x000f240000100800 */
[----:B---3--:R-:W-:Y:S01]  /*22e60*/  @P1 IMAD.MOV.U32 R4, RZ, RZ, R9 ;  /* 0x000000ffff041224 */ /* 0x008fe200078e0009 */
[----:B0-----:R-:W3:Y:S04]  /*22e70*/  LDL R7, [R1+0xfcc] ;  /* 0x000fcc0001077983 */ /* 0x001ee80000100800 */
[----:B------:R-:W3:Y:S04]  /*22e80*/  LDL R9, [R1+0xfc8] ;  /* 0x000fc80001097983 */ /* 0x000ee80000100800 */
[----:B------:R0:W3:Y:S02]  /*22e90*/  @P1 LDG.E.U16 R18, [R4.64] ;  /* 0x0000000404121981 */ /* 0x0000e4000c1e1500 */
[----:B0-----:R-:W-:-:S02]  /*22ea0*/  PRMT R5, RZ, 0x7610, R5 ;  /* 0x00007610ff057816 */ /* 0x001fc40000000005 */
[----:B------:R-:W-:-:S04]  /*22eb0*/  PRMT R4, RZ, 0x7610, R4 ;  /* 0x00007610ff047816 */ /* 0x000fc80000000004 */
[----:B------:R0:W3:Y:S02]  /*22ec0*/  @P2 LDG.E.U16 R5, [R14.64] ;  /* 0x000000040e052981 */ /* 0x0000e4000c1e1500 */
[----:B0-----:R-:W-:Y:S02]  /*22ed0*/  @P2 IMAD.MOV.U32 R14, RZ, RZ, R2 ;  /* 0x000000ffff0e2224 */ /* 0x001fe400078e0002 */
[----:B------:R-:W-:-:S05]  /*22ee0*/  @P2 IMAD.MOV.U32 R15, RZ, RZ, R23 ;  /* 0x000000ffff0f2224 */ /* 0x000fca00078e0017 */
[----:B------:R2:W3:Y:S01]  /*22ef0*/  @P2 LDG.E.U16 R4, [R14.64] ;  /* 0x000000040e042981 */ /* 0x0004e2000c1e1500 */
[----:B------:R-:W-:Y:S02]  /*22f00*/  PRMT R12, RZ, 0x7610, R12 ;  /* 0x00007610ff0c7816 */ /* 0x000fe4000000000c */
[----:B------:R-:W-:Y:S01]  /*22f10*/  ISETP.GT.AND P1, PT, R3, 0x67, PT ;  /* 0x000000670300780c */ /* 0x000fe20003f24270 */
[----:B--2---:R-:W-:Y:S02]  /*22f20*/  @P0 IMAD.MOV.U32 R15, RZ, RZ, R21 ;  /* 0x000000ffff0f0224 */ /* 0x004fe400078e0015 */
[----:B----4-:R-:W-:-:S05]  /*22f30*/  @P0 IMAD.MOV.U32 R14, RZ, RZ, R13 ;  /* 0x000000ffff0e0224 */ /* 0x010fca00078e000d */
[----:B------:R0:W2:Y:S04]  /*22f40*/  @P0 LDG.E.U16 R12, [R14.64] ;  /* 0x000000040e0c0981 */ /* 0x0000a8000c1e1500 */
[----:B---3--:R1:W-:Y:S01]  /*22f50*/  STL [R1+0x40d4], R18 ;  /* 0x0040d41201007387 */ /* 0x0083e20000100800 */
[----:B0-----:R-:W-:Y:S02]  /*22f60*/  @P1 IMAD.MOV.U32 R14, RZ, RZ, R7 ;  /* 0x000000ffff0e1224 */ /* 0x001fe400078e0007 */
[----:B------:R-:W-:Y:S01]  /*22f70*/  @P1 IMAD.MOV.U32 R15, RZ, RZ, R9 ;  /* 0x000000ffff0f1224 */ /* 0x000fe200078e0009 */
[----:B------:R-:W-:Y:S01]  /*22f80*/  STL [R1+0x40d8], R5 ;  /* 0x0040d80501007387 */ /* 0x000fe20000100800 */
[----:B------:R-:W3:Y:S02]  /*22f90*/  LDL R26, [R1+0xfc0] ;  /* 0x000fc000011a7983 */ /* 0x000ee40000100800 */
[----:B------:R-:W4:Y:S01]  /*22fa0*/  LDL R2, [R1+0xfc4] ;  /* 0x000fc40001027983 */ /* 0x000f220000100800 */
[----:B------:R0:W-:Y:S01]  /*22fb0*/  STL [R1+0x40dc], R4 ;  /* 0x0040dc0401007387 */ /* 0x0001e20000100800 */
[----:B------:R-:W3:Y:S02]  /*22fc0*/  LDL R24, [R1+0xf58] ;  /* 0x000f580001187983 */ /* 0x000ee40000100800 */
[----:B------:R-:W3:Y:S02]  /*22fd0*/  LDL R23, [R1+0xf5c] ;  /* 0x000f5c0001177983 */ /* 0x000ee40000100800 */
[----:B------:R-:W3:Y:S01]  /*22fe0*/  LDL R21, [R1+0xf50] ;  /* 0x000f500001157983 */ /* 0x000ee20000100800 */
[----:B-1----:R-:W3:Y:S04]  /*22ff0*/  LDL R18, [R1+0xf54] ;  /* 0x000f540001127983 */ /* 0x002ee80000100800 */
[----:B------:R-:W3:Y:S01]  /*23000*/  LDL R13, [R1+0xf48] ;  /* 0x000f4800010d7983 */ /* 0x000ee20000100800 */
[----:B0-----:R-:W-:-:S06]  /*23010*/  PRMT R4, RZ, 0x7610, R4 ;  /* 0x00007610ff047816 */ /* 0x001fcc0000000004 */
[----:B------:R4:W3:Y:S04]  /*23020*/  @P1 LDG.E.U16 R4, [R14.64] ;  /* 0x000000040e041981 */ /* 0x0008e8000c1e1500 */
[----:B--2---:R0:W-:Y:S01]  /*23030*/  STL [R1+0x2cc], R12 ;  /* 0x0002cc0c01007387 */ /* 0x0041e20000100800 */
[----:B------:R-:W2:Y:S02]  /*23040*/  LDL R9, [R1+0xf40] ;  /* 0x000f400001097983 */ /* 0x000ea40000100800 */
[----:B------:R-:W2:Y:S01]  /*23050*/  LDL R7, [R1+0xf44] ;  /* 0x000f440001077983 */ /* 0x000ea20000100800 */
[----:B0-----:R-:W2:Y:S01]  /*23060*/  LDL R12, [R1+0xf4c] ;  /* 0x000f4c00010c7983 */ /* 0x001ea20000100800 */
[----:B----4-:R-:W-:-:S03]  /*23070*/  @P1 IMAD.MOV.U32 R14, RZ, RZ, R2 ;  /* 0x000000ffff0e1224 */ /* 0x010fc600078e0002 */
[----:B---3--:R0:W-:Y:S01]  /*23080*/  STL [R1+0x2c4], R4 ;  /* 0x0002c40401007387 */ /* 0x0081e20000100800 */
[----:B------:R-:W3:Y:S03]  /*23090*/  LDL R2, [R1+0xedc] ;  /* 0x000edc0001027983 */ /* 0x000ee60000100800 */
[----:B0-----:R-:W4:Y:S01]  /*230a0*/  LDL R4, [R1+0xed8] ;  /* 0x000ed80001047983 */ /* 0x001f220000100800 */
[----:B------:R-:W-:Y:S02]  /*230b0*/  ISETP.GT.AND P0, PT, R3, 0x6e, PT ;  /* 0x0000006e0300780c */ /* 0x000fe40003f04270 */
[----:B------:R-:W-:Y:S01]  /*230c0*/  PRMT R25, RZ, 0x7610, R25 ;  /* 0x00007610ff197816 */ /* 0x000fe20000000019 */
[----:B------:R-:W-:Y:S01]  /*230d0*/  @P1 IMAD.MOV.U32 R15, RZ, RZ, R26 ;  /* 0x000000ffff0f1224 */ /* 0x000fe200078e001a */
[----:B------:R-:W-:-:S04]  /*230e0*/  PRMT R22, RZ, 0x7610, R22 ;  /* 0x00007610ff167816 */ /* 0x000fc80000000016 */
[----:B------:R0:W4:Y:S01]  /*230f0*/  @P1 LDG.E.U16 R25, [R14.64] ;  /* 0x000000040e191981 */ /* 0x000122000c1e1500 */
[----:B------:R-:W-:Y:S02]  /*23100*/  ISETP.GT.AND P1, PT, R3, 0x6f, PT ;  /* 0x0000006f0300780c */ /* 0x000fe40003f24270 */
[----:B------:R-:W-:Y:S02]  /*23110*/  PRMT R17, RZ, 0x7610, R17 ;  /* 0x00007610ff117816 */ /* 0x000fe40000000011 */
[----:B0-----:R-:W-:Y:S02]  /*23120*/  @P0 IMAD.MOV.U32 R14, RZ, RZ, R23 ;  /* 0x000000ffff0e0224 */ /* 0x001fe400078e0017 */
[----:B------:R-:W-:-:S05]  /*23130*/  @P0 IMAD.MOV.U32 R15, RZ, RZ, R24 ;  /* 0x000000ffff0f0224 */ /* 0x000fca00078e0018 */
[----:B------:R0:W4:Y:S01]  /*23140*/  @P0 LDG.E.U16 R22, [R14.64] ;  /* 0x000000040e160981 */ /* 0x000122000c1e1500 */
[----:B------:R-:W-:Y:S01]  /*23150*/  PRMT R10, RZ, 0x7610, R10 ;  /* 0x00007610ff0a7816 */ /* 0x000fe2000000000a */
[----:B0-----:R-:W-:Y:S02]  /*23160*/  @P0 IMAD.MOV.U32 R14, RZ, RZ, R18 ;  /* 0x000000ffff0e0224 */ /* 0x001fe400078e0012 */
[----:B------:R-:W-:-:S05]  /*23170*/  @P0 IMAD.MOV.U32 R15, RZ, RZ, R21 ;  /* 0x000000ffff0f0224 */ /* 0x000fca00078e0015 */
[----:B------:R0:W4:Y:S01]  /*23180*/  @P0 LDG.E.U16 R17, [R14.64] ;  /* 0x000000040e110981 */ /* 0x000122000c1e1500 */
[----:B------:R-:W-:Y:S01]  /*23190*/  PRMT R6, RZ, 0x7610, R6 ;  /* 0x00007610ff067816 */ /* 0x000fe20000000006 */
[----:B0-----:R-:W-:Y:S02]  /*231a0*/  @P1 IMAD.MOV.U32 R15, RZ, RZ, R13 ;  /* 0x000000ffff0f1224 */ /* 0x001fe400078e000d */
[----:B--2---:R-:W-:-:S05]  /*231b0*/  @P1 IMAD.MOV.U32 R14, RZ, RZ, R12 ;  /* 0x000000ffff0e1224 */ /* 0x004fca00078e000c */
[----:B------:R0:W2:Y:S02]  /*231c0*/  @P1 LDG.E.U16 R10, [R14.64] ;  /* 0x000000040e0a1981 */ /* 0x0000a4000c1e1500 */
[----:B0-----:R-:W-:Y:S02]  /*231d0*/  @P1 IMAD.MOV.U32 R14, RZ, RZ, R7 ;  /* 0x000000ffff0e1224 */ /* 0x001fe400078e0007 */
[----:B------:R-:W-:Y:S01]  /*231e0*/  @P1 IMAD.MOV.U32 R15, RZ, RZ, R9 ;  /* 0x000000ffff0f1224 */ /* 0x000fe200078e0009 */
[----:B------:R-:W-:Y:S02]  /*231f0*/  ISETP.GT.AND P0, PT, R3, 0x76, PT ;  /* 0x000000760300780c */ /* 0x000fe40003f04270 */
[----:B------:R-:W-:Y:S01]  /*23200*/  PRMT R0, RZ, 0x7610, R0 ;  /* 0x00007610ff007816 */ /* 0x000fe20000000000 */
[----:B------:R-:W2:Y:S04]  /*23210*/  LDL R7, [R1+0xed0] ;  /* 0x000ed00001077983 */ /* 0x000ea80000100800 */
[----:B------:R3:W2:Y:S06]  /*23220*/  @P1 LDG.E.U16 R6, [R14.64] ;  /* 0x000000040e061981 */ /* 0x0006ac000c1e1500 */
[----:B---3--:R-:W-:-:S02]  /*23230*/  @P0 IMAD.MOV.U32 R14, RZ, RZ, R2 ;  /* 0x000000ffff0e0224 */ /* 0x008fc400078e0002 */
[----:B----4-:R-:W-:-:S05]  /*23240*/  @P0 IMAD.MOV.U32 R15, RZ, RZ, R4 ;  /* 0x000000ffff0f0224 */ /* 0x010fca00078e0004 */
[----:B------:R-:W3:Y:S04]  /*23250*/  @P0 LDG.E.U16 R0, [R14.64] ;  /* 0x000000040e000981 */ /* 0x000ee8000c1e1500 */
[----:B--2---:R0:W-:Y:S01]  /*23260*/  STL [R1+0x2a0], R6 ;  /* 0x0002a00601007387 */ /* 0x0041e20000100800 */
[----:B------:R-:W2:Y:S02]  /*23270*/  LDL R4, [R1+0xec8] ;  /* 0x000ec80001047983 */ /* 0x000ea40000100800 */
[----:B------:R-:W4:Y:S02]  /*23280*/  LDL R2, [R1+0xecc] ;  /* 0x000ecc0001027983 */ /* 0x000f240000100800 */
[----:B------:R-:W2:Y:S01]  /*23290*/  LDL R18, [R1+0xec0] ;  /* 0x000ec00001127983 */ /* 0x000ea20000100800 */
[----:B0-----:R-:W2:Y:S01]  /*232a0*/  LDL R6, [R1+0xed4] ;  /* 0x000ed40001067983 */ /* 0x001ea20000100800 */
[----:B------:R0:W-:Y:S02]  /*232b0*/  STL [R1+0x2ac], R17 ;  /* 0x0002ac1101007387 */ /* 0x0001e40000100800 */
[----:B------:R-:W4:Y:S02]  /*232c0*/  LDL R13, [R1+0xe58] ;  /* 0x000e5800010d7983 */ /* 0x000f240000100800 */
[----:B------:R-:W4:Y:S01]  /*232d0*/  LDL R12, [R1+0xe5c] ;  /* 0x000e5c00010c7983 */ /* 0x000f220000100800 */
[----:B0-----:R-:W4:Y:S04]  /*232e0*/  LDL R17, [R1+0xec4] ;  /* 0x000ec40001117983 */ /* 0x001f280000100800 */
[----:B---3--:R-:W-:Y:S01]  /*232f0*/  STL [R1+0x3ef4], R0 ;  /* 0x003ef40001007387 */ /* 0x008fe20000100800 */
[----:B------:R-:W-:Y:S02]  /*23300*/  STL [R1+0x3ef8], R0 ;  /* 0x003ef80001007387 */ /* 0x000fe40000100800 */
[----:B------:R-:W-:Y:S02]  /*23310*/  STL [R1+0x3efc], R0 ;  /* 0x003efc0001007387 */ /* 0x000fe40000100800 */
[----:B------:R-:W-:Y:S01]  /*23320*/  STL [R1+0x3f00], R0 ;  /* 0x003f000001007387 */ /* 0x000fe20000100800 */
[----:B------:R-:W-:Y:S01]  /*23330*/  STL [R1+0x2bc], R25 ;  /* 0x0002bc1901007387 */ /* 0x000fe20000100800 */
        /* <DEDUP_REMOVED lines=12> */
[----:B------:R0:W-:Y:S02]  /*23400*/  STL [R1+0x2a4], R10 ;  /* 0x0002a40a01007387 */ /* 0x0001e40000100800 */
        /* <DEDUP_REMOVED lines=47> */
[----:B------:R-:W-:Y:S01]  /*23700*/  ISETP.GT.AND P1, PT, R3, 0x77, PT ;  /* 0x000000770300780c */ /* 0x000fe20003f24270 */
[----:B------:R1:W-:Y:S02]  /*23710*/  STL [R1+0x40a4], R0 ;  /* 0x0040a40001007387 */ /* 0x0003e40000100800 */
[----:B0-----:R-:W3:Y:S01]  /*23720*/  LDL R10, [R1+0xe50] ;  /* 0x000e5000010a7983 */ /* 0x001ee20000100800 */
[----:B------:R-:W3:Y:S01]  /*23730*/  LDL R9, [R1+0xe54] ;  /* 0x000e540001097983 */ /* 0x000ee20000100800 */
[----:B------:R-:W-:Y:S01]  /*23740*/  PRMT R20, RZ, 0x7610, R20 ;  /* 0x00007610ff147816 */ /* 0x000fe20000000014 */
[----:B------:R-:W-:-:S02]  /*23750*/  @P0 IMAD.MOV.U32 R15, RZ, RZ, R7 ;  /* 0x000000ffff0f0224 */ /* 0x000fc400078e0007 */
[----:B------:R-:W3:Y:S01]  /*23760*/  LDL R7, [R1+0xe48] ;  /* 0x000e480001077983 */ /* 0x000ee20000100800 */
[----:B--2---:R-:W-:-:S03]  /*23770*/  @P0 IMAD.MOV.U32 R14, RZ, RZ, R6 ;  /* 0x000000ffff0e0224 */ /* 0x004fc600078e0006 */
[----:B------:R-:W2:Y:S04]  /*23780*/  LDL R6, [R1+0xe4c] ;  /* 0x000e4c0001067983 */ /* 0x000ea80000100800 */
[----:B------:R4:W2:Y:S02]  /*23790*/  @P0 LDG.E.U16 R20, [R14.64] ;  /* 0x000000040e140981 */ /* 0x0008a4000c1e1500 */
[----:B----4-:R-:W-:Y:S02]  /*237a0*/  @P1 IMAD.MOV.U32 R14, RZ, RZ, R2 ;  /* 0x000000ffff0e1224 */ /* 0x010fe400078e0002 */
[----:B------:R-:W-:Y:S01]  /*237b0*/  @P1 IMAD.MOV.U32 R15, RZ, RZ, R4 ;  /* 0x000000ffff0f1224 */ /* 0x000fe200078e0004 */
[----:B------:R-:W4:Y:S04]  /*237c0*/  LDL R2, [R1+0xe44] ;  /* 0x000e440001027983 */ /* 0x000f280000100800 */
[----:B------:R-:W4:Y:S01]  /*237d0*/  LDL R4, [R1+0xe40] ;  /* 0x000e400001047983 */ /* 0x000f220000100800 */
[----:B------:R-:W-:-:S02]  /*237e0*/  PRMT R19, RZ, 0x7610, R19 ;  /* 0x00007610ff137816 */ /* 0x000fc40000000013 */
[----:B------:R-:W-:Y:S02]  /*237f0*/  ISETP.GT.AND P0, PT, R3, 0x7e, PT ;  /* 0x0000007e0300780c */ /* 0x000fe40003f04270 */
[----:B------:R-:W-:Y:S02]  /*23800*/  PRMT R16, RZ, 0x7610, R16 ;  /* 0x00007610ff107816 */ /* 0x000fe40000000010 */
[----:B------:R0:W4:Y:S01]  /*23810*/  @P1 LDG.E.U16 R19, [R14.64] ;  /* 0x000000040e131981 */ /* 0x000122000c1e1500 */
[----:B------:R-:W-:Y:S01]  /*23820*/  PRMT R11, RZ, 0x7610, R11 ;  /* 0x00007610ff0b7816 */ /* 0x000fe2000000000b */
[----:B0-----:R-:W-:Y:S02]  /*23830*/  @P1 IMAD.MOV.U32 R14, RZ, RZ, R17 ;  /* 0x000000ffff0e1224 */ /* 0x001fe400078e0011 */
[----:B------:R-:W-:-:S05]  /*23840*/  @P1 IMAD.MOV.U32 R15, RZ, RZ, R18 ;  /* 0x000000ffff0f1224 */ /* 0x000fca00078e0012 */
[----:B------:R0:W4:Y:S01]  /*23850*/  @P1 LDG.E.U16 R16, [R14.64] ;  /* 0x000000040e101981 */ /* 0x000122000c1e1500 */
[----:B------:R-:W-:Y:S02]  /*23860*/  ISETP.GT.AND P1, PT, R3, 0x7f, PT ;  /* 0x0000007f0300780c */ /* 0x000fe40003f24270 */
[----:B------:R-:W-:Y:S01]  /*23870*/  PRMT R8, RZ, 0x7610, R8 ;  /* 0x00007610ff087816 */ /* 0x000fe20000000008 */
[----:B0-----:R-:W-:Y:S02]  /*23880*/  @P0 IMAD.MOV.U32 R14, RZ, RZ, R12 ;  /* 0x000000ffff0e0224 */ /* 0x001fe400078e000c */
[----:B------:R-:W-:-:S05]  /*23890*/  @P0 IMAD.MOV.U32 R15, RZ, RZ, R13 ;  /* 0x000000ffff0f0224 */ /* 0x000fca00078e000d */
[----:B------:R3:W4:Y:S01]  /*238a0*/  @P0 LDG.E.U16 R11, [R14.64] ;  /* 0x000000040e0b0981 */ /* 0x000722000c1e1500 */
[----:B------:R-:W-:Y:S02]  /*238b0*/  PRMT R5, RZ, 0x7610, R5 ;  /* 0x00007610ff057816 */ /* 0x000fe40000000005 */
[----:B-1----:R-:W-:Y:S01]  /*238c0*/  PRMT R0, RZ, 0x7610, R0 ;  /* 0x00007610ff007816 */ /* 0x002fe20000000000 */
[----:B---3--:R-:W-:Y:S02]  /*238d0*/  @P0 IMAD.MOV.U32 R15, RZ, RZ, R10 ;  /* 0x000000ffff0f0224 */ /* 0x008fe400078e000a */
[----:B------:R-:W-:-:S05]  /*238e0*/  @P0 IMAD.MOV.U32 R14, RZ, RZ, R9 ;  /* 0x000000ffff0e0224 */ /* 0x000fca00078e0009 */
[----:B------:R0:W3:Y:S02]  /*238f0*/  @P0 LDG.E.U16 R8, [R14.64] ;  /* 0x000000040e080981 */ /* 0x0000e4000c1e1500 */
[----:B0-----:R-:W-:Y:S02]  /*23900*/  @P1 IMAD.MOV.U32 R15, RZ, RZ, R7 ;  /* 0x000000ffff0f1224 */ /* 0x001fe400078e0007 */
[----:B--2---:R-:W-:-:S05]  /*23910*/  @P1 IMAD.MOV.U32 R14, RZ, RZ, R6 ;  /* 0x000000ffff0e1224 */ /* 0x004fca00078e0006 */
[----:B------:R4:W2:Y:S02]  /*23920*/  @P1 LDG.E.U16 R5, [R14.64] ;  /* 0x000000040e051981 */ /* 0x0008a4000c1e1500 */
[----:B----4-:R-:W-:Y:S02]  /*23930*/  @P1 IMAD.MOV.U32 R14, RZ, RZ, R2 ;  /* 0x000000ffff0e1224 */ /* 0x010fe400078e0002 */
[----:B------:R-:W-:-:S05]  /*23940*/  @P1 IMAD.MOV.U32 R15, RZ, RZ, R4 ;  /* 0x000000ffff0f1224 */ /* 0x000fca00078e0004 */
[----:B------:R-:W4:Y:S04]  /*23950*/  @P1 LDG.E.U16 R0, [R14.64] ;  /* 0x000000040e001981 */ /* 0x000f28000c1e1500 */
        /* <DEDUP_REMOVED lines=20> */
[----:B------:R-:W0:Y:S04]  /*23aa0*/  S2R R26, SR_TID.X ;  /* 0x00000000001a7919 */ /* 0x000e280000002100 */
[----:B------:R1:W-:Y:S01]  /*23ab0*/  STL [R1+0x284], R16 ;  /* 0x0002841001007387 */ /* 0x0003e20000100800 */
[----:B------:R-:W-:Y:S02]  /*23ac0*/  STL [R1+0x3fcc], R14 ;  /* 0x003fcc0e01007387 */ /* 0x000fe40000100800 */
[----:B------:R-:W-:Y:S02]  /*23ad0*/  STL [R1+0x3fd4], R14 ;  /* 0x003fd40e01007387 */ /* 0x000fe40000100800 */
[----:B------:R-:W-:Y:S01]  /*23ae0*/  STL [R1+0x3fdc], R14 ;  /* 0x003fdc0e01007387 */ /* 0x000fe20000100800 */
[----:B------:R-:W-:Y:S01]  /*23af0*/  STL [R1+0x27c], R11 ;  /* 0x00027c0b01007387 */ /* 0x000fe20000100800 */
[----:B------:R-:W-:Y:S02]  /*23b00*/  STL [R1+0x3fe4], R14 ;  /* 0x003fe40e01007387 */ /* 0x000fe40000100800 */
[----:B------:R-:W-:Y:S02]  /*23b10*/  STL [R1+0x3fec], R14 ;  /* 0x003fec0e01007387 */ /* 0x000fe40000100800 */
[----:B------:R-:W-:Y:S01]  /*23b20*/  STL [R1+0x3ff4], R14 ;  /* 0x003ff40e01007387 */ /* 0x000fe20000100800 */
[----:B------:R-:W-:Y:S04]  /*23b30*/  STL [R1+0x3ffc], R14 ;  /* 0x003ffc0e01007387 */ /* 0x000fe80000100800 */
[----:B------:R-:W0:Y:S04]  /*23b40*/  S2R R2, SR_TID.X ;  /* 0x0000000000027919 */ /* 0x000e280000002100 */
[----:B------:R-:W-:Y:S06]  /*23b50*/  BAR.SYNC.DEFER_BLOCKING 0x0 ;  /* 0x0000000000007b1d */ /* 0x000fec0000010000 */
[----:B---3--:R-:W-:Y:S01]  /*23b60*/  STL [R1+0x274], R8 ;  /* 0x0002740801007387 */ /* 0x008fe20000100800 */
[----:B------:R-:W-:Y:S02]  /*23b70*/  STL [R1+0x4004], R14 ;  /* 0x0040040e01007387 */ /* 0x000fe40000100800 */
[----:B------:R-:W-:Y:S02]  /*23b80*/  STL [R1+0x400c], R14 ;  /* 0x00400c0e01007387 */ /* 0x000fe40000100800 */
[----:B------:R-:W-:Y:S01]  /*23b90*/  STL [R1+0x4014], R14 ;  /* 0x0040140e01007387 */ /* 0x000fe20000100800 */
[----:B--2---:R-:W-:Y:S01]  /*23ba0*/  STL [R1+0x26c], R5 ;  /* 0x00026c0501007387 */ /* 0x004fe20000100800 */
[----:B------:R-:W-:Y:S02]  /*23bb0*/  STL [R1+0x401c], R14 ;  /* 0x00401c0e01007387 */ /* 0x000fe40000100800 */
[----:B------:R-:W-:Y:S02]  /*23bc0*/  STL [R1+0x4024], R14 ;  /* 0x0040240e01007387 */ /* 0x000fe40000100800 */
[----:B------:R-:W-:Y:S01]  /*23bd0*/  STL [R1+0x402c], R14 ;  /* 0x00402c0e01007387 */ /* 0x000fe20000100800 */
[----:B----4-:R2:W-:Y:S01]  /*23be0*/  STL [R1+0x264], R0 ;  /* 0x0002640001007387 */ /* 0x0105e20000100800 */
[----:B------:R-:W-:Y:S02]  /*23bf0*/  STL [R1+0x4034], R14 ;  /* 0x0040340e01007387 */ /* 0x000fe40000100800 */
[----:B------:R-:W-:Y:S02]  /*23c00*/  STL [R1+0x403c], R14 ;  /* 0x00403c0e01007387 */ /* 0x000fe40000100800 */
[----:B------:R-:W-:Y:S01]  /*23c10*/  STL [R1+0x4044], R14 ;  /* 0x0040440e01007387 */ /* 0x000fe20000100800 */
[----:B------:R-:W-:Y:S01]  /*23c20*/  STL [R1+0x404c], R14 ;  /* 0x00404c0e01007387 */ /* 0x000fe20000100800 */
[----:B------:R-:W-:Y:S02]  /*23c30*/  STL [R1+0x40a8], R14 ;  /* 0x0040a80e01007387 */ /* 0x000fe40000100800 */
[----:B0-----:R-:W-:Y:S02]  /*23c40*/  STL [R1+0x4168], R26 ;  /* 0x0041681a01007387 */ /* 0x001fe40000100800 */
[----:B------:R-:W-:Y:S01]  /*23c50*/  STL [R1+0x3f2c], R15 ;  /* 0x003f2c0f01007387 */ /* 0x000fe20000100800 */
[----:B------:R-:W-:Y:S01]  /*23c60*/  STL [R1+0x40ac], R15 ;  /* 0x0040ac0f01007387 */ /* 0x000fe20000100800 */
[----:B-1----:R-:W3:Y:S01]  /*23c70*/  LDL.LU R16, [R1+0x324] ;  /* 0x0003240001107983 */ /* 0x002ee20000300800 */
[----:B------:R-:W-:-:S04]  /*23c80*/  LOP3.LUT R29, R2, 0x3f, RZ, 0xc0, !PT ;  /* 0x0000003f021d7812 */ /* 0x000fc800078ec0ff */
[----:B--2---:R-:W-:Y:S01]  /*23c90*/  LOP3.LUT R0, R29, 0x40, RZ, 0xfc, !PT ;  /* 0x000000401d007812 */ /* 0x004fe200078efcff */
[----:B------:R-:W-:-:S03]  /*23ca0*/  LOP3.LUT R2, R26, 0x3f, RZ, 0xc0, !PT ;  /* 0x0000003f1a027812 */ /* 0x000fc600078ec0ff */
[----:B------:R-:W-:Y:S01]  /*23cb0*/  ISETP.GE.AND P1, PT, R0, R3, PT ;  /* 0x000000030000720c */ /* 0x000fe20003f26270 */
[----:B---3--:R0:W-:Y:S04]  /*23cc0*/  STL [R1+0x4178], R16 ;  /* 0x0041781001007387 */ /* 0x0081e80000100800 */
[----:B0-----:R-:W2:Y:S01]  /*23cd0*/  LDL.LU R16, [R1+0x328] ;  /* 0x0003280001107983 */ /* 0x001ea20000300800 */
[----:B------:R-:W3:Y:S02]  /*23ce0*/  LDL.LU R17, [R1+0x2f0] ;  /* 0x0002f00001117983 */ /* 0x000ee40000300800 */
[----:B------:R-:W4:Y:S02]  /*23cf0*/  LDL.LU R29, [R1+0x2ec] ;  /* 0x0002ec00011d7983 */ /* 0x000f240000300800 */
[----:B------:R-:W3:Y:S01]  /*23d00*/  LDL.LU R15, [R1+0x214] ;  /* 0x00021400010f7983 */ /* 0x000ee20000300800 */
[----:B------:R-:W3:Y:S01]  /*23d10*/  LDL.LU R26, [R1+0x210] ;  /* 0x00021000011a7983 */ /* 0x000ee20000300800 */
[----:B------:R-:W3:Y:S02]  /*23d20*/  LDL.LU R0, [R1+0x1dc] ;  /* 0x0001dc0001007983 */ /* 0x000ee40000300800 */
[----:B------:R-:W3:Y:S02]  /*23d30*/  LDL.LU R4, [R1+0x1d8] ;  /* 0x0001d80001047983 */ /* 0x000ee40000300800 */
        /* <DEDUP_REMOVED lines=18> */
[----:B------:R-:W-:-:S02]  /*23e60*/  IMAD.SHL.U32 R14, R2, 0x2, RZ ;  /* 0x00000002020e7824 */ /* 0x000fc400078e00ff */
[----:B------:R-:W3:Y:S01]  /*23e70*/  LDL.LU R27, [R1] ;  /* 0x00000000011b7983 */ /* 0x000ee20000300800 */
[----:B------:R-:W-:Y:S01]  /*23e80*/  ISETP.GE.AND P0, PT, R2, R3, PT ;  /* 0x000000030200720c */ /* 0x000fe20003f06270 */
[----:B------:R0:W-:Y:S04]  /*23e90*/  STL [R1+0x4150], R2 ;  /* 0x0041500201007387 */ /* 0x0001e80000100800 */
[----:B0-----:R-:W3:Y:S01]  /*23ea0*/  LDL.LU R2, [R1+0x290] ;  /* 0x0002900001027983 */ /* 0x001ee20000300800 */
[----:B------:R0:W-:Y:S03]  /*23eb0*/  STL [R1+0x40b8], R3 ;  /* 0x0040b80301007387 */ /* 0x0001e60000100800 */
[----:B0-----:R-:W3:Y:S04]  /*23ec0*/  LDL.LU R3, [R1+0x298] ;  /* 0x0002980001037983 */ /* 0x001ee80000300800 */
[----:B--2---:R0:W-:Y:S04]  /*23ed0*/  STS.U16 [R14], R16 ;  /* 0x000000100e007388 */ /* 0x0041e80000000400 */
[----:B0-----:R-:W2:Y:S04]  /*23ee0*/  LDL.LU R16, [R1+0x4178] ;  /* 0x0041780001107983 */ /* 0x001ea80000300800 */
[----:B--2---:R0:W-:Y:S01]  /*23ef0*/  STS.U16 [R14+0x80], R16 ;  /* 0x000080100e007388 */ /* 0x0041e20000000400 */
[----:B---3--:R1:W-:Y:S02]  /*23f00*/  STS.U16 [R14+0x800], R17 ;  /* 0x000800110e007388 */ /* 0x0083e40000000400 */
[----:B----4-:R2:W-:Y:S01]  /*23f10*/  STS.U16 [R14+0x880], R29 ;  /* 0x0008801d0e007388 */ /* 0x0105e20000000400 */
[----:B0-----:R-:W3:Y:S01]  /*23f20*/  LDL.LU R16, [R1+0x4174] ;  /* 0x0041740001107983 */ /* 0x001ee20000300800 */
[----:B-1----:R-:W4:Y:S02]  /*23f30*/  LDL.LU R17, [R1+0x4170] ;  /* 0x0041700001117983 */ /* 0x002f240000300800 */
[----:B--2---:R-:W2:Y:S02]  /*23f40*/  LDL.LU R29, [R1+0x416c] ;  /* 0x00416c00011d7983 */ /* 0x004ea40000300800 */
[----:B------:R-:W-:Y:S01]  /*23f50*/  STS.U16 [R14+0x1000], R3 ;  /* 0x001000030e007388 */ /* 0x000fe20000000400 */
[----:B------:R-:W-:Y:S01]  /*23f60*/  STS.U16 [R14+0x1080], R2 ;  /* 0x001080020e007388 */ /* 0x000fe20000000400 */
[----:B------:R-:W-:Y:S02]  /*23f70*/  STS.U16 [R14+0x1800], R15 ;  /* 0x0018000f0e007388 */ /* 0x000fe40000000400 */
[----:B------:R-:W-:Y:S02]  /*23f80*/  STS.U16 [R14+0x1880], R26 ;  /* 0x0018801a0e007388 */ /* 0x000fe40000000400 */
        /* <DEDUP_REMOVED lines=15> */
[----:B------:R0:W-:Y:S02]  /*24080*/  STS.U16 [R14+0x5880], R28 ;  /* 0x0058801c0e007388 */ /* 0x0001e40000000400 */
[----:B0-----:R-:W0:Y:S01]  /*24090*/  S2R R28, SR_TID.X ;  /* 0x00000000001c7919 */ /* 0x001e220000002100 */
[----:B------:R-:W-:Y:S02]  /*240a0*/  STS.U16 [R14+0x6000], R11 ;  /* 0x0060000b0e007388 */ /* 0x000fe40000000400 */
[----:B------:R-:W-:Y:S02]  /*240b0*/  STS.U16 [R14+0x6080], R25 ;  /* 0x006080190e007388 */ /* 0x000fe40000000400 */
[----:B------:R1:W-:Y:S01]  /*240c0*/  STS.U16 [R14+0x6800], R12 ;  /* 0x0068000c0e007388 */ /* 0x0003e20000000400 */
[----:B------:R0:W-:Y:S01]  /*240d0*/  STS.U16 [R14+0x6880], R13 ;  /* 0x0068800d0e007388 */ /* 0x0001e20000000400 */
[----:B------:R0:W-:Y:S02]  /*240e0*/  STS.U16 [R14+0x7000], R27 ;  /* 0x0070001b0e007388 */ /* 0x0001e40000000400 */
[----:B0-----:R-:W-:-:S05]  /*240f0*/  LOP3.LUT R28, R28, 0x3f, RZ, 0xc0, !PT ;  /* 0x0000003f1c1c7812 */ /* 0x001fca00078ec0ff */
[----:B------:R-:W-:-:S05]  /*24100*/  IMAD.SHL.U32 R28, R28, 0x2, RZ ;  /* 0x000000021c1c7824 */ /* 0x000fca00078e00ff */
[----:B------:R-:W-:Y:S01]  /*24110*/  LOP3.LUT R0, R28, 0x10, RZ, 0x3c, !PT ;  /* 0x000000101c007812 */ /* 0x000fe200078e3cff */
[----:B--2---:R-:W-:Y:S01]  /*24120*/  STL [R1+0x40bc], R29 ;  /* 0x0040bc1d01007387 */ /* 0x004fe20000100800 */
[----:B----4-:R-:W-:Y:S02]  /*24130*/  STL [R1+0x40c0], R17 ;  /* 0x0040c01101007387 */ /* 0x010fe40000100800 */
[----:B------:R-:W2:Y:S02]  /*24140*/  LDL.LU R26, [R1+0x320] ;  /* 0x00032000011a7983 */ /* 0x000ea40000300800 */
[----:B-1----:R-:W4:Y:S01]  /*24150*/  LDL.LU R12, [R1+0x31c] ;  /* 0x00031c00010c7983 */ /* 0x002f220000300800 */
[----:B------:R-:W4:Y:S01]  /*24160*/  LDL.LU R13, [R1+0x2e8] ;  /* 0x0002e800010d7983 */ /* 0x000f220000300800 */
[----:B------:R-:W4:Y:S02]  /*24170*/  LDL.LU R27, [R1+0x2e4] ;  /* 0x0002e400011b7983 */ /* 0x000f240000300800 */
[----:B------:R-:W4:Y:S01]  /*24180*/  LDL.LU R28, [R1+0x288] ;  /* 0x00028800011c7983 */ /* 0x000f220000300800 */
[----:B------:R-:W-:Y:S01]  /*24190*/  STS.U16 [R14+0x7080], R29 ;  /* 0x0070801d0e007388 */ /* 0x000fe20000000400 */
[----:B------:R0:W-:Y:S03]  /*241a0*/  STS.U16 [R14+0x7800], R17 ;  /* 0x007800110e007388 */ /* 0x0001e60000000400 */
[----:B0-----:R-:W4:Y:S01]  /*241b0*/  LDL.LU R17, [R1+0x208] ;  /* 0x0002080001117983 */ /* 0x001f220000300800 */
[----:B------:R-:W4:Y:S02]  /*241c0*/  LDL.LU R29, [R1+0x1d4] ;  /* 0x0001d400011d7983 */ /* 0x000f240000300800 */
[----:B------:R-:W4:Y:S02]  /*241d0*/  LDL.LU R3, [R1+0x1d0] ;  /* 0x0001d00001037983 */ /* 0x000f240000300800 */
[----:B------:R-:W4:Y:S01]  /*241e0*/  LDL.LU R2, [R1+0x1a4] ;  /* 0x0001a40001027983 */ /* 0x000f220000300800 */
[----:B------:R-:W4:Y:S01]  /*241f0*/  LDL.LU R15, [R1+0x1a0] ;  /* 0x0001a000010f7983 */ /* 0x000f220000300800 */
        /* <DEDUP_REMOVED lines=15> */
[----:B------:R-:W4:Y:S04]  /*242f0*/  LDL.LU R25, [R1+0x20] ;  /* 0x0000200001197983 */ /* 0x000f280000300800 */
[----:B---3--:R-:W-:Y:S01]  /*24300*/  STS.U16 [R14+0x7880], R16 ;  /* 0x007880100e007388 */ /* 0x008fe20000000400 */
[----:B------:R0:W-:Y:S03]  /*24310*/  STL [R1+0x4134], R14 ;  /* 0x0041340e01007387 */ /* 0x0001e60000100800 */
[----:B0-----:R-:W4:Y:S01]  /*24320*/  LDL.LU R14, [R1+0x20c] ;  /* 0x00020c00010e7983 */ /* 0x001f220000300800 */
[----:B------:R0:W-:Y:S03]  /*24330*/  STL [R1+0x40c4], R16 ;  /* 0x0040c41001007387 */ /* 0x0001e60000100800 */
[----:B0-----:R-:W4:Y:S04]  /*24340*/  LDL.LU R16, [R1+0x280] ;  /* 0x0002800001107983 */ /* 0x001f280000300800 */
[----:B--2---:R0:W-:Y:S01]  /*24350*/  STS.U16 [R0+0x100], R26 ;  /* 0x0001001a00007388 */ /* 0x0041e20000000400 */
[----:B----4-:R1:W-:Y:S03]  /*24360*/  STS.U16 [R0+0x180], R12 ;  /* 0x0001800c00007388 */ /* 0x0103e60000000400 */
[----:B------:R2:W-:Y:S01]  /*24370*/  STS.U16 [R0+0x900], R13 ;  /* 0x0009000d00007388 */ /* 0x0005e20000000400 */
[----:B------:R4:W-:Y:S03]  /*24380*/  STS.U16 [R0+0x980], R27 ;  /* 0x0009801b00007388 */ /* 0x0009e60000000400 */
[----:B------:R4:W-:Y:S04]  /*24390*/  STS.U16 [R0+0x1100], R28 ;  /* 0x0011001c00007388 */ /* 0x0009e80000000400 */
[----:B0-----:R-:W3:Y:S04]  /*243a0*/  LDL.LU R26, [R1+0x4168] ;  /* 0x00416800011a7983 */ /* 0x001ee80000300800 */
[----:B-1----:R-:W3:Y:S01]  /*243b0*/  LDL.LU R12, [R1+0x4164] ;  /* 0x00416400010c7983 */ /* 0x002ee20000300800 */
[----:B--2---:R-:W2:Y:S02]  /*243c0*/  LDL.LU R13, [R1+0x4160] ;  /* 0x00416000010d7983 */ /* 0x004ea40000300800 */
[----:B----4-:R-:W4:Y:S01]  /*243d0*/  LDL.LU R27, [R1+0x415c] ;  /* 0x00415c00011b7983 */ /* 0x010f220000300800 */
[----:B------:R-:W2:Y:S04]  /*243e0*/  LDL.LU R28, [R1+0x4158] ;  /* 0x00415800011c7983 */ /* 0x000ea80000300800 */
        /* <DEDUP_REMOVED lines=19> */
[----:B------:R0:W-:Y:S01]  /*24520*/  STS.U16 [R0+0x6100], R23 ;  /* 0x0061001700007388 */ /* 0x0001e20000000400 */
[----:B------:R-:W-:Y:S01]  /*24530*/  STS.U16 [R0+0x6180], R10 ;  /* 0x0061800a00007388 */ /* 0x000fe20000000400 */
[----:B------:R-:W-:Y:S02]  /*24540*/  STS.U16 [R0+0x6900], R11 ;  /* 0x0069000b00007388 */ /* 0x000fe40000000400 */
[----:B------:R-:W-:Y:S01]  /*24550*/  STS.U16 [R0+0x6980], R25 ;  /* 0x0069801900007388 */ /* 0x000fe20000000400 */
[----:B---3--:R-:W-:-:S05]  /*24560*/  LOP3.LUT R26, R26, 0x3f, RZ, 0xc0, !PT ;  /* 0x0000003f1a1a7812 */ /* 0x008fca00078ec0ff */
[----:B0-----:R-:W-:Y:S01]  /*24570*/  IMAD.SHL.U32 R23, R26, 0x2, RZ ;  /* 0x000000021a177824 */ /* 0x001fe200078e00ff */
[----:B--2---:R-:W-:Y:S01]  /*24580*/  STS.U16 [R0+0x7100], R28 ;  /* 0x0071001c00007388 */ /* 0x004fe20000000400 */
[----:B----4-:R-:W-:Y:S02]  /*24590*/  STS.U16 [R0+0x7180], R27 ;  /* 0x0071801b00007388 */ /* 0x010fe40000000400 */
[----:B------:R0:W-:Y:S01]  /*245a0*/  STS.U16 [R0+0x7900], R13 ;  /* 0x0079000d00007388 */ /* 0x0001e20000000400 */
[----:B------:R-:W-:Y:S01]  /*245b0*/  STL [R1+0x40c8], R28 ;  /* 0x0040c81c01007387 */ /* 0x000fe20000100800 */
[----:B------:R1:W-:Y:S01]  /*245c0*/  STL [R1+0x40e0], R27 ;  /* 0x0040e01b01007387 */ /* 0x0003e20000100800 */
[----:B0-----:R-:W-:-:S05]  /*245d0*/  LOP3.LUT R0, R23, 0x20, RZ, 0x3c, !PT ;  /* 0x0000002017007812 */ /* 0x001fca00078e3cff */
[----:B------:R0:W-:Y:S01]  /*245e0*/  STL [R1+0x4154], R0 ;  /* 0x0041540001007387 */ /* 0x0001e20000100800 */
[----:B------:R-:W2:Y:S02]  /*245f0*/  LDL.LU R2, [R1+0x318] ;  /* 0x0003180001027983 */ /* 0x000ea40000300800 */
[----:B------:R-:W3:Y:S02]  /*24600*/  LDL.LU R10, [R1+0x314] ;  /* 0x00031400010a7983 */ /* 0x000ee40000300800 */
[----:B------:R-:W4:Y:S01]  /*24610*/  LDL.LU R11, [R1+0x2e0] ;  /* 0x0002e000010b7983 */ /* 0x000f220000300800 */
[----:B------:R-:W2:Y:S01]  /*24620*/  LDL.LU R25, [R1+0x2dc] ;  /* 0x0002dc0001197983 */ /* 0x000ea20000300800 */
[----:B------:R-:W2:Y:S02]  /*24630*/  LDL.LU R26, [R1+0x278] ;  /* 0x00027800011a7983 */ /* 0x000ea40000300800 */
[----:B-1----:R-:W2:Y:S02]  /*24640*/  LDL.LU R27, [R1+0x200] ;  /* 0x00020000011b7983 */ /* 0x002ea40000300800 */
[----:B------:R-:W2:Y:S01]  /*24650*/  LDL.LU R28, [R1+0x1cc] ;  /* 0x0001cc00011c7983 */ /* 0x000ea20000300800 */
[----:B------:R-:W2:Y:S01]  /*24660*/  LDL.LU R16, [R1+0x1c8] ;  /* 0x0001c80001107983 */ /* 0x000ea20000300800 */
[----:B------:R-:W2:Y:S02]  /*24670*/  LDL.LU R14, [R1+0x19c] ;  /* 0x00019c00010e7983 */ /* 0x000ea40000300800 */
[----:B------:R-:W2:Y:S02]  /*24680*/  LDL.LU R17, [R1+0x198] ;  /* 0x0001980001117983 */ /* 0x000ea40000300800 */
        /* <DEDUP_REMOVED lines=13> */
[----:B0-----:R-:W-:Y:S01]  /*24760*/  LOP3.LUT R0, R23, 0x10, RZ, 0x3c, !PT ;  /* 0x0000001017007812 */ /* 0x001fe200078e3cff */
[----:B------:R-:W2:Y:S01]  /*24770*/  LDL.LU R9, [R1+0x48] ;  /* 0x0000480001097983 */ /* 0x000ea20000300800 */
[----:B------:R-:W2:Y:S02]  /*24780*/  LDL.LU R22, [R1+0x1c] ;  /* 0x00001c0001167983 */ /* 0x000ea40000300800 */
[----:B------:R-:W2:Y:S02]  /*24790*/  LDL.LU R23, [R1+0x18] ;  /* 0x0000180001177983 */ /* 0x000ea40000300800 */
[----:B------:R0:W-:Y:S01]  /*247a0*/  STL [R1+0x40e4], R13 ;  /* 0x0040e40d01007387 */ /* 0x0001e20000100800 */
[----:B------:R1:W-:Y:S04]  /*247b0*/  STS.U16 [R0+0x7980], R12 ;  /* 0x0079800c00007388 */ /* 0x0003e80000000400 */
[----:B0-----:R-:W2:Y:S01]  /*247c0*/  LDL.LU R13, [R1+0x204] ;  /* 0x00020400010d7983 */ /* 0x001ea20000300800 */
[----:B-1----:R-:W2:Y:S02]  /*247d0*/  LDL.LU R0, [R1+0x4154] ;  /* 0x0041540001007983 */ /* 0x002ea40000300800 */
[----:B------:R0:W-:Y:S02]  /*247e0*/  STL [R1+0x40e8], R12 ;  /* 0x0040e80c01007387 */ /* 0x0001e40000100800 */
[----:B0-----:R-:W4:Y:S04]  /*247f0*/  LDL.LU R12, [R1+0x270] ;  /* 0x00027000010c7983 */ /* 0x001f280000300800 */
[----:B--2---:R0:W-:Y:S01]  /*24800*/  STS.U16 [R0+0x200], R2 ;  /* 0x0002000200007388 */ /* 0x0041e20000000400 */
[----:B---3--:R1:W-:Y:S02]  /*24810*/  STS.U16 [R0+0x280], R10 ;  /* 0x0002800a00007388 */ /* 0x0083e40000000400 */
[----:B----4-:R2:W-:Y:S01]  /*24820*/  STS.U16 [R0+0xa00], R11 ;  /* 0x000a000b00007388 */ /* 0x0105e20000000400 */
[----:B------:R3:W-:Y:S04]  /*24830*/  STS.U16 [R0+0xa80], R25 ;  /* 0x000a801900007388 */ /* 0x0007e80000000400 */
[----:B------:R3:W-:Y:S04]  /*24840*/  STS.U16 [R0+0x1200], R26 ;  /* 0x0012001a00007388 */ /* 0x0007e80000000400 */
[----:B0-----:R-:W4:Y:S01]  /*24850*/  LDL.LU R2, [R1+0x4150] ;  /* 0x0041500001027983 */ /* 0x001f220000300800 */
[----:B-1----:R-:W4:Y:S03]  /*24860*/  LDL.LU R10, [R1+0x414c] ;  /* 0x00414c00010a7983 */ /* 0x002f260000300800 */
[----:B--2---:R-:W2:Y:S01]  /*24870*/  LDL.LU R11, [R1+0x4148] ;  /* 0x00414800010b7983 */ /* 0x004ea20000300800 */
[----:B---3--:R-:W3:Y:S03]  /*24880*/  LDL.LU R25, [R1+0x4144] ;  /* 0x0041440001197983 */ /* 0x008ee60000300800 */
[----:B------:R-:W2:Y:S04]  /*24890*/  LDL.LU R26, [R1+0x4140] ;  /* 0x00414000011a7983 */ /* 0x000ea80000300800 */
[----:B------:R-:W-:Y:S01]  /*248a0*/  STS.U16 [R0+0x1280], R12 ;  /* 0x0012800c00007388 */ /* 0x000fe20000000400 */
[----:B------:R-:W-:Y:S02]  /*248b0*/  STS.U16 [R0+0x1a00], R13 ;  /* 0x001a000d00007388 */ /* 0x000fe40000000400 */
[----:B------:R-:W-:Y:S02]  /*248c0*/  STS.U16 [R0+0x1a80], R27 ;  /* 0x001a801b00007388 */ /* 0x000fe40000000400 */
[----:B------:R-:W-:Y:S01]  /*248d0*/  STS.U16 [R0+0x2200], R28 ;  /* 0x0022001c00007388 */ /* 0x000fe20000000400 */
[----:B------:R-:W-:Y:S01]  /*248e0*/  STS.U16 [R0+0x2280], R16 ;  /* 0x0022801000007388 */ /* 0x000fe20000000400 */
[----:B------:R0:W-:Y:S03]  /*248f0*/  STS.U16 [R0+0x2a00], R14 ;  /* 0x002a000e00007388 */ /* 0x0001e60000000400 */
[----:B--2---:R-:W-:Y:S01]  /*24900*/  STL [R1+0x40ec], R26 ;  /* 0x0040ec1a01007387 */ /* 0x004fe20000100800 */
[----:B0-----:R-:W2:Y:S02]  /*24910*/  LDL.LU R14, [R1+0x30c] ;  /* 0x00030c00010e7983 */ /* 0x001ea40000300800 */
[----:B------:R-:W-:Y:S02]  /*24920*/  STS.U16 [R0+0x2a80], R17 ;  /* 0x002a801100007388 */ /* 0x000fe40000000400 */
[----:B------:R-:W-:Y:S01]  /*24930*/  STS.U16 [R0+0x3200], R29 ;  /* 0x0032001d00007388 */ /* 0x000fe20000000400 */
[----:B------:R-:W-:Y:S01]  /*24940*/  STS.U16 [R0+0x3280], R3 ;  /* 0x0032800300007388 */ /* 0x000fe20000000400 */
[----:B------:R-:W-:Y:S02]  /*24950*/  STS.U16 [R0+0x3a00], R15 ;  /* 0x003a000f00007388 */ /* 0x000fe40000000400 */
[----:B------:R-:W-:Y:S02]  /*24960*/  STS.U16 [R0+0x3a80], R4 ;  /* 0x003a800400007388 */ /* 0x000fe40000000400 */
[----:B------:R-:W-:Y:S01]  /*24970*/  STS.U16 [R0+0x4200], R5 ;  /* 0x0042000500007388 */ /* 0x000fe20000000400 */
[----:B--2---:R0:W-:Y:S04]  /*24980*/  STL [R1+0x4138], R14 ;  /* 0x0041380e01007387 */ /* 0x0041e80000100800 */
[----:B0-----:R-:W2:Y:S04]  /*24990*/  LDL.LU R14, [R1+0x310] ;  /* 0x00031000010e7983 */ /* 0x001ea80000300800 */
[----:B------:R-:W-:Y:S01]  /*249a0*/  STS.U16 [R0+0x4280], R18 ;  /* 0x0042801200007388 */ /* 0x000fe20000000400 */
[----:B------:R-:W-:Y:S02]  /*249b0*/  STS.U16 [R0+0x4a00], R19 ;  /* 0x004a001300007388 */ /* 0x000fe40000000400 */
[----:B------:R-:W-:Y:S02]  /*249c0*/  STS.U16 [R0+0x4a80], R6 ;  /* 0x004a800600007388 */ /* 0x000fe40000000400 */
[----:B------:R-:W-:Y:S01]  /*249d0*/  STS.U16 [R0+0x5200], R7 ;  /* 0x0052000700007388 */ /* 0x000fe20000000400 */
[----:B------:R-:W-:Y:S01]  /*249e0*/  STS.U16 [R0+0x5280], R20 ;  /* 0x0052801400007388 */ /* 0x000fe20000000400 */
[----:B------:R-:W-:Y:S02]  /*249f0*/  STS.U16 [R0+0x5a00], R21 ;  /* 0x005a001500007388 */ /* 0x000fe40000000400 */
[----:B------:R4:W-:Y:S02]  /*24a00*/  STS.U16 [R0+0x5a80], R24 ;  /* 0x005a801800007388 */ /* 0x0009e40000000400 */
[----:B------:R0:W-:Y:S01]  /*24a10*/  STS.U16 [R0+0x6200], R8 ;  /* 0x0062000800007388 */ /* 0x0001e20000000400 */
[----:B------:R1:W-:Y:S01]  /*24a20*/  STS.U16 [R0+0x6280], R9 ;  /* 0x0062800900007388 */ /* 0x0003e20000000400 */
[----:B------:R0:W-:Y:S02]  /*24a30*/  STS.U16 [R0+0x6a00], R22 ;  /* 0x006a001600007388 */ /* 0x0001e40000000400 */
[----:B------:R0:W-:Y:S02]  /*24a40*/  STS.U16 [R0+0x6a80], R23 ;  /* 0x006a801700007388 */ /* 0x0001e40000000400 */
[----:B------:R0:W-:Y:S02]  /*24a50*/  STS.U16 [R0+0x7200], R26 ;  /* 0x0072001a00007388 */ /* 0x0001e40000000400 */
[----:B----4-:R-:W-:-:S02]  /*24a60*/  IMAD.SHL.U32 R24, R2, 0x2, RZ ;  /* 0x0000000202187824 */ /* 0x010fc400078e00ff */
[----:B------:R-:W-:Y:S01]  /*24a70*/  IMAD.SHL.U32 R2, R2, 0x2, RZ ;  /* 0x0000000202027824 */ /* 0x000fe200078e00ff */
[----:B--2---:R2:W-:Y:S01]  /*24a80*/  STL [R1+0x413c], R14 ;  /* 0x00413c0e01007387 */ /* 0x0045e20000100800 */
[----:B0-----:R-:W4:Y:S02]  /*24a90*/  LDL.LU R8, [R1+0x2d8] ;  /* 0x0002d80001087983 */ /* 0x001f240000300800 */
[----:B-1----:R-:W4:Y:S02]  /*24aa0*/  LDL.LU R9, [R1+0x2d4] ;  /* 0x0002d40001097983 */ /* 0x002f240000300800 */
        /* <DEDUP_REMOVED lines=17> */
[----:B--2---:R-:W-:Y:S01]  /*24bc0*/  LOP3.LUT R14, R2, 0x20, RZ, 0x3c, !PT ;  /* 0x00000020020e7812 */ /* 0x004fe200078e3cff */
[----:B------:R-:W2:Y:S01]  /*24bd0*/  LDL.LU R7, [R1+0x44] ;  /* 0x0000440001077983 */ /* 0x000ea20000300800 */
[----:B------:R-:W2:Y:S02]  /*24be0*/  LDL.LU R20, [R1+0x40] ;  /* 0x0000400001147983 */ /* 0x000ea40000300800 */
[----:B------:R-:W2:Y:S02]  /*24bf0*/  LDL.LU R21, [R1+0x14] ;  /* 0x0000140001157983 */ /* 0x000ea40000300800 */
[----:B------:R-:W2:Y:S01]  /*24c00*/  LDL.LU R2, [R1+0x10] ;  /* 0x0000100001027983 */ /* 0x000ea20000300800 */
[----:B---3--:R-:W-:Y:S04]  /*24c10*/  STS.U16 [R14+0x7280], R25 ;  /* 0x007280190e007388 */ /* 0x008fe80000000400 */
[----:B------:R0:W-:Y:S01]  /*24c20*/  STL [R1+0x40f0], R25 ;  /* 0x0040f01901007387 */ /* 0x0001e20000100800 */
[----:B------:R-:W-:Y:S02]  /*24c30*/  STS.U16 [R14+0x7a00], R11 ;  /* 0x007a000b0e007388 */ /* 0x000fe40000000400 */
[----:B------:R-:W-:Y:S01]  /*24c40*/  STS.U16 [R14+0x7a80], R10 ;  /* 0x007a800a0e007388 */ /* 0x000fe20000000400 */
[----:B0-----:R-:W4:Y:S01]  /*24c50*/  LDL.LU R25, [R1+0x1c4] ;  /* 0x0001c40001197983 */ /* 0x001f220000300800 */
[----:B------:R0:W-:Y:S03]  /*24c60*/  STL [R1+0x40f4], R11 ;  /* 0x0040f40b01007387 */ /* 0x0001e60000100800 */
[----:B0-----:R-:W2:Y:S01]  /*24c70*/  LDL.LU R11, [R1+0x1f8] ;  /* 0x0001f800010b7983 */ /* 0x001ea20000300800 */
[----:B------:R-:W2:Y:S01]  /*24c80*/  LDL.LU R14, [R1+0x413c] ;  /* 0x00413c00010e7983 */ /* 0x000ea20000300800 */
[C---:B------:R-:W-:Y:S01]  /*24c90*/  LOP3.LUT R3, R24.reuse, 0x30, RZ, 0x3c, !PT ;  /* 0x0000003018037812 */ /* 0x040fe200078e3cff */
[----:B------:R0:W-:Y:S02]  /*24ca0*/  STL [R1+0x40f8], R10 ;  /* 0x0040f80a01007387 */ /* 0x0001e40000100800 */
[----:B0-----:R-:W4:Y:S04]  /*24cb0*/  LDL.LU R10, [R1+0x1fc] ;  /* 0x0001fc00010a7983 */ /* 0x001f280000300800 */
[----:B--2---:R0:W-:Y:S04]  /*24cc0*/  STS.U16 [R3+0x300], R14 ;  /* 0x0003000e03007388 */ /* 0x0041e80000000400 */
[----:B0-----:R-:W2:Y:S04]  /*24cd0*/  LDL.LU R14, [R1+0x4138] ;  /* 0x00413800010e7983 */ /* 0x001ea80000300800 */
[----:B--2---:R0:W-:Y:S01]  /*24ce0*/  STS.U16 [R3+0x380], R14 ;  /* 0x0003800e03007388 */ /* 0x0041e20000000400 */
[----:B----4-:R1:W-:Y:S02]  /*24cf0*/  STS.U16 [R3+0xb00], R8 ;  /* 0x000b000803007388 */ /* 0x0103e40000000400 */
[----:B------:R2:W-:Y:S02]  /*24d00*/  STS.U16 [R3+0xb80], R9 ;  /* 0x000b800903007388 */ /* 0x0005e40000000400 */
[----:B------:R4:W-:Y:S01]  /*24d10*/  STS.U16 [R3+0x1300], R22 ;  /* 0x0013001603007388 */ /* 0x0009e20000000400 */
[----:B------:R4:W-:Y:S04]  /*24d20*/  STS.U16 [R3+0x1380], R23 ;  /* 0x0013801703007388 */ /* 0x0009e80000000400 */
[----:B0-----:R-:W3:Y:S01]  /*24d30*/  LDL.LU R14, [R1+0x4134] ;  /* 0x00413400010e7983 */ /* 0x001ee20000300800 */
[----:B-1----:R-:W3:Y:S02]  /*24d40*/  LDL.LU R8, [R1+0x4130] ;  /* 0x0041300001087983 */ /* 0x002ee40000300800 */
        /* <DEDUP_REMOVED lines=20> */
[----:B------:R0:W-:Y:S02]  /*24e90*/  STS.U16 [R3+0x5b80], R6 ;  /* 0x005b800603007388 */ /* 0x0001e40000000400 */
[----:B------:R1:W-:Y:S02]  /*24ea0*/  STS.U16 [R3+0x6300], R7 ;  /* 0x0063000703007388 */ /* 0x0003e40000000400 */
[----:B------:R1:W-:Y:S01]  /*24eb0*/  STS.U16 [R3+0x6380], R20 ;  /* 0x0063801403007388 */ /* 0x0003e20000000400 */
[----:B------:R1:W-:Y:S01]  /*24ec0*/  STS.U16 [R3+0x6b00], R21 ;  /* 0x006b001503007388 */ /* 0x0003e20000000400 */
[----:B------:R1:W-:Y:S03]  /*24ed0*/  STS.U16 [R3+0x6b80], R2 ;  /* 0x006b800203007388 */ /* 0x0003e60000000400 */
[----:B0-----:R-:W3:Y:S01]  /*24ee0*/  LDL.LU R6, [R1+0x308] ;  /* 0x0003080001067983 */ /* 0x001ee20000300800 */
[----:B-1----:R-:W3:Y:S03]  /*24ef0*/  LDL.LU R7, [R1+0x304] ;  /* 0x0003040001077983 */ /* 0x002ee60000300800 */
[----:B------:R-:W3:Y:S01]  /*24f00*/  LDL.LU R20, [R1+0x2d0] ;  /* 0x0002d00001147983 */ /* 0x000ee20000300800 */
[----:B------:R-:W3:Y:S03]  /*24f10*/  LDL.LU R21, [R1+0x2c8] ;  /* 0x0002c80001157983 */ /* 0x000ee60000300800 */
[----:B------:R-:W3:Y:S01]  /*24f20*/  LDL.LU R2, [R1+0x23c] ;  /* 0x00023c0001027983 */ /* 0x000ee20000300800 */
[----:B------:R-:W3:Y:S02]  /*24f30*/  LDL.LU R10, [R1+0x1b8] ;  /* 0x0001b800010a7983 */ /* 0x000ee40000300800 */
[----:B------:R-:W3:Y:S02]  /*24f40*/  LDL.LU R18, [R1+0x18c] ;  /* 0x00018c0001127983 */ /* 0x000ee40000300800 */
[----:B------:R-:W3:Y:S01]  /*24f50*/  LDL.LU R19, [R1+0x188] ;  /* 0x0001880001137983 */ /* 0x000ee20000300800 */
[----:B------:R-:W-:Y:S01]  /*24f60*/  LOP3.LUT R0, R24, 0x40, RZ, 0x3c, !PT ;  /* 0x0000004018007812 */ /* 0x000fe200078e3cff */
[----:B--2---:R-:W-:Y:S04]  /*24f70*/  STS.U16 [R3+0x7300], R23 ;  /* 0x0073001703007388 */ /* 0x004fe80000000400 */
[----:B------:R0:W-:Y:S01]  /*24f80*/  STL [R1+0x40fc], R23 ;  /* 0x0040fc1701007387 */ /* 0x0001e20000100800 */
[----:B----4-:R-:W-:Y:S02]  /*24f90*/  STS.U16 [R3+0x7380], R22 ;  /* 0x0073801603007388 */ /* 0x010fe40000000400 */
[----:B------:R-:W-:Y:S01]  /*24fa0*/  STS.U16 [R3+0x7b00], R9 ;  /* 0x007b000903007388 */ /* 0x000fe20000000400 */
[----:B0-----:R-:W2:Y:S01]  /*24fb0*/  LDL.LU R23, [R1+0x1bc] ;  /* 0x0001bc0001177983 */ /* 0x001ea20000300800 */
[----:B------:R0:W-:Y:S03]  /*24fc0*/  STL [R1+0x4100], R22 ;  /* 0x0041001601007387 */ /* 0x0001e60000100800 */
[----:B0-----:R-:W4:Y:S01]  /*24fd0*/  LDL.LU R22, [R1+0x1f0] ;  /* 0x0001f00001167983 */ /* 0x001f220000300800 */
[----:B------:R-:W2:Y:S02]  /*24fe0*/  LDL.LU R24, [R1+0x15c] ;  /* 0x00015c0001187983 */ /* 0x000ea40000300800 */
[----:B------:R0:W-:Y:S02]  /*24ff0*/  STL [R1+0x4104], R9 ;  /* 0x0041040901007387 */ /* 0x0001e40000100800 */
[----:B0-----:R-:W2:Y:S01]  /*25000*/  LDL.LU R9, [R1+0x1f4] ;  /* 0x0001f40001097983 */ /* 0x001ea20000300800 */
        /* <DEDUP_REMOVED lines=8> */
[----:B------:R-:W2:Y:S03]  /*25090*/  LDL.LU R17, [R1+0x98] ;  /* 0x0000980001117983 */ /* 0x000ea60000300800 */
[----:B---3--:R0:W-:Y:S01]  /*250a0*/  STS.U16 [R3+0x7b80], R8 ;  /* 0x007b800803007388 */ /* 0x0081e20000000400 */
[----:B------:R-:W3:Y:S03]  /*250b0*/  LDL.LU R29, [R1+0x6c] ;  /* 0x00006c00011d7983 */ /* 0x000ee60000300800 */
[----:B0-----:R-:W2:Y:S01]  /*250c0*/  LDL.LU R3, [R1+0x68] ;  /* 0x0000680001037983 */ /* 0x001ea20000300800 */
[----:B------:R-:W2:Y:S02]  /*250d0*/  LDL.LU R15, [R1+0x3c] ;  /* 0x00003c00010f7983 */ /* 0x000ea40000300800 */
[----:B------:R-:W2:Y:S02]  /*250e0*/  LDL.LU R4, [R1+0x38] ;  /* 0x0000380001047983 */ /* 0x000ea40000300800 */
[----:B------:R-:W2:Y:S01]  /*250f0*/  LDL.LU R5, [R1+0xc] ;  /* 0x00000c0001057983 */ /* 0x000ea20000300800 */
[----:B------:R0:W-:Y:S04]  /*25100*/  STL [R1+0x410c], R8 ;  /* 0x00410c0801007387 */ /* 0x0001e80000100800 */
[----:B0-----:R-:W2:Y:S04]  /*25110*/  LDL.LU R8, [R1+0x238] ;  /* 0x0002380001087983 */ /* 0x001ea80000300800 */
[----:B------:R0:W-:Y:S01]  /*25120*/  STS.U16 [R0+0x400], R6 ;  /* 0x0004000600007388 */ /* 0x0001e20000000400 */
[----:B------:R1:W-:Y:S02]  /*25130*/  STS.U16 [R0+0x480], R7 ;  /* 0x0004800700007388 */ /* 0x0003e40000000400 */
[----:B------:R1:W-:Y:S02]  /*25140*/  STS.U16 [R0+0xc00], R20 ;  /* 0x000c001400007388 */ /* 0x0003e40000000400 */
[----:B------:R1:W-:Y:S01]  /*25150*/  STS.U16 [R0+0xc80], R21 ;  /* 0x000c801500007388 */ /* 0x0003e20000000400 */
[----:B------:R1:W-:Y:S04]  /*25160*/  STS.U16 [R0+0x1400], R2 ;  /* 0x0014000200007388 */ /* 0x0003e80000000400 */
[----:B0-----:R-:W3:Y:S01]  /*25170*/  LDL.LU R6, [R1+0x4120] ;  /* 0x0041200001067983 */ /* 0x001ee20000300800 */
[----:B-1----:R-:W3:Y:S03]  /*25180*/  LDL.LU R7, [R1+0x411c] ;  /* 0x00411c0001077983 */ /* 0x002ee60000300800 */
[----:B------:R-:W3:Y:S01]  /*25190*/  LDL.LU R20, [R1+0x4118] ;  /* 0x0041180001147983 */ /* 0x000ee20000300800 */
[----:B------:R-:W3:Y:S03]  /*251a0*/  LDL.LU R21, [R1+0x4114] ;  /* 0x0041140001157983 */ /* 0x000ee60000300800 */
[----:B------:R-:W3:Y:S04]  /*251b0*/  LDL.LU R2, [R1+0x4110] ;  /* 0x0041100001027983 */ /* 0x000ee80000300800 */
[----:B--2---:R-:W-:Y:S01]  /*251c0*/  STS.U16 [R0+0x1480], R8 ;  /* 0x0014800800007388 */ /* 0x004fe20000000400 */
[----:B------:R-:W-:Y:S02]  /*251d0*/  STS.U16 [R0+0x1c00], R9 ;  /* 0x001c000900007388 */ /* 0x000fe40000000400 */
[----:B----4-:R-:W-:Y:S02]  /*251e0*/  STS.U16 [R0+0x1c80], R22 ;  /* 0x001c801600007388 */ /* 0x010fe40000000400 */
[----:B------:R-:W-:Y:S01]  /*251f0*/  STS.U16 [R0+0x2400], R23 ;  /* 0x0024001700007388 */ /* 0x000fe20000000400 */
[----:B------:R-:W-:Y:S01]  /*25200*/  STS.U16 [R0+0x2480], R10 ;  /* 0x0024800a00007388 */ /* 0x000fe20000000400 */
[----:B------:R0:W-:Y:S02]  /*25210*/  STS.U16 [R0+0x2c00], R18 ;  /* 0x002c001200007388 */ /* 0x0001e40000000400 */
[----:B------:R1:W-:Y:S02]  /*25220*/  STS.U16 [R0+0x2c80], R19 ;  /* 0x002c801300007388 */ /* 0x0003e40000000400 */
[----:B------:R2:W-:Y:S01]  /*25230*/  STS.U16 [R0+0x3400], R24 ;  /* 0x0034001800007388 */ /* 0x0005e20000000400 */
        /* <DEDUP_REMOVED lines=9> */
[----:B---3--:R-:W-:Y:S02]  /*252d0*/  STS.U16 [R0+0x5c00], R29 ;  /* 0x005c001d00007388 */ /* 0x008fe40000000400 */
[----:B------:R-:W-:Y:S01]  /*252e0*/  STS.U16 [R0+0x5c80], R3 ;  /* 0x005c800300007388 */ /* 0x000fe20000000400 */
[----:B0-----:R-:W3:Y:S01]  /*252f0*/  LDL.LU R18, [R1+0x300] ;  /* 0x0003000001127983 */ /* 0x001ee20000300800 */
[----:B------:R-:W-:Y:S02]  /*25300*/  STS.U16 [R0+0x6400], R15 ;  /* 0x0064000f00007388 */ /* 0x000fe40000000400 */
[----:B-1----:R-:W4:Y:S02]  /*25310*/  LDL.LU R19, [R1+0x2fc] ;  /* 0x0002fc0001137983 */ /* 0x002f240000300800 */
[----:B------:R-:W-:Y:S01]  /*25320*/  STS.U16 [R0+0x6480], R4 ;  /* 0x0064800400007388 */ /* 0x000fe20000000400 */
[----:B--2---:R-:W2:Y:S04]  /*25330*/  LDL.LU R24, [R1+0x2c0] ;  /* 0x0002c00001187983 */ /* 0x004ea80000300800 */
[----:B------:R-:W-:Y:S01]  /*25340*/  STS.U16 [R0+0x6c00], R5 ;  /* 0x006c000500007388 */ /* 0x000fe20000000400 */
[----:B------:R0:W-:Y:S02]  /*25350*/  STS.U16 [R0+0x6c80], R2 ;  /* 0x006c800200007388 */ /* 0x0001e40000000400 */
[----:B------:R-:W2:Y:S01]  /*25360*/  LDL.LU R8, [R1+0x2b8] ;  /* 0x0002b80001087983 */ /* 0x000ea20000300800 */
[----:B0-----:R-:W2:Y:S01]  /*25370*/  LDL.LU R2, [R1+0x234] ;  /* 0x0002340001027983 */ /* 0x001ea20000300800 */
[----:B------:R-:W2:Y:S02]  /*25380*/  LDL.LU R16, [R1+0x230] ;  /* 0x0002300001107983 */ /* 0x000ea40000300800 */
[----:B------:R-:W2:Y:S02]  /*25390*/  LDL.LU R17, [R1+0x1ec] ;  /* 0x0001ec0001117983 */ /* 0x000ea40000300800 */
[----:B------:R-:W-:Y:S01]  /*253a0*/  STS.U16 [R0+0x7400], R21 ;  /* 0x0074001500007388 */ /* 0x000fe20000000400 */
[----:B------:R-:W2:Y:S04]  /*253b0*/  LDL.LU R29, [R1+0x1e8] ;  /* 0x0001e800011d7983 */ /* 0x000ea80000300800 */
[----:B------:R-:W-:Y:S01]  /*253c0*/  STS.U16 [R0+0x7480], R20 ;  /* 0x0074801400007388 */ /* 0x000fe20000000400 */
[----:B------:R-:W2:Y:S02]  /*253d0*/  LDL.LU R3, [R1+0x1b4] ;  /* 0x0001b40001037983 */ /* 0x000ea40000300800 */
[----:B------:R-:W-:Y:S02]  /*253e0*/  STS.U16 [R0+0x7c00], R7 ;  /* 0x007c000700007388 */ /* 0x000fe40000000400 */
[----:B------:R-:W2:Y:S01]  /*253f0*/  LDL.LU R15, [R1+0x1b0] ;  /* 0x0001b000010f7983 */ /* 0x000ea20000300800 */
[----:B------:R0:W-:Y:S01]  /*25400*/  STS.U16 [R0+0x7c80], R6 ;  /* 0x007c800600007388 */ /* 0x0001e20000000400 */
[----:B------:R-:W-:-:S03]  /*25410*/  LOP3.LUT R28, R14, 0x50, RZ, 0x3c, !PT ;  /* 0x000000500e1c7812 */ /* 0x000fc600078e3cff */
        /* <DEDUP_REMOVED lines=12> */
[----:B------:R-:W2:Y:S04]  /*254e0*/  LDL.LU R5, [R1+0x60] ;  /* 0x0000600001057983 */ /* 0x000ea80000300800 */
[----:B---3--:R0:W-:Y:S01]  /*254f0*/  STS.U16 [R28+0x500], R18 ;  /* 0x000500121c007388 */ /* 0x0081e20000000400 */
[----:B----4-:R1:W-:Y:S03]  /*25500*/  STS.U16 [R28+0x580], R19 ;  /* 0x000580131c007388 */ /* 0x0103e60000000400 */
[----:B--2---:R2:W-:Y:S01]  /*25510*/  STS.U16 [R28+0xd00], R24 ;  /* 0x000d00181c007388 */ /* 0x0045e20000000400 */
[----:B------:R3:W-:Y:S03]  /*25520*/  STS.U16 [R28+0xd80], R8 ;  /* 0x000d80081c007388 */ /* 0x0007e60000000400 */
[----:B0-----:R-:W2:Y:S01]  /*25530*/  LDL.LU R18, [R1+0x34] ;  /* 0x0000340001127983 */ /* 0x001ea20000300800 */
[----:B-1----:R-:W2:Y:S03]  /*25540*/  LDL.LU R19, [R1+0x30] ;  /* 0x0000300001137983 */ /* 0x002ea60000300800 */
[----:B--2---:R-:W2:Y:S01]  /*25550*/  LDL.LU R24, [R1+0x4] ;  /* 0x0000040001187983 */ /* 0x004ea20000300800 */
[----:B---3--:R-:W3:Y:S03]  /*25560*/  LDL.LU R8, [R1+0x410c] ;  /* 0x00410c0001087983 */ /* 0x008ee60000300800 */
[----:B------:R0:W-:Y:S04]  /*25570*/  STS.U16 [R28+0x1500], R2 ;  /* 0x001500021c007388 */ /* 0x0001e80000000400 */
[----:B0-----:R-:W2:Y:S01]  /*25580*/  LDL.LU R2, [R1+0x4108] ;  /* 0x0041080001027983 */ /* 0x001ea20000300800 */
[----:B------:R0:W-:Y:S02]  /*25590*/  STS.U16 [R28+0x1580], R16 ;  /* 0x001580101c007388 */ /* 0x0001e40000000400 */
[----:B------:R1:W-:Y:S02]  /*255a0*/  STS.U16 [R28+0x1d00], R17 ;  /* 0x001d00111c007388 */ /* 0x0003e40000000400 */
[----:B------:R1:W-:Y:S01]  /*255b0*/  STS.U16 [R28+0x1d80], R29 ;  /* 0x001d801d1c007388 */ /* 0x0003e20000000400 */
[----:B------:R1:W-:Y:S01]  /*255c0*/  STS.U16 [R28+0x2500], R3 ;  /* 0x002500031c007388 */ /* 0x0003e20000000400 */
[----:B------:R-:W-:Y:S03]  /*255d0*/  STS.U16 [R28+0x2580], R15 ;  /* 0x0025800f1c007388 */ /* 0x000fe60000000400 */
[----:B0-----:R-:W3:Y:S01]  /*255e0*/  LDL.LU R16, [R1+0x2f8] ;  /* 0x0002f80001107983 */ /* 0x001ee20000300800 */
[----:B-1----:R-:W3:Y:S03]  /*255f0*/  LDL.LU R17, [R1+0x2f4] ;  /* 0x0002f40001117983 */ /* 0x002ee60000300800 */
[----:B------:R-:W3:Y:S01]  /*25600*/  LDL.LU R29, [R1+0x2b0] ;  /* 0x0002b000011d7983 */ /* 0x000ee20000300800 */
[----:B------:R-:W3:Y:S03]  /*25610*/  LDL.LU R3, [R1+0x2a8] ;  /* 0x0002a80001037983 */ /* 0x000ee60000300800 */
[----:B--2---:R0:W-:Y:S01]  /*25620*/  STS.U16 [R28+0x2d00], R2 ;  /* 0x002d00021c007388 */ /* 0x0041e20000000400 */
[----:B------:R1:W-:Y:S02]  /*25630*/  STS.U16 [R28+0x2d80], R0 ;  /* 0x002d80001c007388 */ /* 0x0003e40000000400 */
[----:B------:R2:W-:Y:S02]  /*25640*/  STS.U16 [R28+0x3500], R9 ;  /* 0x003500091c007388 */ /* 0x0005e40000000400 */
[----:B------:R2:W-:Y:S01]  /*25650*/  STS.U16 [R28+0x3580], R22 ;  /* 0x003580161c007388 */ /* 0x0005e20000000400 */
[----:B------:R3:W-:Y:S01]  /*25660*/  STS.U16 [R28+0x3d00], R23 ;  /* 0x003d00171c007388 */ /* 0x0007e20000000400 */
[----:B------:R3:W-:Y:S03]  /*25670*/  STS.U16 [R28+0x3d80], R10 ;  /* 0x003d800a1c007388 */ /* 0x0007e60000000400 */
[----:B0-----:R-:W2:Y:S01]  /*25680*/  LDL.LU R2, [R1+0x21c] ;  /* 0x00021c0001027983 */ /* 0x001ea20000300800 */
[----:B------:R-:W2:Y:S02]  /*25690*/  LDL.LU R15, [R1+0x1e4] ;  /* 0x0001e400010f7983 */ /* 0x000ea40000300800 */
[----:B-1----:R-:W2:Y:S02]  /*256a0*/  LDL.LU R0, [R1+0x1e0] ;  /* 0x0001e00001007983 */ /* 0x002ea40000300800 */
[----:B--2---:R-:W2:Y:S01]  /*256b0*/  LDL.LU R9, [R1+0x4104] ;  /* 0x0041040001097983 */ /* 0x004ea20000300800 */
[----:B------:R-:W2:Y:S01]  /*256c0*/  LDL.LU R22, [R1+0x4100] ;  /* 0x0041000001167983 */ /* 0x000ea20000300800 */
[----:B---3--:R-:W3:Y:S02]  /*256d0*/  LDL.LU R23, [R1+0x40fc] ;  /* 0x0040fc0001177983 */ /* 0x008ee40000300800 */
[----:B------:R-:W2:Y:S01]  /*256e0*/  LDL.LU R10, [R1+0x40f8] ;  /* 0x0040f800010a7983 */ /* 0x000ea20000300800 */
[----:B------:R0:W-:Y:S01]  /*256f0*/  STS.U16 [R28+0x4500], R11 ;  /* 0x0045000b1c007388 */ /* 0x0001e20000000400 */
[----:B------:R1:W-:Y:S02]  /*25700*/  STS.U16 [R28+0x4580], R25 ;  /* 0x004580191c007388 */ /* 0x0003e40000000400 */
[----:B------:R1:W-:Y:S02]  /*25710*/  STS.U16 [R28+0x4d00], R26 ;  /* 0x004d001a1c007388 */ /* 0x0003e40000000400 */
[----:B------:R1:W-:Y:S01]  /*25720*/  STS.U16 [R28+0x4d80], R12 ;  /* 0x004d800c1c007388 */ /* 0x0003e20000000400 */
[----:B------:R1:W-:Y:S01]  /*25730*/  STS.U16 [R28+0x5500], R13 ;  /* 0x0055000d1c007388 */ /* 0x0003e20000000400 */
[----:B------:R1:W-:Y:S03]  /*25740*/  STS.U16 [R28+0x5580], R27 ;  /* 0x0055801b1c007388 */ /* 0x0003e60000000400 */
[----:B0-----:R-:W2:Y:S01]  /*25750*/  LDL.LU R11, [R1+0x40f4] ;  /* 0x0040f400010b7983 */ /* 0x001ea20000300800 */
[----:B-1----:R-:W2:Y:S03]  /*25760*/  LDL.LU R25, [R1+0x40f0] ;  /* 0x0040f00001197983 */ /* 0x002ea60000300800 */
[----:B------:R-:W2:Y:S01]  /*25770*/  LDL.LU R26, [R1+0x40ec] ;  /* 0x0040ec00011a7983 */ /* 0x000ea20000300800 */
[----:B------:R-:W2:Y:S03]  /*25780*/  LDL.LU R12, [R1+0x40e8] ;  /* 0x0040e800010c7983 */ /* 0x000ea60000300800 */
[----:B------:R-:W2:Y:S01]  /*25790*/  LDL.LU R13, [R1+0x40e4] ;  /* 0x0040e400010d7983 */ /* 0x000ea20000300800 */
[----:B------:R-:W2:Y:S03]  /*257a0*/  LDL.LU R27, [R1+0x40e0] ;  /* 0x0040e000011b7983 */ /* 0x000ea60000300800 */
[----:B------:R0:W-:Y:S01]  /*257b0*/  STS.U16 [R28+0x5d00], R4 ;  /* 0x005d00041c007388 */ /* 0x0001e20000000400 */
[----:B------:R1:W-:Y:S02]  /*257c0*/  STS.U16 [R28+0x5d80], R5 ;  /* 0x005d80051c007388 */ /* 0x0003e40000000400 */
[----:B------:R1:W-:Y:S02]  /*257d0*/  STS.U16 [R28+0x6500], R18 ;  /* 0x006500121c007388 */ /* 0x0003e40000000400 */
[----:B------:R1:W-:Y:S01]  /*257e0*/  STS.U16 [R28+0x6580], R19 ;  /* 0x006580131c007388 */ /* 0x0003e20000000400 */
[----:B------:R1:W-:Y:S04]  /*257f0*/  STS.U16 [R28+0x6d00], R24 ;  /* 0x006d00181c007388 */ /* 0x0003e80000000400 */
[----:B0-----:R-:W2:Y:S01]  /*25800*/  LDL.LU R4, [R1+0x40dc] ;  /* 0x0040dc0001047983 */ /* 0x001ea20000300800 */
[----:B-1----:R-:W2:Y:S03]  /*25810*/  LDL.LU R5, [R1+0x40d8] ;  /* 0x0040d80001057983 */ /* 0x002ea60000300800 */
[----:B------:R-:W2:Y:S01]  /*25820*/  LDL.LU R18, [R1+0x40d4] ;  /* 0x0040d40001127983 */ /* 0x000ea20000300800 */
[----:B------:R-:W2:Y:S03]  /*25830*/  LDL.LU R19, [R1+0x40d0] ;  /* 0x0040d00001137983 */ /* 0x000ea60000300800 */
[----:B------:R-:W2:Y:S01]  /*25840*/  LDL.LU R24, [R1+0x40cc] ;  /* 0x0040cc0001187983 */ /* 0x000ea20000300800 */
[----:B------:R-:W-:-:S03]  /*25850*/  LOP3.LUT R14, R14, 0x60, RZ, 0x3c, !PT ;  /* 0x000000600e0e7812 */ /* 0x000fc600078e3cff */
[----:B--2---:R-:W-:Y:S01]  /*25860*/  STS.U16 [R28+0x6d80], R24 ;  /* 0x006d80181c007388 */ /* 0x004fe20000000400 */
[----:B------:R-:W-:Y:S02]  /*25870*/  STS.U16 [R28+0x7500], R19 ;  /* 0x007500131c007388 */ /* 0x000fe40000000400 */
[----:B------:R-:W-:Y:S02]  /*25880*/  STS.U16 [R28+0x7580], R18 ;  /* 0x007580121c007388 */ /* 0x000fe40000000400 */
[----:B------:R0:W-:Y:S01]  /*25890*/  STS.U16 [R28+0x7d00], R5 ;  /* 0x007d00051c007388 */ /* 0x0001e20000000400 */
[----:B------:R1:W-:Y:S01]  /*258a0*/  STS.U16 [R28+0x7d80], R4 ;  /* 0x007d80041c007388 */ /* 0x0003e20000000400 */
[----:B------:R2:W-:Y:S02]  /*258b0*/  STS.U16 [R14+0x600], R16 ;  /* 0x000600100e007388 */ /* 0x0005e40000000400 */
[----:B------:R2:W-:Y:S02]  /*258c0*/  STS.U16 [R14+0x680], R17 ;  /* 0x000680110e007388 */ /* 0x0005e40000000400 */
[----:B------:R3:W-:Y:S01]  /*258d0*/  STS.U16 [R14+0xe00], R29 ;  /* 0x000e001d0e007388 */ /* 0x0007e20000000400 */
[----:B------:R3:W-:Y:S04]  /*258e0*/  STS.U16 [R14+0xe80], R3 ;  /* 0x000e80030e007388 */ /* 0x0007e80000000400 */
[----:B0-----:R-:W4:Y:S01]  /*258f0*/  LDL R5, [R1+0xe3c] ;  /* 0x000e3c0001057983 */ /* 0x001f220000100800 */
[----:B-1----:R-:W4:Y:S02]  /*25900*/  LDL.LU R28, [R1+0x40c8] ;  /* 0x0040c800011c7983 */ /* 0x002f240000300800 */
[----:B------:R-:W4:Y:S02]  /*25910*/  LDL R4, [R1+0xe38] ;  /* 0x000e380001047983 */ /* 0x000f240000100800 */
[----:B--2---:R-:W2:Y:S01]  /*25920*/  LDL.LU R16, [R1+0x40c4] ;  /* 0x0040c40001107983 */ /* 0x004ea20000300800 */
[----:B------:R-:W2:Y:S01]  /*25930*/  LDL.LU R17, [R1+0x40c0] ;  /* 0x0040c00001117983 */ /* 0x000ea20000300800 */
[----:B---3--:R-:W3:Y:S02]  /*25940*/  LDL.LU R29, [R1+0x40bc] ;  /* 0x0040bc00011d7983 */ /* 0x008ee40000300800 */
[----:B------:R-:W2:Y:S01]  /*25950*/  LDL.LU R3, [R1+0x40b8] ;  /* 0x0040b80001037983 */ /* 0x000ea20000300800 */
[----:B------:R0:W-:Y:S04]  /*25960*/  STS.U16 [R14+0x1600], R2 ;  /* 0x001600020e007388 */ /* 0x0001e80000000400 */
[----:B0-----:R-:W2:Y:S04]  /*25970*/  LDL.LU R2, [R1+0x40b4] ;  /* 0x0040b40001027983 */ /* 0x001ea80000300800 */
[----:B--2---:R0:W-:Y:S04]  /*25980*/  STS.U16 [R14+0x1680], R2 ;  /* 0x001680020e007388 */ /* 0x0041e80000000400 */
[----:B0-----:R-:W2:Y:S01]  /*25990*/  LDL.LU R2, [R1+0x40b0] ;  /* 0x0040b00001027983 */ /* 0x001ea20000300800 */
[----:B----4-:R-:W-:-:S04]  /*259a0*/  @!P0 LOP3.LUT R5, R5, R4, RZ, 0x3c, !PT ;  /* 0x0000000405058212 */ /* 0x010fc800078e3cff */
[----:B------:R-:W-:-:S04]  /*259b0*/  @!P0 LOP3.LUT R4, R5, R4, RZ, 0x3c, !PT ;  /* 0x0000000405048212 */ /* 0x000fc800078e3cff */
[----:B------:R-:W-:Y:S02]  /*259c0*/  @!P0 LOP3.LUT R5, R5, R4, RZ, 0x3c, !PT ;  /* 0x0000000405058212 */ /* 0x000fe400078e3cff */
[----:B--2---:R-:W-:-:S06]  /*259d0*/  PRMT R2, RZ, 0x7610, R2 ;  /* 0x00007610ff027816 */ /* 0x004fcc0000000002 */
[----:B------:R-:W2:Y:S04]  /*259e0*/  @!P0 LDG.E.U16 R2, [R4.64] ;  /* 0x0000000404028981 */ /* 0x000ea8000c1e1500 */
[----:B------:R0:W-:Y:S01]  /*259f0*/  STS.U16 [R14+0x1e00], R15 ;  /* 0x001e000f0e007388 */ /* 0x0001e20000000400 */
[----:B------:R1:W-:Y:S03]  /*25a00*/  STS.U16 [R14+0x1e80], R0 ;  /* 0x001e80000e007388 */ /* 0x0003e60000000400 */
[----:B0-----:R-:W4:Y:S01]  /*25a10*/  LDL.LU R15, [R1+0x40ac] ;  /* 0x0040ac00010f7983 */ /* 0x001f220000300800 */
[----:B-1----:R-:W3:Y:S02]  /*25a20*/  LDL.LU R14, [R1+0x40a8] ;  /* 0x0040a800010e7983 */ /* 0x002ee40000300800 */
[----:B------:R-:W3:Y:S01]  /*25a30*/  LDL.LU R0, [R1+0x40a4] ;  /* 0x0040a40001007983 */ /* 0x000ee20000300800 */
[----:B--2---:R0:W-:Y:S04]  /*25a40*/  STL [R1+0x1d8], R2 ;  /* 0x0001d80201007387 */ /* 0x0041e80000100800 */
[----:B0-----:R-:W2:Y:S01]  /*25a50*/  LDL.LU R2, [R1+0x40a0] ;  /* 0x0040a00001027983 */ /* 0x001ea20000300800 */
[----:B------:R-:W2:Y:S02]  /*25a60*/  LDL R4, [R1+0xe30] ;  /* 0x000e300001047983 */ /* 0x000ea40000100800 */
[----:B------:R-:W2:Y:S01]  /*25a70*/  LDL R5, [R1+0xe34] ;  /* 0x000e340001057983 */ /* 0x000ea20000100800 */
[----:B---3--:R-:W-:-:S02]  /*25a80*/  PRMT R0, RZ, 0x7610, R0 ;  /* 0x00007610ff007816 */ /* 0x008fc40000000000 */
[----:B--2---:R-:W-:-:S04]  /*25a90*/  @!P1 LOP3.LUT R5, R5, R4, RZ, 0x3c, !PT ;  /* 0x0000000405059212 */ /* 0x004fc800078e3cff */
[----:B------:R-:W-:-:S04]  /*25aa0*/  @!P1 LOP3.LUT R4, R5, R4, RZ, 0x3c, !PT ;  /* 0x0000000405049212 */ /* 0x000fc800078e3cff */
[----:B------:R-:W-:-:S05]  /*25ab0*/  @!P1 LOP3.LUT R5, R5, R4, RZ, 0x3c, !PT ;  /* 0x0000000405059212 */ /* 0x000fca00078e3cff */
[----:B------:R-:W2:Y:S04]  /*25ac0*/  @!P1 LDG.E.U16 R0, [R4.64] ;  /* 0x0000000404009981 */ /* 0x000ea8000c1e1500 */
[----:B--2---:R0:W-:Y:S04]  /*25ad0*/  STL [R1+0x1d4], R0 ;  /* 0x0001d40001007387 */ /* 0x0041e80000100800 */
[----:B0-----:R-:W2:Y:S01]  /*25ae0*/  LDL.LU R0, [R1+0x409c] ;  /* 0x00409c0001007983 */ /* 0x001ea20000300800 */
[----:B------:R-:W3:Y:S02]  /*25af0*/  LDL R4, [R1+0xdb8] ;  /* 0x000db80001047983 */ /* 0x000ee40000100800 */
[----:B------:R-:W3:Y:S01]  /*25b00*/  LDL R5, [R1+0xdbc] ;  /* 0x000dbc0001057983 */ /* 0x000ee20000100800 */
[----:B------:R-:W-:-:S02]  /*25b10*/  PRMT R2, RZ, 0x7610, R2 ;  /* 0x00007610ff027816 */ /* 0x000fc40000000002 */
[----:B---3--:R-:W-:-:S04]  /*25b20*/  @!P0 LOP3.LUT R5, R5, R4, RZ, 0x3c, !PT ;  /* 0x0000000405058212 */ /* 0x008fc800078e3cff */
[----:B------:R-:W-:-:S04]  /*25b30*/  @!P0 LOP3.LUT R4, R5, R4, RZ, 0x3c, !PT ;  /* 0x0000000405048212 */ /* 0x000fc800078e3cff */
[----:B------:R-:W-:-:S05]  /*25b40*/  @!P0 LOP3.LUT R5, R5, R4, RZ, 0x3c, !PT ;  /* 0x0000000405058212 */ /* 0x000fca00078e3cff */
[----:B------:R-:W3:Y:S04]  /*25b50*/  @!P0 LDG.E.U16 R2, [R4.64] ;  /* 0x0000000404028981 */ /* 0x000ee8000c1e1500 */
[----:B---3--:R0:W-:Y:S04]  /*25b60*/  STL [R1+0x1d0], R2 ;  /* 0x0001d00201007387 */ /* 0x0081e80000100800 */
[----:B0-----:R-:W3:Y:S01]  /*25b70*/  LDL.LU R2, [R1+0x4098] ;  /* 0x0040980001027983 */ /* 0x001ee20000300800 */
[----:B------:R-:W3:Y:S02]  /*25b80*/  LDL R4, [R1+0xdb0] ;  /* 0x000db00001047983 */ /* 0x000ee40000100800 */
[----:B------:R-:W3:Y:S01]  /*25b90*/  LDL R5, [R1+0xdb4] ;  /* 0x000db40001057983 */ /* 0x000ee20000100800 */
[----:B--2---:R-:W-:-:S02]  /*25ba0*/  PRMT R0, RZ, 0x7610, R0 ;  /* 0x00007610ff007816 */ /* 0x004fc40000000000 */
[----:B---3--:R-:W-:-:S04]  /*25bb0*/  @!P1 LOP3.LUT R5, R5, R4, RZ, 0x3c, !PT ;  /* 0x0000000405059212 */ /* 0x008fc800078e3cff */
        /* <DEDUP_REMOVED lines=155> */
[----:B------:R0:W3:Y:S04]  /*26570*/  @!P0 LDG.E.U16 R2, [R4.64] ;  /* 0x0000000404028981 */ /* 0x0000e8000c1e1500 */
[----:B0-----:R-:W3:Y:S04]  /*26580*/  LDL R4, [R1+0x930] ;  /* 0x0009300001047983 */ /* 0x001ee80000100800 */
[----:B------:R-:W3:Y:S01]  /*26590*/  LDL R5, [R1+0x934] ;  /* 0x0009340001057983 */ /* 0x000ee20000100800 */
[----:B--2---:R-:W-:Y:S02]  /*265a0*/  PRMT R0, RZ, 0x7610, R0 ;  /* 0x00007610ff007816 */ /* 0x004fe40000000000 */
[----:B---3--:R-:W-:-:S04]  /*265b0*/  @!P1 LOP3.LUT R5, R5, R4, RZ, 0x3c, !PT ;  /* 0x0000000405059212 */ /* 0x008fc800078e3cff */
[----:B------:R-:W-:-:S04]  /*265c0*/  @!P1 LOP3.LUT R4, R5, R4, RZ, 0x3c, !PT ;  /* 0x0000000405049212 */ /* 0x000fc800078e3cff */
[----:B------:R-:W-:-:S05]  /*265d0*/  @!P1 LOP3.LUT R5, R5, R4, RZ, 0x3c, !PT ;  /* 0x0000000405059212 */ /* 0x000fca00078e3cff */
[----:B------:R-:W2:Y:S04]  /*265e0*/  @!P1 LDG.E.U16 R0, [R4.64] ;  /* 0x0000000404009981 */ /* 0x000ea8000c1e1500 */
[----:B------:R0:W-:Y:S04]  /*265f0*/  STL [R1+0x188], R2 ;  /* 0x0001880201007387 */ /* 0x0001e80000100800 */
[----:B0-----:R-:W3:Y:S04]  /*26600*/  LDL R2, [R1+0x165c] ;  /* 0x00165c0001027983 */ /* 0x001ee80000100800 */
[----:B--2---:R0:W-:Y:S04]  /*26610*/  STL [R1+0x184], R0 ;  /* 0x0001840001007387 */ /* 0x0041e80000100800 */
[----:B0-----:R-:W2:Y:S01]  /*26620*/  LDL.LU R0, [R1+0x4050] ;  /* 0x0040500001007983 */ /* 0x001ea20000300800 */
[----:B------:R-:W2:Y:S02]  /*26630*/  LDL R4, [R1+0x8b8] ;  /* 0x0008b80001047983 */ /* 0x000ea40000100800 */
[----:B------:R-:W2:Y:S01]  /*26640*/  LDL R5, [R1+0x8bc] ;  /* 0x0008bc0001057983 */ /* 0x000ea20000100800 */
[----:B------:R-:W-:-:S02]  /*26650*/  PRMT R14, RZ, 0x7610, R14 ;  /* 0x00007610ff0e7816 */ /* 0x000fc4000000000e */
[----:B--2---:R-:W-:-:S04]  /*26660*/  @!P0 LOP3.LUT R5, R5, R4, RZ, 0x3c, !PT ;  /* 0x0000000405058212 */ /* 0x004fc800078e3cff */
[----:B------:R-:W-:-:S04]  /*26670*/  @!P0 LOP3.LUT R4, R5, R4, RZ, 0x3c, !PT ;  /* 0x0000000405048212 */ /* 0x000fc800078e3cff */
[----:B------:R-:W-:-:S05]  /*26680*/  @!P0 LOP3.LUT R5, R5, R4, RZ, 0x3c, !PT ;  /* 0x0000000405058212 */ /* 0x000fca00078e3cff */
[----:B------:R-:W2:Y:S04]  /*26690*/  @!P0 LDG.E.U16 R14, [R4.64] ;  /* 0x00000004040e8981 */ /* 0x000ea8000c1e1500 */
        /* <DEDUP_REMOVED lines=26> */
[----:B------:R-:W2:Y:S01]  /*26840*/  @!P1 LDG.E.U16 R0, [R4.64] ;  /* 0x0000000404009981 */ /* 0x000ea2000c1e1500 */
[----:B------:R-:W-:-:S03]  /*26850*/  PRMT R14, RZ, 0x7610, R14 ;  /* 0x00007610ff0e7816 */ /* 0x000fc6000000000e */
[----:B--2---:R0:W-:Y:S04]  /*26860*/  STL [R1+0x114], R0 ;  /* 0x0001140001007387 */ /* 0x0041e80000100800 */
[----:B0-----:R-:W2:Y:S01]  /*26870*/  LDL.LU R0, [R1+0x4040] ;  /* 0x0040400001007983 */ /* 0x001ea20000300800 */
[----:B------:R-:W2:Y:S02]  /*26880*/  LDL R5, [R1+0x1650] ;  /* 0x0016500001057983 */ /* 0x000ea40000100800 */
[----:B---3--:R-:W-:Y:S02]  /*26890*/  @!P0 IMAD.MOV.U32 R4, RZ, RZ, R2 ;  /* 0x000000ffff048224 */ /* 0x008fe400078e0002 */
[----:B------:R-:W3:Y:S04]  /*268a0*/  LDL.LU R2, [R1+0xe2c] ;  /* 0x000e2c0001027983 */ /* 0x000ee80000300800 */
[----:B--2---:R-:W2:Y:S04]  /*268b0*/  @!P0 LDG.E.U16 R14, [R4.64] ;  /* 0x00000004040e8981 */ /* 0x004ea8000c1e1500 */
        /* <DEDUP_REMOVED lines=35> */
[----:B------:R0:W2:Y:S04]  /*26af0*/  @!P0 LDG.E.U16 R13, [R4.64] ;  /* 0x00000004040d8981 */ /* 0x0000a8000c1e1500 */
[----:B0-----:R-:W2:Y:S04]  /*26b00*/  LDL R4, [R1+0x1758] ;  /* 0x0017580001047983 */ /* 0x001ea80000100800 */
[----:B------:R-:W2:Y:S01]  /*26b10*/  LDL R5, [R1+0x1764] ;  /* 0x0017640001057983 */ /* 0x000ea20000100800 */
[----:B------:R-:W-:Y:S02]  /*26b20*/  PRMT R12, RZ, 0x7610, R12 ;  /* 0x00007610ff0c7816 */ /* 0x000fe4000000000c */
[----:B--2---:R-:W-:-:S04]  /*26b30*/  @!P1 LOP3.LUT R5, R5, R4, RZ, 0x3c, !PT ;  /* 0x0000000405059212 */ /* 0x004fc800078e3cff */
[----:B------:R-:W-:-:S04]  /*26b40*/  @!P1 LOP3.LUT R4, R5, R4, RZ, 0x3c, !PT ;  /* 0x0000000405049212 */ /* 0x000fc800078e3cff */
[----:B------:R-:W-:Y:S01]  /*26b50*/  @!P1 LOP3.LUT R5, R5, R4, RZ, 0x3c, !PT ;  /* 0x0000000405059212 */ /* 0x000fe200078e3cff */
[----:B------:R-:W-:Y:S04]  /*26b60*/  STL [R1+0x3ed4], R13 ;  /* 0x003ed40d01007387 */ /* 0x000fe80000100800 */
[----:B------:R0:W2:Y:S04]  /*26b70*/  @!P1 LDG.E.U16 R12, [R4.64] ;  /* 0x00000004040c9981 */ /* 0x0000a8000c1e1500 */
[----:B0-----:R-:W2:Y:S01]  /*26b80*/  LDL R5, [R1+0xe28] ;  /* 0x000e280001057983 */ /* 0x001ea20000100800 */
[----:B------:R-:W-:Y:S01]  /*26b90*/  PRMT R14, RZ, 0x7610, R14 ;  /* 0x00007610ff0e7816 */ /* 0x000fe2000000000e */
[----:B---3--:R-:W-:-:S05]  /*26ba0*/  @!P0 IMAD.MOV.U32 R4, RZ, RZ, R2 ;  /* 0x000000ffff048224 */ /* 0x008fca00078e0002 */
[----:B--2---:R-:W2:Y:S04]  /*26bb0*/  @!P0 LDG.E.U16 R14, [R4.64] ;  /* 0x00000004040e8981 */ /* 0x004ea8000c1e1500 */
        /* <DEDUP_REMOVED lines=33> */
[----:B------:R-:W-:Y:S03]  /*26dd0*/  STL [R1+0x3e2c], R2 ;  /* 0x003e2c0201007387 */ /* 0x000fe60000100800 */
        /* <DEDUP_REMOVED lines=278> */
[----:B0-----:R-:W2:Y:S04]  /*27f40*/  LDL R4, [R1+0xe18] ;  /* 0x000e180001047983 */ /* 0x001ea80000100800 */
[----:B------:R-:W2:Y:S01]  /*27f50*/  LDL R5, [R1+0xe1c] ;  /* 0x000e1c0001057983 */ /* 0x000ea20000100800 */
[----:B---3--:R-:W-:-:S02]  /*27f60*/  PRMT R0, RZ, 0x7610, R0 ;  /* 0x00007610ff007816 */ /* 0x008fc40000000000 */
[----:B--2---:R-:W-:-:S04]  /*27f70*/  @!P0 LOP3.LUT R5, R5, R4, RZ, 0x3c, !PT ;  /* 0x0000000405058212 */ /* 0x004fc800078e3cff */
[----:B------:R-:W-:-:S04]  /*27f80*/  @!P0 LOP3.LUT R4, R5, R4, RZ, 0x3c, !PT ;  /* 0x0000000405048212 */ /* 0x000fc800078e3cff */
[----:B------:R-:W-:-:S05]  /*27f90*/  @!P0 LOP3.LUT R5, R5, R4, RZ, 0x3c, !PT ;  /* 0x0000000405058212 */ /* 0x000fca00078e3cff */
[----:B------:R-:W2:Y:S04]  /*27fa0*/  @!P0 LDG.E.U16 R0, [R4.64] ;  /* 0x0000000404008981 */ /* 0x000ea8000c1e1500 */
[----:B------:R-:W-:Y:S04]  /*27fb0*/  STL [R1+0x3ec4], R10 ;  /* 0x003ec40a01007387 */ /* 0x000fe80000100800 */
        /* <DEDUP_REMOVED lines=261> */
[----:B0-----:R-:W2:Y:S04]  /*29010*/  LDL R4, [R1+0x1770] ;  /* 0x0017700001047983 */ /* 0x001ea80000100800 */
[----:B------:R-:W2:Y:S01]  /*29020*/  LDL R5, [R1+0x177c] ;  /* 0x00177c0001057983 */ /* 0x000ea20000100800 */
[----:B------:R-:W-:Y:S02]  /*29030*/  PRMT R8, RZ, 0x7610, R8 ;  /* 0x00007610ff087816 */ /* 0x000fe40000000008 */
[----:B--2---:R-:W-:-:S04]  /*29040*/  @!P0 LOP3.LUT R5, R5, R4, RZ, 0x3c, !PT ;  /* 0x0000000405058212 */ /* 0x004fc800078e3cff */
[----:B------:R-:W-:-:S04]  /*29050*/  @!P0 LOP3.LUT R4, R5, R4, RZ, 0x3c, !PT ;  /* 0x0000000405048212 */ /* 0x000fc800078e3cff */
[----:B------:R-:W-:Y:S01]  /*29060*/  @!P0 LOP3.LUT R5, R5, R4, RZ, 0x3c, !PT ;  /* 0x0000000405058212 */ /* 0x000fe200078e3cff */
[----:B---3--:R-:W-:Y:S04]  /*29070*/  STL [R1+0x3ea8], R9 ;  /* 0x003ea80901007387 */ /* 0x008fe80000100800 */
[----:B------:R0:W2:Y:S04]  /*29080*/  @!P0 LDG.E.U16 R8, [R4.64] ;  /* 0x0000000404088981 */ /* 0x0000a8000c1e1500 */
[----:B0-----:R-:W3:Y:S04]  /*29090*/  LDL R4, [R1+0x1778] ;  /* 0x0017780001047983 */ /* 0x001ee80000100800 */
[----:B------:R-:W3:Y:S01]  /*290a0*/  LDL R5, [R1+0x1784] ;  /* 0x0017840001057983 */ /* 0x000ee20000100800 */
[----:B------:R-:W-:-:S02]  /*290b0*/  PRMT R7, RZ, 0x7610, R7 ;  /* 0x00007610ff077816 */ /* 0x000fc40000000007 */
[----:B---3--:R-:W-:-:S04]  /*290c0*/  @!P1 LOP3.LUT R5, R5, R4, RZ, 0x3c, !PT ;  /* 0x0000000405059212 */ /* 0x008fc800078e3cff */
[----:B------:R-:W-:-:S04]  /*290d0*/  @!P1 LOP3.LUT R4, R5, R4, RZ, 0x3c, !PT ;  /* 0x0000000405049212 */ /* 0x000fc800078e3cff */
[----:B------:R-:W-:Y:S01]  /*290e0*/  @!P1 LOP3.LUT R5, R5, R4, RZ, 0x3c, !PT ;  /* 0x0000000405059212 */ /* 0x000fe200078e3cff */
[----:B--2---:R-:W-:Y:S04]  /*290f0*/  STL [R1+0x3eac], R8 ;  /* 0x003eac0801007387 */ /* 0x004fe80000100800 */
[----:B------:R0:W2:Y:S04]  /*29100*/  @!P1 LDG.E.U16 R7, [R4.64] ;  /* 0x0000000404079981 */ /* 0x0000a8000c1e1500 */
[----:B0-----:R-:W3:Y:S04]  /*29110*/  LDL R4, [R1+0xe08] ;  /* 0x000e080001047983 */ /* 0x001ee80000100800 */
[----:B------:R-:W3:Y:S01]  /*29120*/  LDL R5, [R1+0xe0c] ;  /* 0x000e0c0001057983 */ /* 0x000ee20000100800 */
[----:B------:R-:W-:-:S02]  /*29130*/  PRMT R0, RZ, 0x7610, R0 ;  /* 0x00007610ff007816 */ /* 0x000fc40000000000 */
[----:B---3--:R-:W-:-:S04]  /*29140*/  @!P0 LOP3.LUT R5, R5, R4, RZ, 0x3c, !PT ;  /* 0x0000000405058212 */ /* 0x008fc800078e3cff */
[----:B------:R-:W-:-:S04]  /*29150*/  @!P0 LOP3.LUT R4, R5, R4, RZ, 0x3c, !PT ;  /* 0x0000000405048212 */ /* 0x000fc800078e3cff */
[----:B------:R-:W-:-:S05]  /*29160*/  @!P0 LOP3.LUT R5, R5, R4, RZ, 0x3c, !PT ;  /* 0x0000000405058212 */ /* 0x000fca00078e3cff */
[----:B------:R-:W3:Y:S04]  /*29170*/  @!P0 LDG.E.U16 R0, [R4.64] ;  /* 0x0000000404008981 */ /* 0x000ee8000c1e1500 */
[----:B--2---:R-:W-:Y:S04]  /*29180*/  STL [R1+0x3eb0], R7 ;  /* 0x003eb00701007387 */ /* 0x004fe80000100800 */
[----:B---3--:R0:W-:Y:S04]  /*29190*/  STL [R1+0x80], R0 ;  /* 0x0000800001007387 */ /* 0x0081e80000100800 */
        /* <DEDUP_REMOVED lines=39> */
[----:B----4-:R-:W-:-:S02]  /*29410*/  PRMT R15, RZ, 0x7610, R15 ;  /* 0x00007610ff0f7816 */ /* 0x010fc4000000000f */
[----:B---3--:R-:W-:-:S04]  /*29420*/  @!P1 LOP3.LUT R5, R5, R4, RZ, 0x3c, !PT ;  /* 0x0000000405059212 */ /* 0x008fc800078e3cff */
[----:B------:R-:W-:-:S04]  /*29430*/  @!P1 LOP3.LUT R4, R5, R4, RZ, 0x3c, !PT ;  /* 0x0000000405049212 */ /* 0x000fc800078e3cff */
[----:B------:R-:W-:-:S05]  /*29440*/  @!P1 LOP3.LUT R5, R5, R4, RZ, 0x3c, !PT ;  /* 0x0000000405059212 */ /* 0x000fca00078e3cff */
[----:B------:R-:W3:Y:S04]  /*29450*/  @!P1 LDG.E.U16 R15, [R4.64] ;  /* 0x00000004040f9981 */ /* 0x000ee8000c1e1500 */
[----:B---3--:R0:W-:Y:S04]  /*29460*/  STL [R1+0x6c], R15 ;  /* 0x00006c0f01007387 */ /* 0x0081e80000100800 */
[----:B0-----:R-:W3:Y:S01]  /*29470*/  LDL.LU R15, [R1+0x3f2c] ;  /* 0x003f2c00010f7983 */ /* 0x001ee20000300800 */
[----:B------:R-:W4:Y:S02]  /*29480*/  LDL R4, [R1+0xc88] ;  /* 0x000c880001047983 */ /* 0x000f240000100800 */
[----:B------:R-:W4:Y:S01]  /*29490*/  LDL R5, [R1+0xc8c] ;  /* 0x000c8c0001057983 */ /* 0x000f220000100800 */
[----:B--2---:R-:W-:-:S02]  /*294a0*/  PRMT R0, RZ, 0x7610, R0 ;  /* 0x00007610ff007816 */ /* 0x004fc40000000000 */
[----:B----4-:R-:W-:-:S04]  /*294b0*/  @!P0 LOP3.LUT R5, R5, R4, RZ, 0x3c, !PT ;  /* 0x0000000405058212 */ /* 0x010fc800078e3cff */
[----:B------:R-:W-:-:S04]  /*294c0*/  @!P0 LOP3.LUT R4, R5, R4, RZ, 0x3c, !PT ;  /* 0x0000000405048212 */ /* 0x000fc800078e3cff */
[----:B------:R-:W-:-:S05]  /*294d0*/  @!P0 LOP3.LUT R5, R5, R4, RZ, 0x3c, !PT ;  /* 0x0000000405058212 */ /* 0x000fca00078e3cff */
[----:B------:R-:W2:Y:S04]  /*294e0*/  @!P0 LDG.E.U16 R0, [R4.64] ;  /* 0x0000000404008981 */ /* 0x000ea8000c1e1500 */
[----:B--2---:R0:W-:Y:S04]  /*294f0*/  STL [R1+0x68], R0 ;  /* 0x0000680001007387 */ /* 0x0041e80000100800 */
[----:B0-----:R-:W2:Y:S01]  /*29500*/  LDL.LU R0, [R1+0x3f28] ;  /* 0x003f280001007983 */ /* 0x001ea20000300800 */
[----:B------:R-:W4:Y:S02]  /*29510*/  LDL R4, [R1+0xc80] ;  /* 0x000c800001047983 */ /* 0x000f240000100800 */
[----:B------:R-:W4:Y:S02]  /*29520*/  LDL R5, [R1+0xc84] ;  /* 0x000c840001057983 */ /* 0x000f240000100800 */
[----:B----4-:R-:W-:-:S02]  /*29530*/  @!P1 LOP3.LUT R5, R5, R4, RZ, 0x3c, !PT ;  /* 0x0000000405059212 */ /* 0x010fc400078e3cff */
[----:B--2---:R-:W-:Y:S02]  /*29540*/  PRMT R0, RZ, 0x7610, R0 ;  /* 0x00007610ff007816 */ /* 0x004fe40000000000 */
        /* <DEDUP_REMOVED lines=33> */
[----:B------:R-:W4:Y:S01]  /*29760*/  LDL R5, [R1+0xb84] ;  /* 0x000b840001057983 */ /* 0x000f220000100800 */
[----:B------:R-:W-:-:S02]  /*29770*/  PRMT R8, RZ, 0x7610, R8 ;  /* 0x00007610ff087816 */ /* 0x000fc40000000008 */
[----:B----4-:R-:W-:-:S04]  /*29780*/  @!P1 LOP3.LUT R5, R5, R4, RZ, 0x3c, !PT ;  /* 0x0000000405059212 */ /* 0x010fc800078e3cff */
[----:B------:R-:W-:-:S04]  /*29790*/  @!P1 LOP3.LUT R4, R5, R4, RZ, 0x3c, !PT ;  /* 0x0000000405049212 */ /* 0x000fc800078e3cff */
[----:B------:R-:W-:-:S05]  /*297a0*/  @!P1 LOP3.LUT R5, R5, R4, RZ, 0x3c, !PT ;  /* 0x0000000405059212 */ /* 0x000fca00078e3cff */
[----:B------:R0:W4:Y:S04]  /*297b0*/  @!P1 LDG.E.U16 R8, [R4.64] ;  /* 0x0000000404089981 */ /* 0x000128000c1e1500 */
[----:B0-----:R-:W3:Y:S04]  /*297c0*/  LDL R4, [R1+0xb08] ;  /* 0x000b080001047983 */ /* 0x001ee80000100800 */
[----:B------:R-:W3:Y:S01]  /*297d0*/  LDL R5, [R1+0xb0c] ;  /* 0x000b0c0001057983 */ /* 0x000ee20000100800 */
[----:B--2---:R-:W-:Y:S02]  /*297e0*/  PRMT R0, RZ, 0x7610, R0 ;  /* 0x00007610ff007816 */ /* 0x004fe40000000000 */
[----:B---3--:R-:W-:-:S04]  /*297f0*/  @!P0 LOP3.LUT R5, R5, R4, RZ, 0x3c, !PT ;  /* 0x0000000405058212 */ /* 0x008fc800078e3cff */
[----:B------:R-:W-:-:S04]  /*29800*/  @!P0 LOP3.LUT R4, R5, R4, RZ, 0x3c, !PT ;  /* 0x0000000405048212 */ /* 0x000fc800078e3cff */
[----:B------:R-:W-:-:S05]  /*29810*/  @!P0 LOP3.LUT R5, R5, R4, RZ, 0x3c, !PT ;  /* 0x0000000405058212 */ /* 0x000fca00078e3cff */
[----:B------:R-:W2:Y:S04]  /*29820*/  @!P0 LDG.E.U16 R0, [R4.64] ;  /* 0x0000000404008981 */ /* 0x000ea8000c1e1500 */
[----:B----4-:R0:W-:Y:S04]  /*29830*/  STL [R1+0x54], R8 ;  /* 0x0000540801007387 */ /* 0x0101e80000100800 */
[----:B0-----:R-:W3:Y:S04]  /*29840*/  LDL R8, [R1+0xa04] ;  /* 0x000a040001087983 */ /* 0x001ee80000100800 */
        /* <DEDUP_REMOVED lines=39> */
[----:B---3--:R-:W-:-:S02]  /*29ac0*/  @!P1 IMAD.MOV.U32 R4, RZ, RZ, R8 ;  /* 0x000000ffff049224 */ /* 0x008fc400078e0008 */
[----:B------:R-:W3:Y:S01]  /*29ad0*/  LDL R8, [R1+0x88c] ;  /* 0x00088c0001087983 */ /* 0x000ee20000100800 */
[----:B--2---:R-:W-:-:S06]  /*29ae0*/  PRMT R0, RZ, 0x7610, R0 ;  /* 0x00007610ff007816 */ /* 0x004fcc0000000000 */
[----:B----4-:R-:W2:Y:S04]  /*29af0*/  @!P1 LDG.E.U16 R0, [R4.64] ;  /* 0x0000000404009981 */ /* 0x010ea8000c1e1500 */
        /* <DEDUP_REMOVED lines=9> */
[----:B0-----:R-:W2:Y:S04]  /*29b90*/  LDL R4, [R1+0x980] ;  /* 0x0009800001047983 */ /* 0x001ea80000100800 */
[----:B------:R-:W2:Y:S01]  /*29ba0*/  LDL R5, [R1+0x984] ;  /* 0x0009840001057983 */ /* 0x000ea20000100800 */
[----:B------:R-:W-:Y:S02]  /*29bb0*/  PRMT R11, RZ, 0x7610, R11 ;  /* 0x00007610ff0b7816 */ /* 0x000fe4000000000b */
[----:B--2---:R-:W-:-:S04]  /*29bc0*/  @!P1 LOP3.LUT R5, R5, R4, RZ, 0x3c, !PT ;  /* 0x0000000405059212 */ /* 0x004fc800078e3cff */
[----:B------:R-:W-:-:S04]  /*29bd0*/  @!P1 LOP3.LUT R4, R5, R4, RZ, 0x3c, !PT ;  /* 0x0000000405049212 */ /* 0x000fc800078e3cff */
[----:B------:R-:W-:Y:S01]  /*29be0*/  @!P1 LOP3.LUT R5, R5, R4, RZ, 0x3c, !PT ;  /* 0x0000000405059212 */ /* 0x000fe200078e3cff */
[----:B----4-:R0:W-:Y:S04]  /*29bf0*/  STL [R1+0x38], R13 ;  /* 0x0000380d01007387 */ /* 0x0101e80000100800 */
[----:B------:R1:W2:Y:S01]  /*29c00*/  @!P1 LDG.E.U16 R11, [R4.64] ;  /* 0x00000004040b9981 */ /* 0x0002a2000c1e1500 */
[----:B------:R-:W-:-:S03]  /*29c10*/  PRMT R0, RZ, 0x7610, R0 ;  /* 0x00007610ff007816 */ /* 0x000fc60000000000 */
[----:B0-----:R-:W4:Y:S04]  /*29c20*/  LDL R13, [R1+0x884] ;  /* 0x00088400010d7983 */ /* 0x001f280000100800 */
[----:B-1----:R-:W2:Y:S04]  /*29c30*/  LDL R4, [R1+0x908] ;  /* 0x0009080001047983 */ /* 0x002ea80000100800 */
[----:B------:R-:W2:Y:S02]  /*29c40*/  LDL R5, [R1+0x90c] ;  /* 0x00090c0001057983 */ /* 0x000ea40000100800 */
[----:B--2---:R-:W-:-:S04]  /*29c50*/  @!P0 LOP3.LUT R5, R5, R4, RZ, 0x3c, !PT ;  /* 0x0000000405058212 */ /* 0x004fc800078e3cff */
        /* <DEDUP_REMOVED lines=8> */
[----:B------:R-:W2:Y:S02]  /*29ce0*/  LDL R5, [R1+0x904] ;  /* 0x0009040001057983 */ /* 0x000ea40000100800 */
[----:B--2---:R-:W-:-:S02]  /*29cf0*/  @!P1 LOP3.LUT R5, R5, R4, RZ, 0x3c, !PT ;  /* 0x0000000405059212 */ /* 0x004fc400078e3cff */
[----:B------:R-:W-:Y:S02]  /*29d00*/  PRMT R0, RZ, 0x7610, R0 ;  /* 0x00007610ff007816 */ /* 0x000fe40000000000 */
[----:B------:R-:W-:-:S04]  /*29d10*/  @!P1 LOP3.LUT R4, R5, R4, RZ, 0x3c, !PT ;  /* 0x0000000405049212 */ /* 0x000fc800078e3cff */
[----:B------:R-:W-:-:S05]  /*29d20*/  @!P1 LOP3.LUT R5, R5, R4, RZ, 0x3c, !PT ;  /* 0x0000000405059212 */ /* 0x000fca00078e3cff */
[----:B------:R-:W2:Y:S01]  /*29d30*/  @!P1 LDG.E.U16 R0, [R4.64] ;  /* 0x0000000404009981 */ /* 0x000ea2000c1e1500 */
[----:B------:R-:W-:-:S03]  /*29d40*/  PRMT R7, RZ, 0x7610, R7 ;  /* 0x00007610ff077816 */ /* 0x000fc60000000007 */
[----:B--2---:R0:W-:Y:S04]  /*29d50*/  STL [R1+0x2c], R0 ;  /* 0x00002c0001007387 */ /* 0x0041e80000100800 */
[----:B0-----:R-:W2:Y:S01]  /*29d60*/  LDL.LU R0, [R1+0x3ef8] ;  /* 0x003ef80001007983 */ /* 0x001ea20000300800 */
[----:B------:R-:W2:Y:S02]  /*29d70*/  LDL R5, [R1+0x888] ;  /* 0x0008880001057983 */ /* 0x000ea40000100800 */
[----:B---3--:R-:W-:Y:S01]  /*29d80*/  @!P0 IMAD.MOV.U32 R4, RZ, RZ, R8 ;  /* 0x000000ffff048224 */ /* 0x008fe200078e0008 */
[----:B------:R-:W-:Y:S01]  /*29d90*/  PRMT R12, RZ, 0x7610, R12 ;  /* 0x00007610ff0c7816 */ /* 0x000fe2000000000c */
[----:B------:R-:W3:Y:S04]  /*29da0*/  LDL R8, [R1+0x1688] ;  /* 0x0016880001087983 */ /* 0x000ee80000100800 */
[----:B--2---:R0:W2:Y:S04]  /*29db0*/  @!P0 LDG.E.U16 R7, [R4.64] ;  /* 0x0000000404078981 */ /* 0x0040a8000c1e1500 */
[----:B0-----:R-:W3:Y:S01]  /*29dc0*/  LDL R5, [R1+0x880] ;  /* 0x0008800001057983 */ /* 0x001ee20000100800 */
[----:B----4-:R-:W-:-:S03]  /*29dd0*/  @!P1 IMAD.MOV.U32 R4, RZ, RZ, R13 ;  /* 0x000000ffff049224 */ /* 0x010fc600078e000d */
[----:B--2---:R0:W-:Y:S01]  /*29de0*/  STL [R1+0x28], R7 ;  /* 0x0000280701007387 */ /* 0x0041e20000100800 */
[----:B------:R-:W-:Y:S01]  /*29df0*/  PRMT R10, RZ, 0x7610, R10 ;  /* 0x00007610ff0a7816 */ /* 0x000fe2000000000a */
[----:B------:R-:W2:Y:S02]  /*29e00*/  LDL R13, [R1+0x1700] ;  /* 0x00170000010d7983 */ /* 0x000ea40000100800 */
[----:B---3--:R1:W3:Y:S04]  /*29e10*/  @!P1 LDG.E.U16 R12, [R4.64] ;  /* 0x00000004040c9981 */ /* 0x0082e8000c1e1500 */
[----:B0-----:R-:W4:Y:S04]  /*29e20*/  LDL R7, [R1+0x1694] ;  /* 0x0016940001077983 */ /* 0x001f280000100800 */
[----:B-1----:R-:W2:Y:S01]  /*29e30*/  LDL R5, [R1+0x808] ;  /* 0x0008080001057983 */ /* 0x002ea20000100800 */
[----:B------:R-:W-:-:S03]  /*29e40*/  @!P0 IMAD.MOV.U32 R4, RZ, RZ, R11 ;  /* 0x000000ffff048224 */ /* 0x000fc600078e000b */
[----:B---3--:R0:W-:Y:S01]  /*29e50*/  STL [R1+0x24], R12 ;  /* 0x0000240c01007387 */ /* 0x0081e20000100800 */
[----:B------:R-:W-:Y:S01]  /*29e60*/  PRMT R0, RZ, 0x7610, R0 ;  /* 0x00007610ff007816 */ /* 0x000fe20000000000 */
[----:B------:R-:W3:Y:S02]  /*29e70*/  LDL R11, [R1+0x1708] ;  /* 0x00170800010b7983 */ /* 0x000ee40000100800 */
[----:B--2---:R1:W2:Y:S04]  /*29e80*/  @!P0 LDG.E.U16 R10, [R4.64] ;  /* 0x00000004040a8981 */ /* 0x0042a8000c1e1500 */
[----:B0-----:R-:W2:Y:S04]  /*29e90*/  LDL R12, [R1+0x170c] ;  /* 0x00170c00010c7983 */ /* 0x001ea80000100800 */
        /* <DEDUP_REMOVED lines=13> */
[----:B------:R-:W-:Y:S02]  /*29f70*/  PRMT R14, RZ, 0x7610, R14 ;  /* 0x00007610ff0e7816 */ /* 0x000fe4000000000e */
[----:B------:R-:W-:Y:S02]  /*29f80*/  PRMT R6, RZ, 0x7610, R6 ;  /* 0x00007610ff067816 */ /* 0x000fe40000000006 */
[----:B--2---:R-:W-:-:S04]  /*29f90*/  @!P0 LOP3.LUT R5, R5, R4, RZ, 0x3c, !PT ;  /* 0x0000000405058212 */ /* 0x004fc800078e3cff */
[----:B------:R-:W-:-:S04]  /*29fa0*/  @!P0 LOP3.LUT R4, R5, R4, RZ, 0x3c, !PT ;  /* 0x0000000405048212 */ /* 0x000fc800078e3cff */
[----:B------:R-:W-:-:S05]  /*29fb0*/  @!P0 LOP3.LUT R5, R5, R4, RZ, 0x3c, !PT ;  /* 0x0000000405058212 */ /* 0x000fca00078e3cff */
[----:B------:R4:W2:Y:S02]  /*29fc0*/  @!P0 LDG.E.U16 R15, [R4.64] ;  /* 0x00000004040f8981 */ /* 0x0008a4000c1e1500 */
[----:B----4-:R-:W-:Y:S02]  /*29fd0*/  @!P1 IMAD.MOV.U32 R4, RZ, RZ, R7 ;  /* 0x000000ffff049224 */ /* 0x010fe400078e0007 */
[----:B------:R-:W-:Y:S01]  /*29fe0*/  @!P1 IMAD.MOV.U32 R5, RZ, RZ, R8 ;  /* 0x000000ffff059224 */ /* 0x000fe200078e0008 */
[----:B------:R-:W4:Y:S04]  /*29ff0*/  LDL R7, [R1+0x178c] ;  /* 0x00178c0001077983 */ /* 0x000f280000100800 */
[----:B------:R-:W2:Y:S04]  /*2a000*/  LDL R8, [R1+0x1780] ;  /* 0x0017800001087983 */ /* 0x000ea80000100800 */
[----:B------:R0:W2:Y:S02]  /*2a010*/  @!P1 LDG.E.U16 R14, [R4.64] ;  /* 0x00000004040e9981 */ /* 0x0000a4000c1e1500 */
[----:B0-----:R-:W-:-:S02]  /*2a020*/  @!P0 IMAD.MOV.U32 R4, RZ, RZ, R12 ;  /* 0x000000ffff048224 */ /* 0x001fc400078e000c */
[----:B------:R-:W-:-:S05]  /*2a030*/  @!P0 IMAD.MOV.U32 R5, RZ, RZ, R13 ;  /* 0x000000ffff058224 */ /* 0x000fca00078e000d */
[----:B------:R0:W2:Y:S02]  /*2a040*/  @!P0 LDG.E.U16 R6, [R4.64] ;  /* 0x0000000404068981 */ /* 0x0000a4000c1e1500 */
[----:B0-----:R-:W-:Y:S02]  /*2a050*/  PRMT R5, RZ, 0x7610, R5 ;  /* 0x00007610ff057816 */ /* 0x001fe40000000005 */
[----:B--2---:R0:W-:Y:S04]  /*2a060*/  STL [R1+0x3e34], R6 ;  /* 0x003e340601007387 */ /* 0x0041e80000100800 */
[----:B0-----:R-:W2:Y:S01]  /*2a070*/  LDL R6, [R1+0x1794] ;  /* 0x0017940001067983 */ /* 0x001ea20000100800 */
[----:B------:R3:W-:Y:S02]  /*2a080*/  STL [R1+0x14], R14 ;  /* 0x0000140e01007387 */ /* 0x0007e40000100800 */
[----:B------:R0:W-:Y:S02]  /*2a090*/  STL [R1+0x18], R15 ;  /* 0x0000180f01007387 */ /* 0x0001e40000100800 */
[----:B------:R-:W2:Y:S01]  /*2a0a0*/  LDL R13, [R1+0xdf8] ;  /* 0x000df800010d7983 */ /* 0x000ea20000100800 */
[----:B------:R-:W2:Y:S01]  /*2a0b0*/  LDL R12, [R1+0xdfc] ;  /* 0x000dfc00010c7983 */ /* 0x000ea20000100800 */
[----:B---3--:R-:W-:-:S02]  /*2a0c0*/  @!P1 IMAD.MOV.U32 R14, RZ, RZ, R10 ;  /* 0x000000ffff0e9224 */ /* 0x008fc400078e000a */
[----:B0-----:R-:W-:Y:S01]  /*2a0d0*/  @!P1 IMAD.MOV.U32 R15, RZ, RZ, R11 ;  /* 0x000000ffff0f9224 */ /* 0x001fe200078e000b */
[----:B------:R-:W3:Y:S04]  /*2a0e0*/  LDL R10, [R1+0xdf4] ;  /* 0x000df400010a7983 */ /* 0x000ee80000100800 */
[----:B------:R-:W2:Y:S04]  /*2a0f0*/  LDL R11, [R1+0xdf0] ;  /* 0x000df000010b7983 */ /* 0x000ea80000100800 */
[----:B------:R4:W2:Y:S01]  /*2a100*/  @!P1 LDG.E.U16 R5, [R14.64] ;  /* 0x000000040e059981 */ /* 0x0008a2000c1e1500 */
[----:B------:R-:W-:Y:S01]  /*2a110*/  PRMT R4, RZ, 0x7610, R4 ;  /* 0x00007610ff047816 */ /* 0x000fe20000000004 */
[----:B----4-:R-:W-:-:S02]  /*2a120*/  @!P0 IMAD.MOV.U32 R14, RZ, RZ, R7 ;  /* 0x000000ffff0e8224 */ /* 0x010fc400078e0007 */
[----:B------:R-:W-:-:S05]  /*2a130*/  @!P0 IMAD.MOV.U32 R15, RZ, RZ, R8 ;  /* 0x000000ffff0f8224 */ /* 0x000fca00078e0008 */
[----:B------:R0:W4:Y:S04]  /*2a140*/  @!P0 LDG.E.U16 R4, [R14.64] ;  /* 0x000000040e048981 */ /* 0x000128000c1e1500 */
[----:B--2---:R1:W-:Y:S01]  /*2a150*/  STL [R1+0x3e38], R5 ;  /* 0x003e380501007387 */ /* 0x0043e20000100800 */
[----:B------:R-:W2:Y:S02]  /*2a160*/  LDL R8, [R1+0xd78] ;  /* 0x000d780001087983 */ /* 0x000ea40000100800 */
[----:B------:R-:W2:Y:S01]  /*2a170*/  LDL R7, [R1+0xd7c] ;  /* 0x000d7c0001077983 */ /* 0x000ea20000100800 */
[----:B-1----:R-:W2:Y:S01]  /*2a180*/  LDL R5, [R1+0x1788] ;  /* 0x0017880001057983 */ /* 0x002ea20000100800 */
[----:B------:R-:W-:Y:S01]  /*2a190*/  PRMT R3, RZ, 0x7610, R3 ;  /* 0x00007610ff037816 */ /* 0x000fe20000000003 */
[----:B0-----:R-:W-:-:S02]  /*2a1a0*/  @!P1 IMAD.MOV.U32 R14, RZ, RZ, R6 ;  /* 0x000000ffff0e9224 */ /* 0x001fc400078e0006 */
[----:B----4-:R0:W-:Y:S01]  /*2a1b0*/  STL [R1+0x3e3c], R4 ;  /* 0x003e3c0401007387 */ /* 0x0101e20000100800 */
[----:B------:R-:W-:Y:S02]  /*2a1c0*/  PRMT R9, RZ, 0x7610, R9 ;  /* 0x00007610ff097816 */ /* 0x000fe40000000009 */
[----:B------:R-:W-:Y:S01]  /*2a1d0*/  PRMT R29, RZ, 0x7610, R29 ;  /* 0x00007610ff1d7816 */ /* 0x000fe2000000001d */
[----:B------:R-:W4:Y:S01]  /*2a1e0*/  LDL R6, [R1+0xd70] ;  /* 0x000d700001067983 */ /* 0x000f220000100800 */
[----:B0-----:R-:W-:Y:S01]  /*2a1f0*/  PRMT R4, RZ, 0x7610, R4 ;  /* 0x00007610ff047816 */ /* 0x001fe20000000004 */
[----:B--2---:R-:W-:Y:S02]  /*2a200*/  @!P1 IMAD.MOV.U32 R15, RZ, RZ, R5 ;  /* 0x000000ffff0f9224 */ /* 0x004fe400078e0005 */
[----:B------:R-:W2:Y:S04]  /*2a210*/  LDL R5, [R1+0xd74] ;  /* 0x000d740001057983 */ /* 0x000ea80000100800 */
[----:B------:R0:W2:Y:S02]  /*2a220*/  @!P1 LDG.E.U16 R3, [R14.64] ;  /* 0x000000040e039981 */ /* 0x0000a4000c1e1500 */
[----:B0-----:R-:W-:-:S02]  /*2a230*/  @!P0 IMAD.MOV.U32 R14, RZ, RZ, R12 ;  /* 0x000000ffff0e8224 */ /* 0x001fc400078e000c */
[----:B------:R-:W-:-:S05]  /*2a240*/  @!P0 IMAD.MOV.U32 R15, RZ, RZ, R13 ;  /* 0x000000ffff0f8224 */ /* 0x000fca00078e000d */
[----:B------:R3:W4:Y:S02]  /*2a250*/  @!P0 LDG.E.U16 R4, [R14.64] ;  /* 0x000000040e048981 */ /* 0x000724000c1e1500 */
[----:B---3--:R-:W-:Y:S02]  /*2a260*/  @!P1 IMAD.MOV.U32 R14, RZ, RZ, R10 ;  /* 0x000000ffff0e9224 */ /* 0x008fe400078e000a */
[----:B------:R-:W-:-:S05]  /*2a270*/  @!P1 IMAD.MOV.U32 R15, RZ, RZ, R11 ;  /* 0x000000ffff0f9224 */ /* 0x000fca00078e000b */
[----:B------:R0:W3:Y:S02]  /*2a280*/  @!P1 LDG.E.U16 R9, [R14.64] ;  /* 0x000000040e099981 */ /* 0x0000e4000c1e1500 */
[----:B0-----:R-:W-:Y:S02]  /*2a290*/  @!P0 IMAD.MOV.U32 R14, RZ, RZ, R7 ;  /* 0x000000ffff0e8224 */ /* 0x001fe400078e0007 */
[----:B------:R-:W-:-:S05]  /*2a2a0*/  @!P0 IMAD.MOV.U32 R15, RZ, RZ, R8 ;  /* 0x000000ffff0f8224 */ /* 0x000fca00078e0008 */
[----:B------:R-:W3:Y:S04]  /*2a2b0*/  @!P0 LDG.E.U16 R29, [R14.64] ;  /* 0x000000040e1d8981 */ /* 0x000ee8000c1e1500 */
[----:B--2---:R0:W-:Y:S04]  /*2a2c0*/  STL [R1+0x3e40], R3 ;  /* 0x003e400301007387 */ /* 0x0041e80000100800 */
[----:B----4-:R1:W-:Y:S01]  /*2a2d0*/  STL [R1+0x4], R4 ;  /* 0x0000040401007387 */ /* 0x0103e20000100800 */
[----:B0-----:R-:W2:Y:S02]  /*2a2e0*/  LDL R3, [R1+0xcfc] ;  /* 0x000cfc0001037983 */ /* 0x001ea40000100800 */
[----:B------:R-:W4:Y:S02]  /*2a2f0*/  LDL R8, [R1+0xcf0] ;  /* 0x000cf00001087983 */ /* 0x000f240000100800 */
[----:B------:R-:W4:Y:S01]  /*2a300*/  LDL R7, [R1+0xcf4] ;  /* 0x000cf40001077983 */ /* 0x000f220000100800 */
[----:B-1----:R-:W4:Y:S04]  /*2a310*/  LDL R4, [R1+0xcf8] ;  /* 0x000cf80001047983 */ /* 0x002f280000100800 */
[----:B---3--:R-:W-:Y:S01]  /*2a320*/  STL [R1+0x3e30], R29 ;  /* 0x003e301d01007387 */ /* 0x008fe20000100800 */
[----:B------:R-:W3:Y:S02]  /*2a330*/  LDL R10, [R1+0xc78] ;  /* 0x000c7800010a7983 */ /* 0x000ee40000100800 */
[----:B------:R0:W-:Y:S02]  /*2a340*/  STL [R1], R9 ;  /* 0x0000000901007387 */ /* 0x0001e40000100800 */
[----:B0-----:R-:W3:Y:S01]  /*2a350*/  LDL R9, [R1+0xc7c] ;  /* 0x000c7c0001097983 */ /* 0x001ee20000100800 */
[----:B------:R-:W-:Y:S01]  /*2a360*/  PRMT R28, RZ, 0x7610, R28 ;  /* 0x00007610ff1c7816 */ /* 0x000fe2000000001c */
[----:B------:R-:W-:-:S02]  /*2a370*/  @!P1 IMAD.MOV.U32 R14, RZ, RZ, R5 ;  /* 0x000000ffff0e9224 */ /* 0x000fc400078e0005 */
[----:B------:R-:W-:Y:S01]  /*2a380*/  @!P1 IMAD.MOV.U32 R15, RZ, RZ, R6 ;  /* 0x000000ffff0f9224 */ /* 0x000fe200078e0006 */
[----:B------:R-:W-:Y:S02]  /*2a390*/  PRMT R26, RZ, 0x7610, R26 ;  /* 0x00007610ff1a7816 */ /* 0x000fe4000000001a */
[----:B------:R-:W-:Y:S02]  /*2a3a0*/  PRMT R24, RZ, 0x7610, R24 ;  /* 0x00007610ff187816 */ /* 0x000fe40000000018 */
[----:B------:R-:W-:Y:S01]  /*2a3b0*/  PRMT R22, RZ, 0x7610, R22 ;  /* 0x00007610ff167816 */ /* 0x000fe20000000016 */
[----:B------:R-:W3:Y:S04]  /*2a3c0*/  LDL R6, [R1+0xc70] ;  /* 0x000c700001067983 */ /* 0x000ee80000100800 */
[----:B------:R2:W3:Y:S04]  /*2a3d0*/  @!P1 LDG.E.U16 R28, [R14.64] ;  /* 0x000000040e1c9981 */ /* 0x0004e8000c1e1500 */
[----:B------:R-:W3:Y:S01]  /*2a3e0*/  LDL R5, [R1+0xc74] ;  /* 0x000c740001057983 */ /* 0x000ee20000100800 */
[----:B--2---:R-:W-:-:S02]  /*2a3f0*/  @!P0 IMAD.MOV.U32 R14, RZ, RZ, R3 ;  /* 0x000000ffff0e8224 */ /* 0x004fc400078e0003 */
[----:B----4-:R-:W-:-:S05]  /*2a400*/  @!P0 IMAD.MOV.U32 R15, RZ, RZ, R4 ;  /* 0x000000ffff0f8224 */ /* 0x010fca00078e0004 */
[----:B------:R0:W2:Y:S02]  /*2a410*/  @!P0 LDG.E.U16 R26, [R14.64] ;  /* 0x000000040e1a8981 */ /* 0x0000a4000c1e1500 */
[----:B0-----:R-:W-:Y:S02]  /*2a420*/  @!P1 IMAD.MOV.U32 R14, RZ, RZ, R7 ;  /* 0x000000ffff0e9224 */ /* 0x001fe400078e0007 */
[----:B------:R-:W-:-:S05]  /*2a430*/  @!P1 IMAD.MOV.U32 R15, RZ, RZ, R8 ;  /* 0x000000ffff0f9224 */ /* 0x000fca00078e0008 */
[----:B------:R3:W4:Y:S02]  /*2a440*/  @!P1 LDG.E.U16 R24, [R14.64] ;  /* 0x000000040e189981 */ /* 0x000724000c1e1500 */
[----:B---3--:R-:W-:Y:S02]  /*2a450*/  @!P0 IMAD.MOV.U32 R15, RZ, RZ, R10 ;  /* 0x000000ffff0f8224 */ /* 0x008fe400078e000a */
[----:B------:R-:W-:-:S05]  /*2a460*/  @!P0 IMAD.MOV.U32 R14, RZ, RZ, R9 ;  /* 0x000000ffff0e8224 */ /* 0x000fca00078e0009 */
[----:B------:R0:W3:Y:S04]  /*2a470*/  @!P0 LDG.E.U16 R22, [R14.64] ;  /* 0x000000040e168981 */ /* 0x0000e8000c1e1500 */
[----:B------:R-:W-:Y:S01]  /*2a480*/  STL [R1+0x3e44], R28 ;  /* 0x003e441c01007387 */ /* 0x000fe20000100800 */
[----:B------:R-:W3:Y:S02]  /*2a490*/  LDL R4, [R1+0xbf8] ;  /* 0x000bf80001047983 */ /* 0x000ee40000100800 */
[----:B------:R-:W3:Y:S01]  /*2a4a0*/  LDL R3, [R1+0xbfc] ;  /* 0x000bfc0001037983 */ /* 0x000ee20000100800 */
[----:B------:R-:W-:Y:S01]  /*2a4b0*/  PRMT R20, RZ, 0x7610, R20 ;  /* 0x00007610ff147816 */ /* 0x000fe20000000014 */
[----:B0-----:R-:W-:Y:S02]  /*2a4c0*/  @!P1 IMAD.MOV.U32 R14, RZ, RZ, R5 ;  /* 0x000000ffff0e9224 */ /* 0x001fe400078e0005 */
[----:B------:R-:W-:-:S05]  /*2a4d0*/  @!P1 IMAD.MOV.U32 R15, RZ, RZ, R6 ;  /* 0x000000ffff0f9224 */ /* 0x000fca00078e0006 */
[----:B------:R0:W3:Y:S04]  /*2a4e0*/  @!P1 LDG.E.U16 R20, [R14.64] ;  /* 0x000000040e149981 */ /* 0x0000e8000c1e1500 */
[----:B--2---:R-:W-:Y:S01]  /*2a4f0*/  STL [R1+0x3e48], R26 ;  /* 0x003e481a01007387 */ /* 0x004fe20000100800 */
[----:B------:R-:W2:Y:S02]  /*2a500*/  LDL R8, [R1+0xbf0] ;  /* 0x000bf00001087983 */ /* 0x000ea40000100800 */
[----:B------:R-:W2:Y:S01]  /*2a510*/  LDL R7, [R1+0xbf4] ;  /* 0x000bf40001077983 */ /* 0x000ea20000100800 */
[----:B----4-:R-:W-:Y:S04]  /*2a520*/  STL [R1+0x3e4c], R24 ;  /* 0x003e4c1801007387 */ /* 0x010fe80000100800 */
[----:B---3--:R-:W-:Y:S01]  /*2a530*/  STL [R1+0x3e50], R22 ;  /* 0x003e501601007387 */ /* 0x008fe20000100800 */
[----:B------:R-:W3:Y:S02]  /*2a540*/  LDL R6, [R1+0xb78] ;  /* 0x000b780001067983 */ /* 0x000ee40000100800 */
[----:B------:R-:W4:Y:S01]  /*2a550*/  LDL R5, [R1+0xb7c] ;  /* 0x000b7c0001057983 */ /* 0x000f220000100800 */
[----:B------:R-:W-:Y:S01]  /*2a560*/  PRMT R18, RZ, 0x7610, R18 ;  /* 0x00007610ff127816 */ /* 0x000fe20000000012 */
[----:B0-----:R-:W-:-:S02]  /*2a570*/  @!P0 IMAD.MOV.U32 R14, RZ, RZ, R3 ;  /* 0x000000ffff0e8224 */ /* 0x001fc400078e0003 */
[----:B------:R-:W-:Y:S01]  /*2a580*/  @!P0 IMAD.MOV.U32 R15, RZ, RZ, R4 ;  /* 0x000000ffff0f8224 */ /* 0x000fe200078e0004 */
[----:B------:R-:W-:-:S04]  /*2a590*/  PRMT R16, RZ, 0x7610, R16 ;  /* 0x00007610ff107816 */ /* 0x000fc80000000010 */
[----:B------:R2:W4:Y:S01]  /*2a5a0*/  @!P0 LDG.E.U16 R18, [R14.64] ;  /* 0x000000040e128981 */ /* 0x000522000c1e1500 */
[----:B------:R-:W-:-:S03]  /*2a5b0*/  PRMT R17, RZ, 0x7610, R17 ;  /* 0x00007610ff117816 */ /* 0x000fc60000000011 */
[----:B------:R-:W-:Y:S01]  /*2a5c0*/  STL [R1+0x3e54], R20 ;  /* 0x003e541401007387 */ /* 0x000fe20000100800 */
[----:B------:R-:W4:Y:S02]  /*2a5d0*/  LDL R4, [R1+0xb70] ;  /* 0x000b700001047983 */ /* 0x000f240000100800 */
[----:B------:R-:W4:Y:S02]  /*2a5e0*/  LDL R3, [R1+0xb74] ;  /* 0x000b740001037983 */ /* 0x000f240000100800 */
[----:B--2---:R-:W-:Y:S02]  /*2a5f0*/  @!P1 IMAD.MOV.U32 R15, RZ, RZ, R8 ;  /* 0x000000ffff0f9224 */ /* 0x004fe400078e0008 */
[----:B------:R-:W-:-:S05]  /*2a600*/  @!P1 IMAD.MOV.U32 R14, RZ, RZ, R7 ;  /* 0x000000ffff0e9224 */ /* 0x000fca00078e0007 */
[----:B------:R3:W2:Y:S02]  /*2a610*/  @!P1 LDG.E.U16 R16, [R14.64] ;  /* 0x000000040e109981 */ /* 0x0006a4000c1e1500 */
[----:B---3--:R-:W-:Y:S02]  /*2a620*/  @!P0 IMAD.MOV.U32 R15, RZ, RZ, R6 ;  /* 0x000000ffff0f8224 */ /* 0x008fe400078e0006 */
[----:B----4-:R-:W-:-:S05]  /*2a630*/  @!P0 IMAD.MOV.U32 R14, RZ, RZ, R5 ;  /* 0x000000ffff0e8224 */ /* 0x010fca00078e0005 */
[----:B------:R0:W3:Y:S04]  /*2a640*/  @!P0 LDG.E.U16 R17, [R14.64] ;  /* 0x000000040e118981 */ /* 0x0000e8000c1e1500 */
[----:B------:R-:W-:Y:S01]  /*2a650*/  STL [R1+0x3e58], R18 ;  /* 0x003e581201007387 */ /* 0x000fe20000100800 */
[----:B------:R-:W4:Y:S02]  /*2a660*/  LDL R12, [R1+0xaf8] ;  /* 0x000af800010c7983 */ /* 0x000f240000100800 */
[----:B------:R-:W4:Y:S02]  /*2a670*/  LDL R11, [R1+0xafc] ;  /* 0x000afc00010b7983 */ /* 0x000f240000100800 */
[----:B------:R-:W4:Y:S02]  /*2a680*/  LDL R9, [R1+0xaf4] ;  /* 0x000af40001097983 */ /* 0x000f240000100800 */
[----:B0-----:R-:W-:-:S02]  /*2a690*/  @!P1 IMAD.MOV.U32 R15, RZ, RZ, R4 ;  /* 0x000000ffff0f9224 */ /* 0x001fc400078e0004 */
[----:B------:R-:W-:Y:S01]  /*2a6a0*/  @!P1 IMAD.MOV.U32 R14, RZ, RZ, R3 ;  /* 0x000000ffff0e9224 */ /* 0x000fe200078e0003 */
[----:B--2---:R-:W-:Y:S01]  /*2a6b0*/  STL [R1+0x3e5c], R16 ;  /* 0x003e5c1001007387 */ /* 0x004fe20000100800 */
[----:B------:R-:W2:Y:S02]  /*2a6c0*/  LDL R10, [R1+0xaf0] ;  /* 0x000af000010a7983 */ /* 0x000ea40000100800 */
[----:B------:R-:W2:Y:S02]  /*2a6d0*/  LDL R8, [R1+0xa78] ;  /* 0x000a780001087983 */ /* 0x000ea40000100800 */
[----:B------:R-:W2:Y:S01]  /*2a6e0*/  LDL R7, [R1+0xa7c] ;  /* 0x000a7c0001077983 */ /* 0x000ea20000100800 */
[----:B------:R-:W2:Y:S04]  /*2a6f0*/  LDL R6, [R1+0xa70] ;  /* 0x000a700001067983 */ /* 0x000ea80000100800 */
[----:B------:R-:W2:Y:S04]  /*2a700*/  LDL R5, [R1+0xa74] ;  /* 0x000a740001057983 */ /* 0x000ea80000100800 */
[----:B---3--:R-:W-:Y:S01]  /*2a710*/  STL [R1+0x3e60], R17 ;  /* 0x003e601101007387 */ /* 0x008fe20000100800 */
[----:B------:R-:W3:Y:S02]  /*2a720*/  LDL R4, [R1+0x17c0] ;  /* 0x0017c00001047983 */ /* 0x000ee40000100800 */
[----:B------:R-:W3:Y:S01]  /*2a730*/  LDL R3, [R1+0x17cc] ;  /* 0x0017cc0001037983 */ /* 0x000ee20000100800 */
[----:B------:R-:W-:-:S02]  /*2a740*/  PRMT R19, RZ, 0x7610, R19 ;  /* 0x00007610ff137816 */ /* 0x000fc40000000013 */
[----:B------:R-:W-:-:S04]  /*2a750*/  PRMT R21, RZ, 0x7610, R21 ;  /* 0x00007610ff157816 */ /* 0x000fc80000000015 */
[----:B------:R4:W3:Y:S01]  /*2a760*/  @!P1 LDG.E.U16 R19, [R14.64] ;  /* 0x000000040e139981 */ /* 0x0008e2000c1e1500 */
[----:B------:R-:W-:Y:S01]  /*2a770*/  PRMT R23, RZ, 0x7610, R23 ;  /* 0x00007610ff177816 */ /* 0x000fe20000000017 */
[----:B----4-:R-:W-:Y:S02]  /*2a780*/  @!P0 IMAD.MOV.U32 R14, RZ, RZ, R11 ;  /* 0x000000ffff0e8224 */ /* 0x010fe400078e000b */
[----:B------:R-:W-:-:S05]  /*2a790*/  @!P0 IMAD.MOV.U32 R15, RZ, RZ, R12 ;  /* 0x000000ffff0f8224 */ /* 0x000fca00078e000c */
[----:B------:R0:W4:Y:S01]  /*2a7a0*/  @!P0 LDG.E.U16 R21, [R14.64] ;  /* 0x000000040e158981 */ /* 0x000122000c1e1500 */
[----:B------:R-:W-:Y:S01]  /*2a7b0*/  PRMT R25, RZ, 0x7610, R25 ;  /* 0x00007610ff197816 */ /* 0x000fe20000000019 */
[----:B0-----:R-:W-:Y:S01]  /*2a7c0*/  @!P1 IMAD.MOV.U32 R14, RZ, RZ, R9 ;  /* 0x000000ffff0e9224 */ /* 0x001fe200078e0009 */
[----:B------:R-:W-:Y:S02]  /*2a7d0*/  PRMT R27, RZ, 0x7610, R27 ;  /* 0x00007610ff1b7816 */ /* 0x000fe4000000001b */
[----:B------:R-:W-:Y:S01]  /*2a7e0*/  PRMT R2, RZ, 0x7610, R2 ;  /* 0x00007610ff027816 */ /* 0x000fe20000000002 */
[----:B--2---:R-:W-:-:S05]  /*2a7f0*/  @!P1 IMAD.MOV.U32 R15, RZ, RZ, R10 ;  /* 0x000000ffff0f9224 */ /* 0x004fca00078e000a */
[----:B------:R0:W2:Y:S02]  /*2a800*/  @!P1 LDG.E.U16 R23, [R14.64] ;  /* 0x000000040e179981 */ /* 0x0000a4000c1e1500 */
[----:B0-----:R-:W-:Y:S02]  /*2a810*/  @!P0 IMAD.MOV.U32 R14, RZ, RZ, R7 ;  /* 0x000000ffff0e8224 */ /* 0x001fe400078e0007 */
[----:B------:R-:W-:-:S05]  /*2a820*/  @!P0 IMAD.MOV.U32 R15, RZ, RZ, R8 ;  /* 0x000000ffff0f8224 */ /* 0x000fca00078e0008 */
[----:B------:R0:W2:Y:S02]  /*2a830*/  @!P0 LDG.E.U16 R25, [R14.64] ;  /* 0x000000040e198981 */ /* 0x0000a4000c1e1500 */
[----:B0-----:R-:W-:Y:S02]  /*2a840*/  @!P1 IMAD.MOV.U32 R14, RZ, RZ, R5 ;  /* 0x000000ffff0e9224 */ /* 0x001fe400078e0005 */
[----:B------:R-:W-:-:S05]  /*2a850*/  @!P1 IMAD.MOV.U32 R15, RZ, RZ, R6 ;  /* 0x000000ffff0f9224 */ /* 0x000fca00078e0006 */
[----:B------:R3:W2:Y:S02]  /*2a860*/  @!P1 LDG.E.U16 R27, [R14.64] ;  /* 0x000000040e1b9981 */ /* 0x0006a4000c1e1500 */
[----:B---3--:R-:W-:Y:S02]  /*2a870*/  @!P0 IMAD.MOV.U32 R14, RZ, RZ, R3 ;  /* 0x000000ffff0e8224 */ /* 0x008fe400078e0003 */
[----:B------:R-:W-:-:S05]  /*2a880*/  @!P0 IMAD.MOV.U32 R15, RZ, RZ, R4 ;  /* 0x000000ffff0f8224 */ /* 0x000fca00078e0004 */
[----:B------:R-:W3:Y:S04]  /*2a890*/  @!P0 LDG.E.U16 R2, [R14.64] ;  /* 0x000000040e028981 */ /* 0x000ee8000c1e1500 */
[----:B------:R-:W-:Y:S04]  /*2a8a0*/  STL [R1+0x3e64], R19 ;  /* 0x003e641301007387 */ /* 0x000fe80000100800 */
[----:B----4-:R-:W-:Y:S04]  /*2a8b0*/  STL [R1+0x3e68], R21 ;  /* 0x003e681501007387 */ /* 0x010fe80000100800 */
[----:B--2---:R0:W-:Y:S04]  /*2a8c0*/  STL [R1+0x3e6c], R23 ;  /* 0x003e6c1701007387 */ /* 0x0041e80000100800 */
[----:B------:R-:W-:Y:S04]  /*2a8d0*/  STL [R1+0x3e70], R25 ;  /* 0x003e701901007387 */ /* 0x000fe80000100800 */
[----:B------:R-:W-:Y:S01]  /*2a8e0*/  STL [R1+0x3e74], R27 ;  /* 0x003e741b01007387 */ /* 0x000fe20000100800 */
[----:B------:R-:W2:Y:S03]  /*2a8f0*/  LDL.LU R13, [R1+0x41c] ;  /* 0x00041c00010d7983 */ /* 0x000ea60000300800 */
[----:B0-----:R-:W4:Y:S01]  /*2a900*/  LDL.LU R23, [R1+0x418] ;  /* 0x0004180001177983 */ /* 0x001f220000300800 */
[----:B------:R-:W4:Y:S03]  /*2a910*/  LDL.LU R21, [R1+0x3ec] ;  /* 0x0003ec0001157983 */ /* 0x000f260000300800 */
        /* <DEDUP_REMOVED lines=13> */
[----:B------:R-:W4:Y:S03]  /*2a9f0*/  LDL.LU R4, [R1+0x32c] ;  /* 0x00032c0001047983 */ /* 0x000f260000300800 */
[----:B---3--:R0:W-:Y:S04]  /*2aa00*/  STL [R1+0x1dc], R2 ;  /* 0x0001dc0201007387 */ /* 0x0081e80000100800 */
[----:B0-----:R-:W3:Y:S04]  /*2aa10*/  LDL.LU R2, [R1+0x2cc] ;  /* 0x0002cc0001027983 */ /* 0x001ee80000300800 */
[----:B------:R-:W0:Y:S01]  /*2aa20*/  S2R R12, SR_TID.X ;  /* 0x00000000000c7919 */ /* 0x000e220000002100 */
        /* <DEDUP_REMOVED lines=8> */
[----:B------:R-:W-:Y:S01]  /*2aab0*/  STL [R1+0x3d48], R14 ;  /* 0x003d480e01007387 */ /* 0x000fe20000100800 */
[----:B0-----:R-:W-:-:S05]  /*2aac0*/  LOP3.LUT R12, R12, 0x3f, RZ, 0xc0, !PT ;  /* 0x0000003f0c0c7812 */ /* 0x001fca00078ec0ff */
[----:B------:R-:W-:-:S05]  /*2aad0*/  IMAD.SHL.U32 R12, R12, 0x2, RZ ;  /* 0x000000020c0c7824 */ /* 0x000fca00078e00ff */
[----:B------:R-:W-:Y:S01]  /*2aae0*/  LOP3.LUT R11, R12, 0x60, RZ, 0x3c, !PT ;  /* 0x000000600c0b7812 */ /* 0x000fe200078e3cff */
        /* <DEDUP_REMOVED lines=35> */
[----:B------:R-:W3:Y:S01]  /*2ad20*/  LDL.LU R5, [R1+0x2b4] ;  /* 0x0002b40001057983 */ /* 0x000ee20000300800 */
[----:B------:R-:W3:Y:S01]  /*2ad30*/  LDL.LU R7, [R1+0x2ac] ;  /* 0x0002ac0001077983 */ /* 0x000ee20000300800 */
[----:B------:R-:W-:Y:S02]  /*2ad40*/  STL [R1+0x3d20], R15 ;  /* 0x003d200f01007387 */ /* 0x000fe40000100800 */
[----:B------:R-:W-:Y:S02]  /*2ad50*/  STL [R1+0x3d28], R15 ;  /* 0x003d280f01007387 */ /* 0x000fe40000100800 */
[----:B------:R-:W-:Y:S01]  /*2ad60*/  STL [R1+0x3e7c], R15 ;  /* 0x003e7c0f01007387 */ /* 0x000fe20000100800 */
[----:B------:R-:W3:Y:S01]  /*2ad70*/  LDL.LU R8, [R1+0x294] ;  /* 0x0002940001087983 */ /* 0x000ee20000300800 */
[----:B------:R-:W3:Y:S02]  /*2ad80*/  LDL.LU R10, [R1+0x27c] ;  /* 0x00027c00010a7983 */ /* 0x000ee40000300800 */
[----:B------:R-:W3:Y:S01]  /*2ad90*/  LDL.LU R12, [R1+0x274] ;  /* 0x00027400010c7983 */ /* 0x000ee20000300800 */
[----:B--2---:R0:W-:Y:S04]  /*2ada0*/  STS.U16 [R11+0x2600], R13 ;  /* 0x0026000d0b007388 */ /* 0x0041e80000000400 */
[----:B----4-:R-:W-:Y:S01]  /*2adb0*/  STS.U16 [R11+0x2680], R23 ;  /* 0x002680170b007388 */ /* 0x010fe20000000400 */
        /* <DEDUP_REMOVED lines=10> */
[----:B0-----:R-:W2:Y:S04]  /*2ae60*/  LDL.LU R13, [R1+0x43c] ;  /* 0x00043c00010d7983 */ /* 0x001ea80000300800 */
[----:B-1----:R-:W0:Y:S04]  /*2ae70*/  S2R R9, SR_TID.X ;  /* 0x0000000000097919 */ /* 0x002e280000002100 */
[----:B------:R-:W-:Y:S01]  /*2ae80*/  STS.U16 [R11+0x5600], R28 ;  /* 0x0056001c0b007388 */ /* 0x000fe20000000400 */
[----:B------:R-:W-:Y:S02]  /*2ae90*/  STS.U16 [R11+0x5680], R29 ;  /* 0x0056801d0b007388 */ /* 0x000fe40000000400 */
[----:B------:R0:W-:Y:S02]  /*2aea0*/  STS.U16 [R11+0x5e00], R6 ;  /* 0x005e00060b007388 */ /* 0x0001e40000000400 */
[----:B------:R-:W-:Y:S01]  /*2aeb0*/  STS.U16 [R11+0x5e80], R3 ;  /* 0x005e80030b007388 */ /* 0x000fe20000000400 */
[----:B------:R-:W-:Y:S01]  /*2aec0*/  STS.U16 [R11+0x6600], R4 ;  /* 0x006600040b007388 */ /* 0x000fe20000000400 */
[----:B---3--:R1:W-:Y:S01]  /*2aed0*/  STS.U16 [R11+0x6680], R2 ;  /* 0x006680020b007388 */ /* 0x0083e20000000400 */
[----:B0-----:R-:W-:-:S02]  /*2aee0*/  LOP3.LUT R6, R9, 0x3f, RZ, 0xc0, !PT ;  /* 0x0000003f09067812 */ /* 0x001fc400078ec0ff */
[----:B------:R-:W-:Y:S03]  /*2aef0*/  STL [R1+0x3ec8], R9 ;  /* 0x003ec80901007387 */ /* 0x000fe60000100800 */
[----:B-1----:R-:W-:Y:S01]  /*2af00*/  IMAD.SHL.U32 R2, R6, 0x2, RZ ;  /* 0x0000000206027824 */ /* 0x002fe200078e00ff */
[----:B------:R0:W-:Y:S04]  /*2af10*/  STL [R1+0x3ee4], R6 ;  /* 0x003ee40601007387 */ /* 0x0001e80000100800 */
[----:B------:R-:W-:Y:S04]  /*2af20*/  STL [R1+0x3eb4], R2 ;  /* 0x003eb40201007387 */ /* 0x000fe80000100800 */
[----:B0-----:R-:W3:Y:S04]  /*2af30*/  LDL.LU R6, [R1+0x42c] ;  /* 0x00042c0001067983 */ /* 0x001ee80000300800 */
[----:B---3--:R0:W-:Y:S04]  /*2af40*/  STL [R1+0x3ee8], R6 ;  /* 0x003ee80601007387 */ /* 0x0081e80000100800 */
[----:B0-----:R-:W3:Y:S04]  /*2af50*/  LDL.LU R6, [R1+0x430] ;  /* 0x0004300001067983 */ /* 0x001ee80000300800 */
[----:B---3--:R0:W-:Y:S04]  /*2af60*/  STL [R1+0x3eec], R6 ;  /* 0x003eec0601007387 */ /* 0x0081e80000100800 */
[----:B0-----:R-:W3:Y:S04]  /*2af70*/  LDL.LU R6, [R1+0x434] ;  /* 0x0004340001067983 */ /* 0x001ee80000300800 */
[----:B------:R-:W-:Y:S01]  /*2af80*/  STS.U16 [R11+0x6e00], R5 ;  /* 0x006e00050b007388 */ /* 0x000fe20000000400 */
[----:B------:R-:W-:Y:S02]  /*2af90*/  STS.U16 [R11+0x6e80], R7 ;  /* 0x006e80070b007388 */ /* 0x000fe40000000400 */
[----:B------:R0:W-:Y:S02]  /*2afa0*/  STS.U16 [R11+0x7600], R0 ;  /* 0x007600000b007388 */ /* 0x0001e40000000400 */
[----:B0-----:R-:W-:Y:S01]  /*2afb0*/  LOP3.LUT R0, R2, 0x70, RZ, 0x3c, !PT ;  /* 0x0000007002007812 */ /* 0x001fe200078e3cff */
[----:B---3--:R0:W-:Y:S04]  /*2afc0*/  STL [R1+0x3ef0], R6 ;  /* 0x003ef00601007387 */ /* 0x0081e80000100800 */
[----:B0-----:R-:W3:Y:S01]  /*2afd0*/  LDL.LU R6, [R1+0x438] ;  /* 0x0004380001067983 */ /* 0x001ee20000300800 */
        /* <DEDUP_REMOVED lines=21> */
[----:B------:R0:W-:Y:S01]  /*2b130*/  STS.U16 [R11+0x7680], R8 ;  /* 0x007680080b007388 */ /* 0x0001e20000000400 */
[----:B------:R-:W4:Y:S02]  /*2b140*/  LDL.LU R7, [R1+0x2a4] ;  /* 0x0002a40001077983 */ /* 0x000f240000300800 */
[----:B------:R1:W-:Y:S02]  /*2b150*/  STS.U16 [R11+0x7e00], R10 ;  /* 0x007e000a0b007388 */ /* 0x0003e40000000400 */
[----:B------:R1:W-:Y:S01]  /*2b160*/  STS.U16 [R11+0x7e80], R12 ;  /* 0x007e800c0b007388 */ /* 0x0003e20000000400 */
[----:B--2---:R2:W-:Y:S04]  /*2b170*/  STS.U16 [R0+0x700], R13 ;  /* 0x0007000d00007388 */ /* 0x0045e80000000400 */
[----:B0-----:R-:W4:Y:S01]  /*2b180*/  LDL.LU R8, [R1+0x2a0] ;  /* 0x0002a00001087983 */ /* 0x001f220000300800 */
[----:B-1----:R-:W4:Y:S02]  /*2b190*/  LDL.LU R10, [R1+0x28c] ;  /* 0x00028c00010a7983 */ /* 0x002f240000300800 */
[----:B------:R-:W4:Y:S02]  /*2b1a0*/  LDL.LU R11, [R1+0x284] ;  /* 0x00028400010b7983 */ /* 0x000f240000300800 */
[----:B------:R-:W4:Y:S01]  /*2b1b0*/  LDL.LU R12, [R1+0x26c] ;  /* 0x00026c00010c7983 */ /* 0x000f220000300800 */
[----:B--2---:R-:W2:Y:S04]  /*2b1c0*/  LDL.LU R13, [R1+0x264] ;  /* 0x00026400010d7983 */ /* 0x004ea80000300800 */
[----:B---3--:R0:W-:Y:S04]  /*2b1d0*/  STS.U16 [R0+0x780], R6 ;  /* 0x0007800600007388 */ /* 0x0081e80000000400 */
[----:B0-----:R-:W3:Y:S04]  /*2b1e0*/  LDL.LU R6, [R1+0x3ef0] ;  /* 0x003ef00001067983 */ /* 0x001ee80000300800 */
[----:B---3--:R0:W-:Y:S04]  /*2b1f0*/  STS.U16 [R0+0xf00], R6 ;  /* 0x000f000600007388 */ /* 0x0081e80000000400 */
[----:B0-----:R-:W3:Y:S04]  /*2b200*/  LDL.LU R6, [R1+0x3eec] ;  /* 0x003eec0001067983 */ /* 0x001ee80000300800 */
[----:B---3--:R0:W-:Y:S04]  /*2b210*/  STS.U16 [R0+0xf80], R6 ;  /* 0x000f800600007388 */ /* 0x0081e80000000400 */
[----:B0-----:R-:W3:Y:S04]  /*2b220*/  LDL.LU R6, [R1+0x3ee8] ;  /* 0x003ee80001067983 */ /* 0x001ee80000300800 */
[----:B---3--:R0:W-:Y:S01]  /*2b230*/  STS.U16 [R0+0x1700], R6 ;  /* 0x0017000600007388 */ /* 0x0081e20000000400 */
[----:B----4-:R-:W-:Y:S02]  /*2b240*/  STS.U16 [R0+0x1780], R2 ;  /* 0x0017800200007388 */ /* 0x010fe40000000400 */
        /* <DEDUP_REMOVED lines=23> */
[----:B------:R-:W-:Y:S03]  /*2b3c0*/  STS.U16 [R0+0x7780], R11 ;  /* 0x0077800b00007388 */ /* 0x000fe60000000400 */
[----:B0-----:R-:W3:Y:S01]  /*2b3d0*/  LDL.LU R6, [R1+0x3ee4] ;  /* 0x003ee40001067983 */ /* 0x001ee20000300800 */
[----:B------:R0:W-:Y:S03]  /*2b3e0*/  STS.U16 [R0+0x7f00], R12 ;  /* 0x007f000c00007388 */ /* 0x0001e60000000400 */
[----:B0-----:R-:W4:Y:S04]  /*2b3f0*/  LDL.LU R12, [R1+0x1d0] ;  /* 0x0001d000010c7983 */ /* 0x001f280000300800 */
[----:B----4-:R0:W-:Y:S04]  /*2b400*/  STL [R1+0x3edc], R12 ;  /* 0x003edc0c01007387 */ /* 0x0101e80000100800 */
[----:B0-----:R-:W4:Y:S01]  /*2b410*/  LDL.LU R12, [R1+0x1d4] ;  /* 0x0001d400010c7983 */ /* 0x001f220000300800 */
[----:B--2---:R-:W-:Y:S03]  /*2b420*/  STS.U16 [R0+0x7f80], R13 ;  /* 0x007f800d00007388 */ /* 0x004fe60000000400 */
[----:B----4-:R0:W-:Y:S04]  /*2b430*/  STL [R1+0x3ee0], R12 ;  /* 0x003ee00c01007387 */ /* 0x0101e80000100800 */
[----:B0-----:R-:W2:Y:S01]  /*2b440*/  LDL.LU R12, [R1+0x1d8] ;  /* 0x0001d800010c7983 */ /* 0x001ea20000300800 */
        /* <DEDUP_REMOVED lines=26> */
[----:B------:R0:W-:Y:S01]  /*2b5f0*/  STL [R1+0x3ca4], R0 ;  /* 0x003ca40001007387 */ /* 0x0001e20000100800 */
[----:B---3--:R1:W-:Y:S01]  /*2b600*/  STL [R1+0x3eb8], R6 ;  /* 0x003eb80601007387 */ /* 0x0083e20000100800 */
[----:B0-----:R-:W-:-:S03]  /*2b610*/  IMAD.SHL.U32 R0, R6, 0x2, RZ ;  /* 0x0000000206007824 */ /* 0x001fc600078e00ff */
[----:B-1----:R-:W3:Y:S04]  /*2b620*/  LDL.LU R6, [R1+0x1c8] ;  /* 0x0001c80001067983 */ /* 0x002ee80000300800 */
[----:B--2---:R0:W-:Y:S04]  /*2b630*/  STS.U16 [R0+0x8000], R12 ;  /* 0x0080000c00007388 */ /* 0x0041e80000000400 */
[----:B0-----:R-:W2:Y:S04]  /*2b640*/  LDL.LU R12, [R1+0x3ee0] ;  /* 0x003ee000010c7983 */ /* 0x001ea80000300800 */
[----:B--2---:R0:W-:Y:S04]  /*2b650*/  STS.U16 [R0+0x8080], R12 ;  /* 0x0080800c00007388 */ /* 0x0041e80000000400 */
[----:B0-----:R-:W2:Y:S04]  /*2b660*/  LDL.LU R12, [R1+0x3edc] ;  /* 0x003edc00010c7983 */ /* 0x001ea80000300800 */
[----:B--2---:R0:W-:Y:S01]  /*2b670*/  STS.U16 [R0+0x8800], R12 ;  /* 0x0088000c00007388 */ /* 0x0041e20000000400 */
[----:B----4-:R1:W-:Y:S03]  /*2b680*/  STS.U16 [R0+0x8880], R13 ;  /* 0x0088800d00007388 */ /* 0x0103e60000000400 */
[----:B0-----:R-:W2:Y:S01]  /*2b690*/  LDL.LU R12, [R1+0x3ed8] ;  /* 0x003ed800010c7983 */ /* 0x001ea20000300800 */
[----:B-1----:R-:W4:Y:S02]  /*2b6a0*/  LDL.LU R13, [R1+0x3ed4] ;  /* 0x003ed400010d7983 */ /* 0x002f240000300800 */
[----:B---3--:R-:W-:Y:S02]  /*2b6b0*/  STS.U16 [R0+0x9000], R6 ;  /* 0x0090000600007388 */ /* 0x008fe40000000400 */
[----:B------:R-:W-:Y:S01]  /*2b6c0*/  STS.U16 [R0+0x9080], R2 ;  /* 0x0090800200007388 */ /* 0x000fe20000000400 */
[----:B------:R0:W-:Y:S04]  /*2b6d0*/  STS.U16 [R0+0x9800], R9 ;  /* 0x0098000900007388 */ /* 0x0001e80000000400 */
[----:B----4-:R-:W-:Y:S01]  /*2b6e0*/  STL [R1+0x3e80], R13 ;  /* 0x003e800d01007387 */ /* 0x010fe20000100800 */
[----:B0-----:R-:W3:Y:S03]  /*2b6f0*/  LDL.LU R9, [R1+0x174] ;  /* 0x0001740001097983 */ /* 0x001ee60000300800 */
[----:B---3--:R0:W-:Y:S04]  /*2b700*/  STL [R1+0x3ecc], R9 ;  /* 0x003ecc0901007387 */ /* 0x0081e80000100800 */
[----:B0-----:R-:W3:Y:S01]  /*2b710*/  LDL.LU R9, [R1+0x178] ;  /* 0x0001780001097983 */ /* 0x001ee20000300800 */
        /* <DEDUP_REMOVED lines=16> */
[----:B------:R0:W-:Y:S03]  /*2b820*/  STS.U16 [R0+0xd880], R11 ;  /* 0x00d8800b00007388 */ /* 0x0001e60000000400 */
[----:B0-----:R-:W0:Y:S01]  /*2b830*/  S2R R11, SR_TID.X ;  /* 0x00000000000b7919 */ /* 0x001e220000002100 */
[----:B------:R-:W-:Y:S02]  /*2b840*/  STS.U16 [R0+0xe000], R3 ;  /* 0x00e0000300007388 */ /* 0x000fe40000000400 */
[----:B------:R-:W-:Y:S02]  /*2b850*/  STS.U16 [R0+0xe080], R4 ;  /* 0x00e0800400007388 */ /* 0x000fe40000000400 */
[----:B------:R-:W-:Y:S01]  /*2b860*/  STS.U16 [R0+0xe800], R5 ;  /* 0x00e8000500007388 */ /* 0x000fe20000000400 */
[----:B------:R-:W-:Y:S04]  /*2b870*/  STS.U16 [R0+0xe880], R7 ;  /* 0x00e8800700007388 */ /* 0x000fe80000000400 */
[----:B---3--:R1:W-:Y:S04]  /*2b880*/  STL [R1+0x3ed0], R9 ;  /* 0x003ed00901007387 */ /* 0x0083e80000100800 */
[----:B-1----:R-:W3:Y:S01]  /*2b890*/  LDL.LU R9, [R1+0x17c] ;  /* 0x00017c0001097983 */ /* 0x002ee20000300800 */
[----:B0-----:R-:W-:Y:S01]  /*2b8a0*/  LOP3.LUT R11, R11, 0x3f, RZ, 0xc0, !PT ;  /* 0x0000003f0b0b7812 */ /* 0x001fe200078ec0ff */
[----:B------:R0:W-:Y:S04]  /*2b8b0*/  STS.U16 [R0+0xf000], R8 ;  /* 0x00f0000800007388 */ /* 0x0001e80000000400 */
[----:B------:R-:W-:Y:S01]  /*2b8c0*/  IMAD.SHL.U32 R11, R11, 0x2, RZ ;  /* 0x000000020b0b7824 */ /* 0x000fe200078e00ff */
[----:B------:R1:W-:Y:S01]  /*2b8d0*/  STS.U16 [R0+0xf080], R10 ;  /* 0x00f0800a00007388 */ /* 0x0003e20000000400 */
[----:B------:R4:W-:Y:S03]  /*2b8e0*/  STS.U16 [R0+0xf800], R13 ;  /* 0x00f8000d00007388 */ /* 0x0009e60000000400 */
[----:B0-----:R-:W-:Y:S01]  /*2b8f0*/  LOP3.LUT R8, R11, 0x10, RZ, 0x3c, !PT ;  /* 0x000000100b087812 */ /* 0x001fe200078e3cff */
[----:B-1----:R-:W3:Y:S01]  /*2b900*/  LDL.LU R10, [R1+0x170] ;  /* 0x00017000010a7983 */ /* 0x002ee20000300800 */
[----:B------:R-:W3:Y:S02]  /*2b910*/  LDL.LU R11, [R1+0x16c] ;  /* 0x00016c00010b7983 */ /* 0x000ee40000300800 */
[----:B----4-:R-:W2:Y:S02]  /*2b920*/  LDL.LU R13, [R1+0x160] ;  /* 0x00016000010d7983 */ /* 0x010ea40000300800 */
        /* <DEDUP_REMOVED lines=22> */
[----:B--2---:R-:W-:Y:S01]  /*2ba90*/  STS.U16 [R0+0xf880], R12 ;  /* 0x00f8800c00007388 */ /* 0x004fe20000000400 */
[----:B------:R0:W-:Y:S03]  /*2baa0*/  STL [R1+0x3e84], R12 ;  /* 0x003e840c01007387 */ /* 0x0001e60000100800 */
[----:B0-----:R-:W2:Y:S01]  /*2bab0*/  LDL.LU R12, [R1+0x164] ;  /* 0x00016400010c7983 */ /* 0x001ea20000300800 */
[----:B------:R-:W-:Y:S02]  /*2bac0*/  STL [R1+0x3cec], R0 ;  /* 0x003cec0001007387 */ /* 0x000fe40000100800 */
[----:B------:R0:W-:Y:S02]  /*2bad0*/  STL [R1+0x3e88], R0 ;  /* 0x003e880001007387 */ /* 0x0001e40000100800 */
[----:B0-----:R-:W2:Y:S04]  /*2bae0*/  LDL.LU R0, [R1+0x168] ;  /* 0x0001680001007983 */ /* 0x001ea80000300800 */
[----:B---3--:R0:W-:Y:S04]  /*2baf0*/  STS.U16 [R8+0x8100], R9 ;  /* 0x0081000908007388 */ /* 0x0081e80000000400 */
[----:B0-----:R-:W3:Y:S04]  /*2bb00*/  LDL.LU R9, [R1+0x3ed0] ;  /* 0x003ed00001097983 */ /* 0x001ee80000300800 */
[----:B---3--:R0:W-:Y:S04]  /*2bb10*/  STS.U16 [R8+0x8180], R9 ;  /* 0x0081800908007388 */ /* 0x0081e80000000400 */
[----:B0-----:R-:W3:Y:S04]  /*2bb20*/  LDL.LU R9, [R1+0x3ecc] ;  /* 0x003ecc0001097983 */ /* 0x001ee80000300800 */
[----:B---3--:R0:W-:Y:S01]  /*2bb30*/  STS.U16 [R8+0x8900], R9 ;  /* 0x0089000908007388 */ /* 0x0081e20000000400 */
[----:B------:R1:W-:Y:S02]  /*2bb40*/  STS.U16 [R8+0x8980], R10 ;  /* 0x0089800a08007388 */ /* 0x0003e40000000400 */
[----:B------:R3:W-:Y:S01]  /*2bb50*/  STS.U16 [R8+0x9100], R11 ;  /* 0x0091000b08007388 */ /* 0x0007e20000000400 */
[----:B0-----:R-:W4:Y:S01]  /*2bb60*/  LDL.LU R9, [R1+0x3ec8] ;  /* 0x003ec80001097983 */ /* 0x001f220000300800 */
[----:B-1----:R-:W4:Y:S02]  /*2bb70*/  LDL.LU R10, [R1+0x3ec4] ;  /* 0x003ec400010a7983 */ /* 0x002f240000300800 */
[----:B---3--:R-:W3:Y:S02]  /*2bb80*/  LDL.LU R11, [R1+0x3ec0] ;  /* 0x003ec000010b7983 */ /* 0x008ee40000300800 */
[----:B--2---:R-:W-:Y:S01]  /*2bb90*/  STS.U16 [R8+0x9180], R0 ;  /* 0x0091800008007388 */ /* 0x004fe20000000400 */
        /* <DEDUP_REMOVED lines=22> */
[----:B------:R0:W-:Y:S01]  /*2bd00*/  STS.U16 [R8+0xf100], R5 ;  /* 0x00f1000508007388 */ /* 0x0001e20000000400 */
[----:B---3--:R-:W-:Y:S01]  /*2bd10*/  STL [R1+0x3e8c], R11 ;  /* 0x003e8c0b01007387 */ /* 0x008fe20000100800 */
[----:B0-----:R-:W2:Y:S01]  /*2bd20*/  LDL.LU R5, [R1+0x8] ;  /* 0x0000080001057983 */ /* 0x001ea20000300800 */
[----:B----4-:R-:W-:Y:S01]  /*2bd30*/  LOP3.LUT R9, R9, 0x3f, RZ, 0xc0, !PT ;  /* 0x0000003f09097812 */ /* 0x010fe200078ec0ff */
[----:B------:R-:W-:Y:S01]  /*2bd40*/  STS.U16 [R8+0xf180], R7 ;  /* 0x00f1800708007388 */ /* 0x000fe20000000400 */
[----:B------:R-:W-:Y:S03]  /*2bd50*/  STS.U16 [R8+0xf900], R11 ;  /* 0x00f9000b08007388 */ /* 0x000fe60000000400 */
[----:B------:R-:W-:Y:S01]  /*2bd60*/  IMAD.SHL.U32 R9, R9, 0x2, RZ ;  /* 0x0000000209097824 */ /* 0x000fe200078e00ff */
[----:B------:R-:W-:Y:S04]  /*2bd70*/  STS.U16 [R8+0xf980], R10 ;  /* 0x00f9800a08007388 */ /* 0x000fe80000000400 */
[----:B------:R-:W-:Y:S01]  /*2bd80*/  LOP3.LUT R4, R9, 0x20, RZ, 0x3c, !PT ;  /* 0x0000002009047812 */ /* 0x000fe200078e3cff */
[----:B--2---:R0:W-:Y:S04]  /*2bd90*/  STL [R1+0x3ebc], R5 ;  /* 0x003ebc0501007387 */ /* 0x0041e80000100800 */
[----:B0-----:R-:W2:Y:S01]  /*2bda0*/  LDL.LU R5, [R1+0x100] ;  /* 0x0001000001057983 */ /* 0x001ea20000300800 */
[----:B------:R-:W3:Y:S02]  /*2bdb0*/  LDL.LU R6, [R1+0xfc] ;  /* 0x0000fc0001067983 */ /* 0x000ee40000300800 */
        /* <DEDUP_REMOVED lines=25> */
[----:B------:R-:W-:Y:S01]  /*2bf50*/  STL [R1+0x3cfc], R10 ;  /* 0x003cfc0a01007387 */ /* 0x000fe20000100800 */
[----:B------:R-:W-:Y:S01]  /*2bf60*/  STL [R1+0x3d04], R10 ;  /* 0x003d040a01007387 */ /* 0x000fe20000100800 */
[----:B------:R0:W-:Y:S03]  /*2bf70*/  STL [R1+0x3e90], R10 ;  /* 0x003e900a01007387 */ /* 0x0001e60000100800 */
[----:B0-----:R-:W4:Y:S04]  /*2bf80*/  LDL.LU R10, [R1+0xe8] ;  /* 0x0000e800010a7983 */ /* 0x001f280000300800 */
[----:B--2---:R0:W-:Y:S01]  /*2bf90*/  STS.U16 [R4+0x8200], R5 ;  /* 0x0082000504007388 */ /* 0x0041e20000000400 */
[----:B---3--:R1:W-:Y:S02]  /*2bfa0*/  STS.U16 [R4+0x8280], R6 ;  /* 0x0082800604007388 */ /* 0x0083e40000000400 */
[----:B----4-:R2:W-:Y:S01]  /*2bfb0*/  STS.U16 [R4+0x8a00], R2 ;  /* 0x008a000204007388 */ /* 0x0105e20000000400 */
[----:B------:R3:W-:Y:S04]  /*2bfc0*/  STS.U16 [R4+0x8a80], R7 ;  /* 0x008a800704007388 */ /* 0x0007e80000000400 */
[----:B------:R3:W-:Y:S01]  /*2bfd0*/  STS.U16 [R4+0x9200], R8 ;  /* 0x0092000804007388 */ /* 0x0007e20000000400 */
[----:B------:R3:W-:Y:S03]  /*2bfe0*/  STS.U16 [R4+0x9280], R9 ;  /* 0x0092800904007388 */ /* 0x0007e60000000400 */
[----:B0-----:R-:W4:Y:S01]  /*2bff0*/  LDL.LU R5, [R1+0x3ebc] ;  /* 0x003ebc0001057983 */ /* 0x001f220000300800 */
[----:B-1----:R-:W4:Y:S03]  /*2c000*/  LDL.LU R6, [R1+0x3eb8] ;  /* 0x003eb80001067983 */ /* 0x002f260000300800 */
[----:B--2---:R-:W2:Y:S01]  /*2c010*/  LDL.LU R2, [R1+0x3eb4] ;  /* 0x003eb40001027983 */ /* 0x004ea20000300800 */
[----:B---3--:R-:W2:Y:S03]  /*2c020*/  LDL.LU R7, [R1+0x3eb0] ;  /* 0x003eb00001077983 */ /* 0x008ea60000300800 */
[----:B------:R-:W2:Y:S01]  /*2c030*/  LDL.LU R8, [R1+0x3eac] ;  /* 0x003eac0001087983 */ /* 0x000ea20000300800 */
[----:B------:R-:W2:Y:S03]  /*2c040*/  LDL.LU R9, [R1+0x3ea8] ;  /* 0x003ea80001097983 */ /* 0x000ea60000300800 */
[----:B------:R0:W-:Y:S04]  /*2c050*/  STS.U16 [R4+0x9a00], R10 ;  /* 0x009a000a04007388 */ /* 0x0001e80000000400 */
[----:B0-----:R-:W2:Y:S04]  /*2c060*/  LDL.LU R10, [R1+0x70] ;  /* 0x00007000010a7983 */ /* 0x001ea80000300800 */
[----:B--2---:R0:W-:Y:S04]  /*2c070*/  STL [R1+0x3e94], R10 ;  /* 0x003e940a01007387 */ /* 0x0041e80000100800 */
[----:B0-----:R-:W2:Y:S04]  /*2c080*/  LDL.LU R10, [R1+0x74] ;  /* 0x00007400010a7983 */ /* 0x001ea80000300800 */
[----:B--2---:R0:W-:Y:S04]  /*2c090*/  STL [R1+0x3e98], R10 ;  /* 0x003e980a01007387 */ /* 0x0041e80000100800 */
[----:B0-----:R-:W2:Y:S04]  /*2c0a0*/  LDL.LU R10, [R1+0x78] ;  /* 0x00007800010a7983 */ /* 0x001ea80000300800 */
[----:B--2---:R0:W-:Y:S04]  /*2c0b0*/  STL [R1+0x3e9c], R10 ;  /* 0x003e9c0a01007387 */ /* 0x0041e80000100800 */
[----:B0-----:R-:W2:Y:S04]  /*2c0c0*/  LDL.LU R10, [R1+0x7c] ;  /* 0x00007c00010a7983 */ /* 0x001ea80000300800 */
[----:B--2---:R0:W-:Y:S04]  /*2c0d0*/  STL [R1+0x3ea0], R10 ;  /* 0x003ea00a01007387 */ /* 0x0041e80000100800 */
[----:B0-----:R-:W2:Y:S01]  /*2c0e0*/  LDL.LU R10, [R1+0x80] ;  /* 0x00008000010a7983 */ /* 0x001ea20000300800 */
[----:B------:R0:W-:Y:S02]  /*2c0f0*/  STS.U16 [R4+0x9a80], R11 ;  /* 0x009a800b04007388 */ /* 0x0001e40000000400 */
[----:B------:R1:W-:Y:S02]  /*2c100*/  STS.U16 [R4+0xa200], R0 ;  /* 0x00a2000004007388 */ /* 0x0003e40000000400 */
[----:B------:R0:W-:Y:S01]  /*2c110*/  STS.U16 [R4+0xa280], R12 ;  /* 0x00a2800c04007388 */ /* 0x0001e20000000400 */
[----:B------:R0:W-:Y:S01]  /*2c120*/  STS.U16 [R4+0xaa00], R13 ;  /* 0x00aa000d04007388 */ /* 0x0001e20000000400 */
        /* <DEDUP_REMOVED lines=9> */
[----:B----4-:R-:W-:-:S02]  /*2c1c0*/  IMAD.SHL.U32 R6, R6, 0x2, RZ ;  /* 0x0000000206067824 */ /* 0x010fc400078e00ff */
[----:B------:R4:W-:Y:S01]  /*2c1d0*/  STS.U16 [R4+0xd200], R18 ;  /* 0x00d2001204007388 */ /* 0x0009e20000000400 */
[----:B------:R0:W-:Y:S01]  /*2c1e0*/  STS.U16 [R4+0xd280], R20 ;  /* 0x00d2801404007388 */ /* 0x0001e20000000400 */
[----:B------:R0:W-:Y:S02]  /*2c1f0*/  STS.U16 [R4+0xda00], R22 ;  /* 0x00da001604007388 */ /* 0x0001e40000000400 */
[----:B------:R-:W-:Y:S02]  /*2c200*/  STS.U16 [R4+0xda80], R24 ;  /* 0x00da801804007388 */ /* 0x000fe40000000400 */
[----:B------:R-:W-:Y:S01]  /*2c210*/  STS.U16 [R4+0xe200], R26 ;  /* 0x00e2001a04007388 */ /* 0x000fe20000000400 */
[----:B------:R-:W-:Y:S01]  /*2c220*/  STS.U16 [R4+0xe280], R28 ;  /* 0x00e2801c04007388 */ /* 0x000fe20000000400 */
[----:B------:R-:W-:Y:S02]  /*2c230*/  STS.U16 [R4+0xea00], R29 ;  /* 0x00ea001d04007388 */ /* 0x000fe40000000400 */
[----:B------:R-:W-:Y:S02]  /*2c240*/  STS.U16 [R4+0xea80], R3 ;  /* 0x00ea800304007388 */ /* 0x000fe40000000400 */
[----:B------:R-:W-:Y:S01]  /*2c250*/  STS.U16 [R4+0xf200], R5 ;  /* 0x00f2000504007388 */ /* 0x000fe20000000400 */
[----:B--2---:R2:W-:Y:S01]  /*2c260*/  STL [R1+0x3ea4], R10 ;  /* 0x003ea40a01007387 */ /* 0x0045e20000100800 */
[----:B0-----:R-:W3:Y:S02]  /*2c270*/  LDL.LU R11, [R1+0x6c] ;  /* 0x00006c00010b7983 */ /* 0x001ee40000300800 */
[----:B-1----:R-:W3:Y:S02]  /*2c280*/  LDL.LU R0, [R1+0x68] ;  /* 0x0000680001007983 */ /* 0x002ee40000300800 */
        /* <DEDUP_REMOVED lines=11> */
[----:B----4-:R-:W3:Y:S02]  /*2c340*/  LDL.LU R18, [R1+0x38] ;  /* 0x0000380001127983 */ /* 0x010ee40000300800 */
[----:B------:R-:W3:Y:S01]  /*2c350*/  LDL.LU R20, [R1+0x34] ;  /* 0x0000340001147983 */ /* 0x000ee20000300800 */
[----:B------:R-:W3:Y:S01]  /*2c360*/  LDL.LU R22, [R1+0x30] ;  /* 0x0000300001167983 */ /* 0x000ee20000300800 */
[----:B--2---:R-:W-:Y:S01]  /*2c370*/  LOP3.LUT R10, R6, 0x20, RZ, 0x3c, !PT ;  /* 0x00000020060a7812 */ /* 0x004fe200078e3cff */
[----:B------:R-:W2:Y:S02]  /*2c380*/  LDL.LU R24, [R1+0x2c] ;  /* 0x00002c0001187983 */ /* 0x000ea40000300800 */
[----:B------:R-:W2:Y:S01]  /*2c390*/  LDL.LU R26, [R1+0x28] ;  /* 0x00002800011a7983 */ /* 0x000ea20000300800 */
[----:B------:R-:W2:Y:S01]  /*2c3a0*/  LDL.LU R28, [R1+0x24] ;  /* 0x00002400011c7983 */ /* 0x000ea20000300800 */
[----:B------:R-:W2:Y:S02]  /*2c3b0*/  LDL.LU R3, [R1+0x20] ;  /* 0x0000200001037983 */ /* 0x000ea40000300800 */
[----:B------:R-:W2:Y:S01]  /*2c3c0*/  LDL.LU R4, [R1+0x1c] ;  /* 0x00001c0001047983 */ /* 0x000ea20000300800 */
[----:B------:R-:W-:Y:S01]  /*2c3d0*/  STS.U16 [R10+0xf280], R9 ;  /* 0x00f280090a007388 */ /* 0x000fe20000000400 */
[----:B------:R-:W2:Y:S02]  /*2c3e0*/  LDL.LU R5, [R1+0x18] ;  /* 0x0000180001057983 */ /* 0x000ea40000300800 */
[----:B------:R-:W-:Y:S02]  /*2c3f0*/  STS.U16 [R10+0xfa00], R8 ;  /* 0x00fa00080a007388 */ /* 0x000fe40000000400 */
[----:B------:R-:W2:Y:S01]  /*2c400*/  LDL.LU R6, [R1+0x14] ;  /* 0x0000140001067983 */ /* 0x000ea20000300800 */
[----:B------:R0:W-:Y:S04]  /*2c410*/  STS.U16 [R10+0xfa80], R7 ;  /* 0x00fa80070a007388 */ /* 0x0001e80000000400 */
[----:B0-----:R-:W2:Y:S01]  /*2c420*/  LDL.LU R10, [R1+0x3ea4] ;  /* 0x003ea400010a7983 */ /* 0x001ea20000300800 */
[----:B------:R-:W-:-:S05]  /*2c430*/  LOP3.LUT R29, R2, 0x30, RZ, 0x3c, !PT ;  /* 0x00000030021d7812 */ /* 0x000fca00078e3cff */
[----:B--2---:R0:W-:Y:S04]  /*2c440*/  STS.U16 [R29+0x8300], R10 ;  /* 0x0083000a1d007388 */ /* 0x0041e80000000400 */
[----:B0-----:R-:W2:Y:S04]  /*2c450*/  LDL.LU R10, [R1+0x3ea0] ;  /* 0x003ea000010a7983 */ /* 0x001ea80000300800 */
[----:B--2---:R0:W-:Y:S04]  /*2c460*/  STS.U16 [R29+0x8380], R10 ;  /* 0x0083800a1d007388 */ /* 0x0041e80000000400 */
[----:B0-----:R-:W2:Y:S04]  /*2c470*/  LDL.LU R10, [R1+0x3e9c] ;  /* 0x003e9c00010a7983 */ /* 0x001ea80000300800 */
[----:B--2---:R0:W-:Y:S04]  /*2c480*/  STS.U16 [R29+0x8b00], R10 ;  /* 0x008b000a1d007388 */ /* 0x0041e80000000400 */
[----:B0-----:R-:W2:Y:S04]  /*2c490*/  LDL.LU R10, [R1+0x3e98] ;  /* 0x003e9800010a7983 */ /* 0x001ea80000300800 */
[----:B--2---:R0:W-:Y:S04]  /*2c4a0*/  STS.U16 [R29+0x8b80], R10 ;  /* 0x008b800a1d007388 */ /* 0x0041e80000000400 */
[----:B0-----:R-:W2:Y:S04]  /*2c4b0*/  LDL.LU R10, [R1+0x3e94] ;  /* 0x003e9400010a7983 */ /* 0x001ea80000300800 */
[----:B--2---:R0:W-:Y:S01]  /*2c4c0*/  STS.U16 [R29+0x9300], R10 ;  /* 0x0093000a1d007388 */ /* 0x0041e20000000400 */
[----:B---3--:R1:W-:Y:S02]  /*2c4d0*/  STS.U16 [R29+0x9380], R11 ;  /* 0x0093800b1d007388 */ /* 0x0083e40000000400 */
[----:B------:R2:W-:Y:S02]  /*2c4e0*/  STS.U16 [R29+0x9b00], R0 ;  /* 0x009b00001d007388 */ /* 0x0005e40000000400 */
[----:B------:R3:W-:Y:S01]  /*2c4f0*/  STS.U16 [R29+0x9b80], R12 ;  /* 0x009b800c1d007388 */ /* 0x0007e20000000400 */
[----:B------:R3:W-:Y:S01]  /*2c500*/  STS.U16 [R29+0xa300], R13 ;  /* 0x00a3000d1d007388 */ /* 0x0007e20000000400 */
[----:B------:R3:W-:Y:S03]  /*2c510*/  STS.U16 [R29+0xa380], R15 ;  /* 0x00a3800f1d007388 */ /* 0x0007e60000000400 */
[----:B0-----:R-:W4:Y:S01]  /*2c520*/  LDL.LU R10, [R1+0x3e90] ;  /* 0x003e9000010a7983 */ /* 0x001f220000300800 */
[----:B-1----:R-:W4:Y:S02]  /*2c530*/  LDL.LU R11, [R1+0x3e8c] ;  /* 0x003e8c00010b7983 */ /* 0x002f240000300800 */
[----:B--2---:R-:W2:Y:S02]  /*2c540*/  LDL.LU R0, [R1+0x3e88] ;  /* 0x003e880001007983 */ /* 0x004ea40000300800 */
[----:B---3--:R-:W3:Y:S01]  /*2c550*/  LDL.LU R12, [R1+0x3e84] ;  /* 0x003e8400010c7983 */ /* 0x008ee20000300800 */
[----:B------:R-:W2:Y:S01]  /*2c560*/  LDL.LU R13, [R1+0x3e80] ;  /* 0x003e8000010d7983 */ /* 0x000ea20000300800 */
[----:B------:R-:W2:Y:S03]  /*2c570*/  LDL.LU R15, [R1+0x3e7c] ;  /* 0x003e7c00010f7983 */ /* 0x000ea60000300800 */
        /* <DEDUP_REMOVED lines=35> */
[----:B------:R-:W2:Y:S01]  /*2c7b0*/  LDL.LU R6, [R1+0x3e34] ;  /* 0x003e340001067983 */ /* 0x000ea20000300800 */
[----:B------:R-:W-:-:S02]  /*2c7c0*/  LOP3.LUT R2, R2, 0x40, RZ, 0x3c, !PT ;  /* 0x0000004002027812 */ /* 0x000fc400078e3cff */
[----:B--2---:R-:W-:Y:S04]  /*2c7d0*/  STS.U16 [R29+0xf300], R6 ;  /* 0x00f300061d007388 */ /* 0x004fe80000000400 */
[----:B------:R-:W-:Y:S01]  /*2c7e0*/  STL [R1+0x3cf0], R6 ;  /* 0x003cf00601007387 */ /* 0x000fe20000100800 */
[----:B------:R0:W-:Y:S02]  /*2c7f0*/  STS.U16 [R29+0xf380], R5 ;  /* 0x00f380051d007388 */ /* 0x0001e40000000400 */
[----:B------:R1:W-:Y:S01]  /*2c800*/  STS.U16 [R29+0xfb00], R4 ;  /* 0x00fb00041d007388 */ /* 0x0003e20000000400 */
[----:B0-----:R-:W2:Y:S01]  /*2c810*/  LDL.LU R5, [R1] ;  /* 0x0000000001057983 */ /* 0x001ea20000300800 */
[----:B-1----:R-:W2:Y:S02]  /*2c820*/  LDL.LU R4, [R1+0x4] ;  /* 0x0000040001047983 */ /* 0x002ea40000300800 */
[----:B------:R0:W-:Y:S02]  /*2c830*/  STS.U16 [R29+0xfb80], R3 ;  /* 0x00fb80031d007388 */ /* 0x0001e40000000400 */
[----:B0-----:R-:W3:Y:S04]  /*2c840*/  LDL.LU R29, [R1+0x3e30] ;  /* 0x003e3000011d7983 */ /* 0x001ee80000300800 */
[----:B--2---:R0:W-:Y:S01]  /*2c850*/  STS.U16 [R2+0x8400], R4 ;  /* 0x0084000402007388 */ /* 0x0041e20000000400 */
[----:B------:R1:W-:Y:S03]  /*2c860*/  STS.U16 [R2+0x8480], R5 ;  /* 0x0084800502007388 */ /* 0x0003e60000000400 */
[----:B0-----:R-:W2:Y:S04]  /*2c870*/  LDL R4, [R1+0xdec] ;  /* 0x000dec0001047983 */ /* 0x001ea80000100800 */
[----:B-1----:R-:W2:Y:S01]  /*2c880*/  LDL R5, [R1+0xde8] ;  /* 0x000de80001057983 */ /* 0x002ea20000100800 */
[----:B------:R-:W-:-:S03]  /*2c890*/  PRMT R14, RZ, 0x7610, R14 ;  /* 0x00007610ff0e7816 */ /* 0x000fc6000000000e */
[----:B---3--:R-:W-:Y:S01]  /*2c8a0*/  STS.U16 [R2+0x8c00], R29 ;  /* 0x008c001d02007388 */ /* 0x008fe20000000400 */
[----:B------:R-:W-:Y:S02]  /*2c8b0*/  STS.U16 [R2+0x8c80], R28 ;  /* 0x008c801c02007388 */ /* 0x000fe40000000400 */
[----:B------:R-:W-:Y:S02]  /*2c8c0*/  STS.U16 [R2+0x9400], R26 ;  /* 0x0094001a02007388 */ /* 0x000fe40000000400 */
[----:B------:R-:W-:Y:S01]  /*2c8d0*/  STS.U16 [R2+0x9480], R24 ;  /* 0x0094801802007388 */ /* 0x000fe20000000400 */
[----:B------:R-:W-:Y:S01]  /*2c8e0*/  STS.U16 [R2+0x9c00], R22 ;  /* 0x009c001602007388 */ /* 0x000fe20000000400 */
[----:B------:R-:W-:Y:S02]  /*2c8f0*/  STS.U16 [R2+0x9c80], R20 ;  /* 0x009c801402007388 */ /* 0x000fe40000000400 */
[----:B------:R-:W-:Y:S01]  /*2c900*/  STS.U16 [R2+0xa400], R18 ;  /* 0x00a4001202007388 */ /* 0x000fe20000000400 */
[----:B--2---:R-:W2:Y:S01]  /*2c910*/  @!P0 LDG.E.U16 R14, [R4.64] ;  /* 0x00000004040e8981 */ /* 0x004ea2000c1e1500 */
[----:B------:R-:W-:Y:S02]  /*2c920*/  STS.U16 [R2+0xa480], R16 ;  /* 0x00a4801002007388 */ /* 0x000fe40000000400 */
[----:B------:R-:W-:Y:S02]  /*2c930*/  STS.U16 [R2+0xac00], R17 ;  /* 0x00ac001102007388 */ /* 0x000fe40000000400 */
[----:B------:R-:W-:Y:S01]  /*2c940*/  STS.U16 [R2+0xac80], R19 ;  /* 0x00ac801302007388 */ /* 0x000fe20000000400 */
[----:B------:R-:W-:Y:S01]  /*2c950*/  STS.U16 [R2+0xb400], R21 ;  /* 0x00b4001502007388 */ /* 0x000fe20000000400 */
[----:B------:R-:W-:Y:S02]  /*2c960*/  STS.U16 [R2+0xb480], R23 ;  /* 0x00b4801702007388 */ /* 0x000fe40000000400 */
[----:B------:R-:W-:Y:S02]  /*2c970*/  STS.U16 [R2+0xbc00], R25 ;  /* 0x00bc001902007388 */ /* 0x000fe40000000400 */
[----:B------:R0:W-:Y:S02]  /*2c980*/  STS.U16 [R2+0xbc80], R27 ;  /* 0x00bc801b02007388 */ /* 0x0001e40000000400 */
[----:B0-----:R-:W3:Y:S04]  /*2c990*/  LDL.LU R2, [R1+0x3e2c] ;  /* 0x003e2c0001027983 */ /* 0x001ee80000300800 */
        /* <DEDUP_REMOVED lines=566> */
[----:B------:R0:W2:Y:S04]  /*2ed00*/  @!P1 LDG.E.U16 R2, [R4.64] ;  /* 0x0000000404029981 */ /* 0x0000a8000c1e1500 */
[----:B0-----:R-:W3:Y:S04]  /*2ed10*/  LDL R4, [R1+0x8f8] ;  /* 0x0008f80001047983 */ /* 0x001ee80000100800 */
[----:B------:R-:W3:Y:S01]  /*2ed20*/  LDL R5, [R1+0x8fc] ;  /* 0x0008fc0001057983 */ /* 0x000ee20000100800 */
[----:B------:R-:W-:Y:S02]  /*2ed30*/  PRMT R14, RZ, 0x7610, R14 ;  /* 0x00007610ff0e7816 */ /* 0x000fe4000000000e */
        /* <DEDUP_REMOVED lines=109> */
[----:B----4-:R-:W-:Y:S02]  /*2f410*/  PRMT R11, RZ, 0x7610, R11 ;  /* 0x00007610ff0b7816 */ /* 0x010fe4000000000b */
[----:B--2---:R-:W-:-:S04]  /*2f420*/  @!P1 LOP3.LUT R5, R5, R4, RZ, 0x3c, !PT ;  /* 0x0000000405059212 */ /* 0x004fc800078e3cff */
[----:B------:R-:W-:-:S04]  /*2f430*/  @!P1 LOP3.LUT R4, R5, R4, RZ, 0x3c, !PT ;  /* 0x0000000405049212 */ /* 0x000fc800078e3cff */
[----:B------:R-:W-:-:S05]  /*2f440*/  @!P1 LOP3.LUT R5, R5, R4, RZ, 0x3c, !PT ;  /* 0x0000000405059212 */ /* 0x000fca00078e3cff */
[----:B------:R0:W2:Y:S04]  /*2f450*/  @!P1 LDG.E.U16 R11, [R4.64] ;  /* 0x00000004040b9981 */ /* 0x0000a8000c1e1500 */
[----:B0-----:R-:W4:Y:S04]  /*2f460*/  LDL R4, [R1+0x8d8] ;  /* 0x0008d80001047983 */ /* 0x001f280000100800 */
[----:B------:R-:W4:Y:S01]  /*2f470*/  LDL R5, [R1+0x8dc] ;  /* 0x0008dc0001057983 */ /* 0x000f220000100800 */
[----:B------:R-:W-:Y:S02]  /*2f480*/  PRMT R14, RZ, 0x7610, R14 ;  /* 0x00007610ff0e7816 */ /* 0x000fe4000000000e */
        /* <DEDUP_REMOVED lines=9> */
[----:B------:R-:W-:-:S05]  /*2f520*/  @!P0 LOP3.LUT R5, R5, R4, RZ, 0x3c, !PT ;  /* 0x0000000405058212 */ /* 0x000fca00078e3cff */
[----:B------:R-:W2:Y:S04]  /*2f530*/  @!P0 LDG.E.U16 R15, [R4.64] ;  /* 0x00000004040f8981 */ /* 0x000ea8000c1e1500 */
[----:B----4-:R0:W-:Y:S04]  /*2f540*/  STL [R1+0x44], R14 ;  /* 0x0000440e01007387 */ /* 0x0101e80000100800 */
[----:B0-----:R-:W4:Y:S04]  /*2f550*/  LDL R14, [R1+0x16b4] ;  /* 0x0016b400010e7983 */ /* 0x001f280000100800 */
        /* <DEDUP_REMOVED lines=40> */
[----:B----4-:R-:W-:Y:S01]  /*2f7e0*/  @!P1 IMAD.MOV.U32 R4, RZ, RZ, R14 ;  /* 0x000000ffff049224 */ /* 0x010fe200078e000e */
[----:B------:R-:W-:Y:S01]  /*2f7f0*/  PRMT R10, RZ, 0x7610, R10 ;  /* 0x00007610ff0a7816 */ /* 0x000fe2000000000a */
[----:B------:R-:W4:Y:S04]  /*2f800*/  LDL R14, [R1+0x17b4] ;  /* 0x0017b400010e7983 */ /* 0x000f280000100800 */
[----:B--2---:R0:W2:Y:S04]  /*2f810*/  @!P1 LDG.E.U16 R2, [R4.64] ;  /* 0x0000000404029981 */ /* 0x0040a8000c1e1500 */
[----:B0-----:R-:W2:Y:S04]  /*2f820*/  LDL R4, [R1+0x1720] ;  /* 0x0017200001047983 */ /* 0x001ea80000100800 */
[----:B------:R-:W2:Y:S02]  /*2f830*/  LDL R5, [R1+0x172c] ;  /* 0x00172c0001057983 */ /* 0x000ea40000100800 */
[----:B--2---:R-:W-:-:S04]  /*2f840*/  @!P0 LOP3.LUT R5, R5, R4, RZ, 0x3c, !PT ;  /* 0x0000000405058212 */ /* 0x004fc800078e3cff */
[----:B------:R-:W-:-:S04]  /*2f850*/  @!P0 LOP3.LUT R4, R5, R4, RZ, 0x3c, !PT ;  /* 0x0000000405048212 */ /* 0x000fc800078e3cff */
[----:B------:R-:W-:Y:S01]  /*2f860*/  @!P0 LOP3.LUT R5, R5, R4, RZ, 0x3c, !PT ;  /* 0x0000000405058212 */ /* 0x000fe200078e3cff */
[----:B------:R-:W-:Y:S04]  /*2f870*/  STL [R1+0x3ccc], R2 ;  /* 0x003ccc0201007387 */ /* 0x000fe80000100800 */
[----:B------:R0:W2:Y:S04]  /*2f880*/  @!P0 LDG.E.U16 R10, [R4.64] ;  /* 0x00000004040a8981 */ /* 0x0000a8000c1e1500 */
[----:B0-----:R-:W2:Y:S04]  /*2f890*/  LDL R4, [R1+0x1728] ;  /* 0x0017280001047983 */ /* 0x001ea80000100800 */
[----:B------:R-:W2:Y:S01]  /*2f8a0*/  LDL R5, [R1+0x1734] ;  /* 0x0017340001057983 */ /* 0x000ea20000100800 */
[----:B------:R-:W-:-:S02]  /*2f8b0*/  PRMT R9, RZ, 0x7610, R9 ;  /* 0x00007610ff097816 */ /* 0x000fc40000000009 */
[----:B--2---:R-:W-:-:S04]  /*2f8c0*/  @!P1 LOP3.LUT R5, R5, R4, RZ, 0x3c, !PT ;  /* 0x0000000405059212 */ /* 0x004fc800078e3cff */
[----:B------:R-:W-:-:S04]  /*2f8d0*/  @!P1 LOP3.LUT R4, R5, R4, RZ, 0x3c, !PT ;  /* 0x0000000405049212 */ /* 0x000fc800078e3cff */
[----:B------:R-:W-:Y:S01]  /*2f8e0*/  @!P1 LOP3.LUT R5, R5, R4, RZ, 0x3c, !PT ;  /* 0x0000000405059212 */ /* 0x000fe200078e3cff */
[----:B------:R0:W-:Y:S04]  /*2f8f0*/  STL [R1+0x3cd0], R10 ;  /* 0x003cd00a01007387 */ /* 0x0001e80000100800 */
[----:B------:R1:W2:Y:S01]  /*2f900*/  @!P1 LDG.E.U16 R9, [R4.64] ;  /* 0x0000000404099981 */ /* 0x0002a2000c1e1500 */
[----:B------:R-:W-:-:S03]  /*2f910*/  PRMT R8, RZ, 0x7610, R8 ;  /* 0x00007610ff087816 */ /* 0x000fc60000000008 */
[----:B0-----:R-:W2:Y:S04]  /*2f920*/  LDL R10, [R1+0x8d4] ;  /* 0x0008d400010a7983 */ /* 0x001ea80000100800 */
[----:B-1----:R-:W2:Y:S04]  /*2f930*/  LDL R4, [R1+0x17a0] ;  /* 0x0017a00001047983 */ /* 0x002ea80000100800 */
[----:B------:R-:W2:Y:S02]  /*2f940*/  LDL R5, [R1+0x17ac] ;  /* 0x0017ac0001057983 */ /* 0x000ea40000100800 */
[----:B--2---:R-:W-:-:S04]  /*2f950*/  @!P0 LOP3.LUT R5, R5, R4, RZ, 0x3c, !PT ;  /* 0x0000000405058212 */ /* 0x004fc800078e3cff */
[----:B------:R-:W-:-:S04]  /*2f960*/  @!P0 LOP3.LUT R4, R5, R4, RZ, 0x3c, !PT ;  /* 0x0000000405048212 */ /* 0x000fc800078e3cff */
[----:B------:R-:W-:Y:S01]  /*2f970*/  @!P0 LOP3.LUT R5, R5, R4, RZ, 0x3c, !PT ;  /* 0x0000000405058212 */ /* 0x000fe200078e3cff */
[----:B------:R-:W-:Y:S04]  /*2f980*/  STL [R1+0x3cd4], R9 ;  /* 0x003cd40901007387 */ /* 0x000fe80000100800 */
[----:B------:R0:W2:Y:S04]  /*2f990*/  @!P0 LDG.E.U16 R8, [R4.64] ;  /* 0x0000000404088981 */ /* 0x0000a8000c1e1500 */
[----:B0-----:R-:W2:Y:S01]  /*2f9a0*/  LDL R5, [R1+0x17a8] ;  /* 0x0017a80001057983 */ /* 0x001ea20000100800 */
[----:B------:R-:W-:Y:S01]  /*2f9b0*/  PRMT R7, RZ, 0x7610, R7 ;  /* 0x00007610ff077816 */ /* 0x000fe20000000007 */
[----:B----4-:R-:W-:-:S05]  /*2f9c0*/  @!P1 IMAD.MOV.U32 R4, RZ, RZ, R14 ;  /* 0x000000ffff049224 */ /* 0x010fca00078e000e */
[----:B--2---:R0:W2:Y:S04]  /*2f9d0*/  @!P1 LDG.E.U16 R7, [R4.64] ;  /* 0x0000000404079981 */ /* 0x0040a8000c1e1500 */
[----:B------:R1:W-:Y:S01]  /*2f9e0*/  STL [R1+0x3cd8], R8 ;  /* 0x003cd80801007387 */ /* 0x0003e20000100800 */
[----:B------:R-:W4:Y:S03]  /*2f9f0*/  LDL R14, [R1+0x163c] ;  /* 0x00163c00010e7983 */ /* 0x000f260000100800 */
[----:B0-----:R-:W3:Y:S04]  /*2fa00*/  LDL R5, [R1+0x8d0] ;  /* 0x0008d00001057983 */ /* 0x001ee80000100800 */
[----:B-1----:R-:W3:Y:S04]  /*2fa10*/  LDL R8, [R1+0x85c] ;  /* 0x00085c0001087983 */ /* 0x002ee80000100800 */
[----:B--2---:R0:W-:Y:S04]  /*2fa20*/  STL [R1+0x3cdc], R7 ;  /* 0x003cdc0701007387 */ /* 0x0041e80000100800 */
[----:B0-----:R-:W2:Y:S01]  /*2fa30*/  LDL R7, [R1+0x858] ;  /* 0x0008580001077983 */ /* 0x001ea20000100800 */
[----:B------:R-:W-:Y:S01]  /*2fa40*/  PRMT R15, RZ, 0x7610, R15 ;  /* 0x00007610ff0f7816 */ /* 0x000fe2000000000f */
[----:B------:R-:W-:Y:S01]  /*2fa50*/  @!P1 IMAD.MOV.U32 R4, RZ, RZ, R10 ;  /* 0x000000ffff049224 */ /* 0x000fe200078e000a */
[----:B------:R-:W-:Y:S01]  /*2fa60*/  PRMT R6, RZ, 0x7610, R6 ;  /* 0x00007610ff067816 */ /* 0x000fe20000000006 */
[----:B------:R-:W4:Y:S04]  /*2fa70*/  LDL R10, [R1+0x1644] ;  /* 0x00164400010a7983 */ /* 0x000f280000100800 */
[----:B---3--:R0:W3:Y:S02]  /*2fa80*/  @!P1 LDG.E.U16 R15, [R4.64] ;  /* 0x00000004040f9981 */ /* 0x0080e4000c1e1500 */
[----:B0-----:R-:W-:-:S02]  /*2fa90*/  @!P0 IMAD.MOV.U32 R4, RZ, RZ, R8 ;  /* 0x000000ffff048224 */ /* 0x001fc400078e0008 */
[----:B--2---:R-:W-:-:S05]  /*2faa0*/  @!P0 IMAD.MOV.U32 R5, RZ, RZ, R7 ;  /* 0x000000ffff058224 */ /* 0x004fca00078e0007 */
[----:B------:R-:W2:Y:S04]  /*2fab0*/  @!P0 LDG.E.U16 R6, [R4.64] ;  /* 0x0000000404068981 */ /* 0x000ea8000c1e1500 */
[----:B---3--:R0:W-:Y:S04]  /*2fac0*/  STL [R1+0x1c], R15 ;  /* 0x00001c0f01007387 */ /* 0x0081e80000100800 */
[----:B0-----:R-:W3:Y:S01]  /*2fad0*/  LDL.LU R15, [R1+0x3cf4] ;  /* 0x003cf400010f7983 */ /* 0x001ee20000300800 */
[----:B------:R-:W3:Y:S02]  /*2fae0*/  LDL R8, [R1+0x16b0] ;  /* 0x0016b00001087983 */ /* 0x000ee40000100800 */
[----:B------:R-:W3:Y:S01]  /*2faf0*/  LDL R7, [R1+0x16bc] ;  /* 0x0016bc0001077983 */ /* 0x000ee20000100800 */
        /* <DEDUP_REMOVED lines=8> */
[----:B------:R0:W2:Y:S04]  /*2fb80*/  @!P1 LDG.E.U16 R15, [R4.64] ;  /* 0x00000004040f9981 */ /* 0x0000a8000c1e1500 */
[----:B0-----:R-:W3:Y:S01]  /*2fb90*/  LDL R5, [R1+0x1630] ;  /* 0x0016300001057983 */ /* 0x001ee20000100800 */
[----:B------:R-:W-:Y:S01]  /*2fba0*/  PRMT R2, RZ, 0x7610, R2 ;  /* 0x00007610ff027816 */ /* 0x000fe20000000002 */
[----:B----4-:R-:W-:Y:S02]  /*2fbb0*/  @!P0 IMAD.MOV.U32 R4, RZ, RZ, R14 ;  /* 0x000000ffff048224 */ /* 0x010fe400078e000e */
[----:B--2---:R0:W-:Y:S01]  /*2fbc0*/  STL [R1+0x14], R15 ;  /* 0x0000140f01007387 */ /* 0x0041e20000100800 */
[----:B------:R-:W-:Y:S02]  /*2fbd0*/  PRMT R9, RZ, 0x7610, R9 ;  /* 0x00007610ff097816 */ /* 0x000fe40000000009 */
[----:B------:R-:W-:Y:S01]  /*2fbe0*/  PRMT R29, RZ, 0x7610, R29 ;  /* 0x00007610ff1d7816 */ /* 0x000fe2000000001d */
[----:B------:R-:W2:Y:S01]  /*2fbf0*/  LDL R14, [R1+0x1730] ;  /* 0x00173000010e7983 */ /* 0x000ea20000100800 */
[----:B---3--:R1:W3:Y:S04]  /*2fc00*/  @!P0 LDG.E.U16 R2, [R4.64] ;  /* 0x0000000404028981 */ /* 0x0082e8000c1e1500 */
[----:B0-----:R-:W4:Y:S04]  /*2fc10*/  LDL R15, [R1+0x16c4] ;  /* 0x0016c400010f7983 */ /* 0x001f280000100800 */
[----:B-1----:R-:W2:Y:S01]  /*2fc20*/  LDL R5, [R1+0x1638] ;  /* 0x0016380001057983 */ /* 0x002ea20000100800 */
[----:B------:R-:W-:-:S05]  /*2fc30*/  @!P1 IMAD.MOV.U32 R4, RZ, RZ, R10 ;  /* 0x000000ffff049224 */ /* 0x000fca00078e000a */
[----:B--2---:R0:W2:Y:S04]  /*2fc40*/  @!P1 LDG.E.U16 R9, [R4.64] ;  /* 0x0000000404099981 */ /* 0x0040a8000c1e1500 */
[----:B---3--:R1:W-:Y:S01]  /*2fc50*/  STL [R1+0x10], R2 ;  /* 0x0000100201007387 */ /* 0x0083e20000100800 */
[----:B------:R-:W3:Y:S02]  /*2fc60*/  LDL R10, [R1+0x1738] ;  /* 0x00173800010a7983 */ /* 0x000ee40000100800 */
[----:B0-----:R-:W-:Y:S02]  /*2fc70*/  @!P0 IMAD.MOV.U32 R4, RZ, RZ, R7 ;  /* 0x000000ffff048224 */ /* 0x001fe400078e0007 */
[----:B------:R-:W-:Y:S01]  /*2fc80*/  @!P0 IMAD.MOV.U32 R5, RZ, RZ, R8 ;  /* 0x000000ffff058224 */ /* 0x000fe200078e0008 */
[----:B-1----:R-:W3:Y:S04]  /*2fc90*/  LDL R2, [R1+0x173c] ;  /* 0x00173c0001027983 */ /* 0x002ee80000100800 */
[----:B------:R0:W3:Y:S04]  /*2fca0*/  @!P0 LDG.E.U16 R29, [R4.64] ;  /* 0x00000004041d8981 */ /* 0x0000e8000c1e1500 */
[----:B--2---:R1:W-:Y:S01]  /*2fcb0*/  STL [R1+0xc], R9 ;  /* 0x00000c0901007387 */ /* 0x0043e20000100800 */
[----:B0-----:R-:W2:Y:S01]  /*2fcc0*/  LDL R5, [R1+0x16b8] ;  /* 0x0016b80001057983 */ /* 0x001ea20000100800 */
[----:B------:R-:W-:Y:S01]  /*2fcd0*/  PRMT R28, RZ, 0x7610, R28 ;  /* 0x00007610ff1c7816 */ /* 0x000fe2000000001c */
[----:B----4-:R-:W-:Y:S01]  /*2fce0*/  @!P1 IMAD.MOV.U32 R4, RZ, RZ, R15 ;  /* 0x000000ffff049224 */ /* 0x010fe200078e000f */
[----:B------:R-:W-:Y:S01]  /*2fcf0*/  PRMT R6, RZ, 0x7610, R6 ;  /* 0x00007610ff067816 */ /* 0x000fe20000000006 */
[----:B------:R-:W4:Y:S04]  /*2fd00*/  LDL R8, [R1+0x17b0] ;  /* 0x0017b00001087983 */ /* 0x000f280000100800 */
[----:B------:R-:W4:Y:S04]  /*2fd10*/  LDL R7, [R1+0x17bc] ;  /* 0x0017bc0001077983 */ /* 0x000f280000100800 */
[----:B-1----:R-:W4:Y:S01]  /*2fd20*/  LDL R9, [R1+0x1744] ;  /* 0x0017440001097983 */ /* 0x002f220000100800 */
[----:B------:R-:W-:-:S02]  /*2fd30*/  @!P0 IMAD.MOV.U32 R15, RZ, RZ, R14 ;  /* 0x000000ffff0f8224 */ /* 0x000fc400078e000e */
[----:B---3--:R-:W-:-:S05]  /*2fd40*/  @!P0 IMAD.MOV.U32 R14, RZ, RZ, R2 ;  /* 0x000000ffff0e8224 */ /* 0x008fca00078e0002 */
[----:B------:R0:W3:Y:S04]  /*2fd50*/  @!P0 LDG.E.U16 R6, [R14.64] ;  /* 0x000000040e068981 */ /* 0x0000e8000c1e1500 */
[----:B--2---:R1:W2:Y:S01]  /*2fd60*/  @!P1 LDG.E.U16 R28, [R4.64] ;  /* 0x00000004041c9981 */ /* 0x0042a2000c1e1500 */
[----:B0-----:R-:W-:-:S03]  /*2fd70*/  @!P1 IMAD.MOV.U32 R15, RZ, RZ, R10 ;  /* 0x000000ffff0f9224 */ /* 0x001fc600078e000a */
[----:B------:R0:W-:Y:S01]  /*2fd80*/  STL [R1+0x3ca8], R29 ;  /* 0x003ca81d01007387 */ /* 0x0001e20000100800 */
[----:B----4-:R-:W-:Y:S01]  /*2fd90*/  @!P1 IMAD.MOV.U32 R14, RZ, RZ, R9 ;  /* 0x000000ffff0e9224 */ /* 0x010fe200078e0009 */
[----:B-1----:R-:W-:-:S06]  /*2fda0*/  PRMT R5, RZ, 0x7610, R5 ;  /* 0x00007610ff057816 */ /* 0x002fcc0000000005 */
[----:B------:R1:W2:Y:S04]  /*2fdb0*/  @!P1 LDG.E.U16 R5, [R14.64] ;  /* 0x000000040e059981 */ /* 0x0002a8000c1e1500 */
[----:B--2---:R2:W-:Y:S01]  /*2fdc0*/  STL [R1+0x3cac], R28 ;  /* 0x003cac1c01007387 */ /* 0x0045e20000100800 */
[----:B0-----:R-:W4:Y:S02]  /*2fdd0*/  LDL R29, [R1+0x17b8] ;  /* 0x0017b800011d7983 */ /* 0x001f240000100800 */
[----:B------:R-:W4:Y:S01]  /*2fde0*/  LDL R2, [R1+0x17c4] ;  /* 0x0017c40001027983 */ /* 0x000f220000100800 */
[----:B------:R-:W-:Y:S01]  /*2fdf0*/  PRMT R4, RZ, 0x7610, R4 ;  /* 0x00007610ff047816 */ /* 0x000fe20000000004 */
[----:B-1----:R-:W-:Y:S02]  /*2fe00*/  @!P0 IMAD.MOV.U32 R14, RZ, RZ, R7 ;  /* 0x000000ffff0e8224 */ /* 0x002fe400078e0007 */
[----:B------:R-:W-:Y:S01]  /*2fe10*/  @!P0 IMAD.MOV.U32 R15, RZ, RZ, R8 ;  /* 0x000000ffff0f8224 */ /* 0x000fe200078e0008 */
[----:B---3--:R0:W-:Y:S01]  /*2fe20*/  STL [R1+0x3cb0], R6 ;  /* 0x003cb00601007387 */ /* 0x0081e20000100800 */
[----:B------:R-:W3:Y:S03]  /*2fe30*/  LDL R10, [R1+0x8cc] ;  /* 0x0008cc00010a7983 */ /* 0x000ee60000100800 */
[----:B--2---:R-:W2:Y:S04]  /*2fe40*/  LDL R28, [R1+0x8c8] ;  /* 0x0008c800011c7983 */ /* 0x004ea80000100800 */
[----:B------:R4:W2:Y:S01]  /*2fe50*/  @!P0 LDG.E.U16 R4, [R14.64] ;  /* 0x000000040e048981 */ /* 0x0008a2000c1e1500 */
[----:B------:R-:W-:-:S03]  /*2fe60*/  PRMT R3, RZ, 0x7610, R3 ;  /* 0x00007610ff037816 */ /* 0x000fc60000000003 */
[----:B------:R1:W-:Y:S01]  /*2fe70*/  STL [R1+0x3cb4], R5 ;  /* 0x003cb40501007387 */ /* 0x0003e20000100800 */
[----:B------:R-:W3:Y:S02]  /*2fe80*/  LDL R9, [R1+0x8c0] ;  /* 0x0008c00001097983 */ /* 0x000ee40000100800 */
[----:B------:R-:W3:Y:S02]  /*2fe90*/  LDL R8, [R1+0x8c4] ;  /* 0x0008c40001087983 */ /* 0x000ee40000100800 */
[----:B------:R-:W3:Y:S01]  /*2fea0*/  LDL R7, [R1+0x848] ;  /* 0x0008480001077983 */ /* 0x000ee20000100800 */
[----:B0-----:R-:W3:Y:S01]  /*2feb0*/  LDL R6, [R1+0x84c] ;  /* 0x00084c0001067983 */ /* 0x001ee20000100800 */
[----:B----4-:R-:W-:Y:S02]  /*2fec0*/  @!P1 IMAD.MOV.U32 R15, RZ, RZ, R29 ;  /* 0x000000ffff0f9224 */ /* 0x010fe400078e001d */
[----:B------:R-:W-:-:S05]  /*2fed0*/  @!P1 IMAD.MOV.U32 R14, RZ, RZ, R2 ;  /* 0x000000ffff0e9224 */ /* 0x000fca00078e0002 */
[----:B------:R3:W4:Y:S01]  /*2fee0*/  @!P1 LDG.E.U16 R3, [R14.64] ;  /* 0x000000040e039981 */ /* 0x000722000c1e1500 */
[----:B------:R-:W-:Y:S02]  /*2fef0*/  PRMT R26, RZ, 0x7610, R26 ;  /* 0x00007610ff1a7816 */ /* 0x000fe4000000001a */
[----:B------:R-:W-:Y:S01]  /*2ff00*/  PRMT R22, RZ, 0x7610, R22 ;  /* 0x00007610ff167816 */ /* 0x000fe20000000016 */
[----:B--2---:R0:W-:Y:S01]  /*2ff10*/  STL [R1+0x3cb8], R4 ;  /* 0x003cb80401007387 */ /* 0x0041e20000100800 */
[----:B-1----:R-:W2:Y:S02]  /*2ff20*/  LDL R5, [R1+0x840] ;  /* 0x0008400001057983 */ /* 0x002ea40000100800 */
[----:B------:R-:W2:Y:S02]  /*2ff30*/  LDL R2, [R1+0x844] ;  /* 0x0008440001027983 */ /* 0x000ea40000100800 */
[----:B---3--:R-:W-:Y:S02]  /*2ff40*/  @!P0 IMAD.MOV.U32 R14, RZ, RZ, R10 ;  /* 0x000000ffff0e8224 */ /* 0x008fe400078e000a */
[----:B------:R-:W-:-:S05]  /*2ff50*/  @!P0 IMAD.MOV.U32 R15, RZ, RZ, R28 ;  /* 0x000000ffff0f8224 */ /* 0x000fca00078e001c */
[----:B------:R1:W3:Y:S01]  /*2ff60*/  @!P0 LDG.E.U16 R26, [R14.64] ;  /* 0x000000040e1a8981 */ /* 0x0002e2000c1e1500 */
[----:B------:R-:W-:Y:S01]  /*2ff70*/  PRMT R20, RZ, 0x7610, R20 ;  /* 0x00007610ff147816 */ /* 0x000fe20000000014 */
[----:B-1----:R-:W-:Y:S02]  /*2ff80*/  @!P1 IMAD.MOV.U32 R14, RZ, RZ, R8 ;  /* 0x000000ffff0e9224 */ /* 0x002fe400078e0008 */
[----:B------:R-:W-:-:S05]  /*2ff90*/  @!P1 IMAD.MOV.U32 R15, RZ, RZ, R9 ;  /* 0x000000ffff0f9224 */ /* 0x000fca00078e0009 */
[----:B------:R1:W3:Y:S02]  /*2ffa0*/  @!P1 LDG.E.U16 R22, [R14.64] ;  /* 0x000000040e169981 */ /* 0x0002e4000c1e1500 */
[----:B-1----:R-:W-:Y:S02]  /*2ffb0*/  @!P0 IMAD.MOV.U32 R14, RZ, RZ, R6 ;  /* 0x000000ffff0e8224 */ /* 0x002fe400078e0006 */
[----:B------:R-:W-:-:S05]  /*2ffc0*/  @!P0 IMAD.MOV.U32 R15, RZ, RZ, R7 ;  /* 0x000000ffff0f8224 */ /* 0x000fca00078e0007 */
[----:B------:R2:W3:Y:S04]  /*2ffd0*/  @!P0 LDG.E.U16 R20, [R14.64] ;  /* 0x000000040e148981 */ /* 0x0004e8000c1e1500 */
[----:B----4-:R1:W-:Y:S01]  /*2ffe0*/  STL [R1+0x3cbc], R3 ;  /* 0x003cbc0301007387 */ /* 0x0103e20000100800 */
[----:B0-----:R-:W4:Y:S03]  /*2fff0*/  LDL R4, [R1+0x1640] ;  /* 0x0016400001047983 */ /* 0x001f260000100800 */
[----:B-1----:R-:W4:Y:S01]  /*30000*/  LDL R3, [R1+0x164c] ;  /* 0x00164c0001037983 */ /* 0x002f220000100800 */
[----:B------:R-:W-:Y:S01]  /*30010*/  PRMT R18, RZ, 0x7610, R18 ;  /* 0x00007610ff127816 */ /* 0x000fe20000000012 */
[----:B--2---:R-:W-:-:S02]  /*30020*/  @!P1 IMAD.MOV.U32 R14, RZ, RZ, R2 ;  /* 0x000000ffff0e9224 */ /* 0x004fc400078e0002 */
[----:B------:R-:W-:-:S05]  /*30030*/  @!P1 IMAD.MOV.U32 R15, RZ, RZ, R5 ;  /* 0x000000ffff0f9224 */ /* 0x000fca00078e0005 */
[----:B------:R4:W2:Y:S01]  /*30040*/  @!P1 LDG.E.U16 R18, [R14.64] ;  /* 0x000000040e129981 */ /* 0x0008a2000c1e1500 */
[----:B------:R-:W-:-:S03]  /*30050*/  PRMT R16, RZ, 0x7610, R16 ;  /* 0x00007610ff107816 */ /* 0x000fc60000000010 */
[----:B---3--:R0:W-:Y:S04]  /*30060*/  STL [R1+0x3c9c], R26 ;  /* 0x003c9c1a01007387 */ /* 0x0081e80000100800 */
[----:B------:R1:W-:Y:S04]  /*30070*/  STL [R1+0x3ca0], R22 ;  /* 0x003ca01601007387 */ /* 0x0003e80000100800 */
[----:B------:R3:W-:Y:S01]  /*30080*/  STL [R1+0x3cc0], R20 ;  /* 0x003cc01401007387 */ /* 0x0007e20000100800 */
[----:B------:R-:W3:Y:S02]  /*30090*/  LDL R10, [R1+0x1648] ;  /* 0x00164800010a7983 */ /* 0x000ee40000100800 */
[----:B------:R-:W3:Y:S02]  /*300a0*/  LDL R2, [R1+0x1654] ;  /* 0x0016540001027983 */ /* 0x000ee40000100800 */
[----:B----4-:R-:W-:-:S02]  /*300b0*/  @!P0 IMAD.MOV.U32 R15, RZ, RZ, R4 ;  /* 0x000000ffff0f8224 */ /* 0x010fc400078e0004 */
[----:B------:R-:W-:-:S05]  /*300c0*/  @!P0 IMAD.MOV.U32 R14, RZ, RZ, R3 ;  /* 0x000000ffff0e8224 */ /* 0x000fca00078e0003 */
[----:B------:R3:W4:Y:S04]  /*300d0*/  @!P0 LDG.E.U16 R16, [R14.64] ;  /* 0x000000040e108981 */ /* 0x000728000c1e1500 */
[----:B--2---:R2:W-:Y:S01]  /*300e0*/  STL [R1+0x3cc4], R18 ;  /* 0x003cc41201007387 */ /* 0x0045e20000100800 */
[----:B0-----:R-:W2:Y:S02]  /*300f0*/  LDL R26, [R1+0x16cc] ;  /* 0x0016cc00011a7983 */ /* 0x001ea40000100800 */
[----:B------:R-:W2:Y:S02]  /*30100*/  LDL.LU R3, [R1+0x94] ;  /* 0x0000940001037983 */ /* 0x000ea40000300800 */
[----:B------:R-:W2:Y:S01]  /*30110*/  LDL.LU R4, [R1+0x90] ;  /* 0x0000900001047983 */ /* 0x000ea20000300800 */
[----:B------:R-:W2:Y:S01]  /*30120*/  LDL.LU R5, [R1+0x74] ;  /* 0x0000740001057983 */ /* 0x000ea20000300800 */
[----:B------:R-:W2:Y:S02]  /*30130*/  LDL.LU R6, [R1+0x70] ;  /* 0x0000700001067983 */ /* 0x000ea40000300800 */
[----:B------:R-:W2:Y:S02]  /*30140*/  LDL.LU R28, [R1+0x54] ;  /* 0x00005400011c7983 */ /* 0x000ea40000300800 */
[----:B------:R-:W2:Y:S01]  /*30150*/  LDL.LU R29, [R1+0x50] ;  /* 0x00005000011d7983 */ /* 0x000ea20000300800 */
[----:B------:R-:W-:Y:S01]  /*30160*/  PRMT R17, RZ, 0x7610, R17 ;  /* 0x00007610ff117816 */ /* 0x000fe20000000011 */
[----:B------:R-:W2:Y:S01]  /*30170*/  LDL.LU R7, [R1+0x40] ;  /* 0x0000400001077983 */ /* 0x000ea20000300800 */
[----:B------:R-:W2:Y:S02]  /*30180*/  LDL.LU R8, [R1+0x3c] ;  /* 0x00003c0001087983 */ /* 0x000ea40000300800 */
[----:B------:R-:W2:Y:S02]  /*30190*/  LDL.LU R9, [R1+0x30] ;  /* 0x0000300001097983 */ /* 0x000ea40000300800 */
[----:B---3--:R-:W-:-:S02]  /*301a0*/  @!P1 IMAD.MOV.U32 R15, RZ, RZ, R10 ;  /* 0x000000ffff0f9224 */ /* 0x008fc400078e000a */
[----:B------:R-:W-:-:S05]  /*301b0*/  @!P1 IMAD.MOV.U32 R14, RZ, RZ, R2 ;  /* 0x000000ffff0e9224 */ /* 0x000fca00078e0002 */
[----:B------:R0:W2:Y:S04]  /*301c0*/  @!P1 LDG.E.U16 R17, [R14.64] ;  /* 0x000000040e119981 */ /* 0x0000a8000c1e1500 */
[----:B----4-:R4:W-:Y:S01]  /*301d0*/  STL [R1+0x3cc8], R16 ;  /* 0x003cc81001007387 */ /* 0x0109e20000100800 */
[----:B-1----:R-:W3:Y:S02]  /*301e0*/  LDL R22, [R1+0x1748] ;  /* 0x0017480001167983 */ /* 0x002ee40000100800 */
[----:B------:R-:W3:Y:S02]  /*301f0*/  LDL R20, [R1+0x1754] ;  /* 0x0017540001147983 */ /* 0x000ee40000100800 */
[----:B--2---:R-:W2:Y:S01]  /*30200*/  LDL R18, [R1+0x17c8] ;  /* 0x0017c80001127983 */ /* 0x004ea20000100800 */
[----:B----4-:R-:W4:Y:S01]  /*30210*/  LDL R16, [R1+0x17d0] ;  /* 0x0017d00001107983 */ /* 0x010f220000100800 */
[----:B------:R-:W2:Y:S02]  /*30220*/  LDL.LU R10, [R1+0x2c] ;  /* 0x00002c00010a7983 */ /* 0x000ea40000300800 */
[----:B------:R-:W2:Y:S02]  /*30230*/  LDL.LU R2, [R1+0x20] ;  /* 0x0000200001027983 */ /* 0x000ea40000300800 */
[----:B0-----:R-:W2:Y:S01]  /*30240*/  LDL R15, [R1+0x16c0] ;  /* 0x0016c000010f7983 */ /* 0x001ea20000100800 */
[----:B------:R-:W-:Y:S01]  /*30250*/  PRMT R19, RZ, 0x7610, R19 ;  /* 0x00007610ff137816 */ /* 0x000fe20000000013 */
[----:B------:R-:W-:Y:S01]  /*30260*/  @!P0 IMAD.MOV.U32 R14, RZ, RZ, R26 ;  /* 0x000000ffff0e8224 */ /* 0x000fe200078e001a */
[----:B------:R0:W-:Y:S01]  /*30270*/  STL [R1+0x3ce0], R17 ;  /* 0x003ce01101007387 */ /* 0x0001e20000100800 */
[----:B------:R-:W-:-:S03]  /*30280*/  PRMT R21, RZ, 0x7610, R21 ;  /* 0x00007610ff157816 */ /* 0x000fc60000000015 */
[----:B0-----:R-:W3:Y:S04]  /*30290*/  LDL R17, [R1+0x174c] ;  /* 0x00174c0001117983 */ /* 0x001ee80000100800 */
[----:B--2---:R0:W2:Y:S04]  /*302a0*/  @!P0 LDG.E.U16 R19, [R14.64] ;  /* 0x000000040e138981 */ /* 0x0040a8000c1e1500 */
[----:B0-----:R-:W3:Y:S04]  /*302b0*/  LDL R14, [R1+0x16c8] ;  /* 0x0016c800010e7983 */ /* 0x001ee80000100800 */
[----:B------:R-:W3:Y:S04]  /*302c0*/  LDL R15, [R1+0x16d4] ;  /* 0x0016d400010f7983 */ /* 0x000ee80000100800 */
[----:B------:R-:W0:Y:S04]  /*302d0*/  S2R R26, SR_TID.X ;  /* 0x00000000001a7919 */ /* 0x000e280000002100 */
[----:B--2---:R1:W-:Y:S04]  /*302e0*/  STL [R1+0x3ce4], R19 ;  /* 0x003ce41301007387 */ /* 0x0043e80000100800 */
[----:B-1----:R-:W2:Y:S01]  /*302f0*/  LDL R19, [R1+0x1740] ;  /* 0x0017400001137983 */ /* 0x002ea20000100800 */
[----:B---3--:R-:W-:-:S04]  /*30300*/  @!P1 LOP3.LUT R15, R15, R14, RZ, 0x3c, !PT ;  /* 0x0000000e0f0f9212 */ /* 0x008fc800078e3cff */
[----:B------:R-:W-:-:S04]  /*30310*/  @!P1 LOP3.LUT R14, R15, R14, RZ, 0x3c, !PT ;  /* 0x0000000e0f0e9212 */ /* 0x000fc800078e3cff */
[----:B------:R-:W-:-:S05]  /*30320*/  @!P1 LOP3.LUT R15, R15, R14, RZ, 0x3c, !PT ;  /* 0x0000000e0f0f9212 */ /* 0x000fca00078e3cff */
[----:B------:R1:W3:Y:S01]  /*30330*/  @!P1 LDG.E.U16 R21, [R14.64] ;  /* 0x000000040e159981 */ /* 0x0002e2000c1e1500 */
[----:B0-----:R-:W-:Y:S02]  /*30340*/  LOP3.LUT R26, R26, 0x3f, RZ, 0xc0, !PT ;  /* 0x0000003f1a1a7812 */ /* 0x001fe400078ec0ff */
[----:B------:R-:W-:-:S03]  /*30350*/  PRMT R23, RZ, 0x7610, R23 ;  /* 0x00007610ff177816 */ /* 0x000fc60000000017 */
[----:B------:R-:W-:Y:S02]  /*30360*/  IMAD.SHL.U32 R26, R26, 0x2, RZ ;  /* 0x000000021a1a7824 */ /* 0x000fe400078e00ff */
[----:B-1----:R-:W-:Y:S01]  /*30370*/  @!P0 IMAD.MOV.U32 R14, RZ, RZ, R17 ;  /* 0x000000ffff0e8224 */ /* 0x002fe200078e0011 */
[----:B------:R-:W-:Y:S02]  /*30380*/  PRMT R24, RZ, 0x7610, R24 ;  /* 0x00007610ff187816 */ /* 0x000fe40000000018 */
[----:B------:R-:W-:Y:S01]  /*30390*/  PRMT R25, RZ, 0x7610, R25 ;  /* 0x00007610ff197816 */ /* 0x000fe20000000019 */
[----:B--2---:R-:W-:-:S05]  /*303a0*/  @!P0 IMAD.MOV.U32 R15, RZ, RZ, R19 ;  /* 0x000000ffff0f8224 */ /* 0x004fca00078e0013 */
[----:B------:R0:W2:Y:S04]  /*303b0*/  @!P0 LDG.E.U16 R23, [R14.64] ;  /* 0x000000040e178981 */ /* 0x0000a8000c1e1500 */
[----:B---3--:R1:W-:Y:S01]  /*303c0*/  STL [R1+0x3ce8], R21 ;  /* 0x003ce81501007387 */ /* 0x0083e20000100800 */
[----:B0-----:R-:W-:Y:S02]  /*303d0*/  @!P1 IMAD.MOV.U32 R14, RZ, RZ, R20 ;  /* 0x000000ffff0e9224 */ /* 0x001fe400078e0014 */
[----:B------:R-:W-:-:S05]  /*303e0*/  @!P1 IMAD.MOV.U32 R15, RZ, RZ, R22 ;  /* 0x000000ffff0f9224 */ /* 0x000fca00078e0016 */
[----:B------:R4:W3:Y:S01]  /*303f0*/  @!P1 LDG.E.U16 R24, [R14.64] ;  /* 0x000000040e189981 */ /* 0x0008e2000c1e1500 */
[----:B-1----:R-:W-:-:S05]  /*30400*/  LOP3.LUT R21, R26, 0x40, RZ, 0x3c, !PT ;  /* 0x000000401a157812 */ /* 0x002fca00078e3cff */
[----:B------:R-:W-:Y:S01]  /*30410*/  STS.U16 [R21+0xc400], R3 ;  /* 0x00c4000315007388 */ /* 0x000fe20000000400 */
[----:B------:R-:W-:Y:S02]  /*30420*/  STS.U16 [R21+0xc480], R4 ;  /* 0x00c4800415007388 */ /* 0x000fe40000000400 */
[----:B----4-:R-:W-:Y:S02]  /*30430*/  @!P1 IMAD.MOV.U32 R14, RZ, RZ, R16 ;  /* 0x000000ffff0e9224 */ /* 0x010fe400078e0010 */
[----:B------:R-:W-:Y:S01]  /*30440*/  @!P1 IMAD.MOV.U32 R15, RZ, RZ, R18 ;  /* 0x000000ffff0f9224 */ /* 0x000fe200078e0012 */
[----:B------:R-:W-:Y:S01]  /*30450*/  STS.U16 [R21+0xcc00], R5 ;  /* 0x00cc000515007388 */ /* 0x000fe20000000400 */
[----:B------:R-:W-:Y:S02]  /*30460*/  STS.U16 [R21+0xcc80], R6 ;  /* 0x00cc800615007388 */ /* 0x000fe40000000400 */
[----:B------:R-:W-:Y:S02]  /*30470*/  STS.U16 [R21+0xd400], R28 ;  /* 0x00d4001c15007388 */ /* 0x000fe40000000400 */
[----:B------:R-:W-:Y:S01]  /*30480*/  STS.U16 [R21+0xd480], R29 ;  /* 0x00d4801d15007388 */ /* 0x000fe20000000400 */
[----:B------:R-:W-:Y:S04]  /*30490*/  STS.U16 [R21+0xdc00], R7 ;  /* 0x00dc000715007388 */ /* 0x000fe80000000400 */
[----:B------:R0:W3:Y:S01]  /*304a0*/  @!P1 LDG.E.U16 R25, [R14.64] ;  /* 0x000000040e199981 */ /* 0x0000e2000c1e1500 */
[----:B------:R-:W-:Y:S02]  /*304b0*/  STS.U16 [R21+0xdc80], R8 ;  /* 0x00dc800815007388 */ /* 0x000fe40000000400 */
[----:B------:R-:W-:Y:S02]  /*304c0*/  STS.U16 [R21+0xe400], R9 ;  /* 0x00e4000915007388 */ /* 0x000fe40000000400 */
[----:B------:R-:W-:Y:S01]  /*304d0*/  STS.U16 [R21+0xe480], R10 ;  /* 0x00e4800a15007388 */ /* 0x000fe20000000400 */
[----:B------:R-:W-:Y:S01]  /*304e0*/  STS.U16 [R21+0xec00], R2 ;  /* 0x00ec000215007388 */ /* 0x000fe20000000400 */
[----:B------:R1:W-:Y:S03]  /*304f0*/  STS.U16 [R21+0xec80], R0 ;  /* 0x00ec800015007388 */ /* 0x0003e60000000400 */
[----:B0-----:R-:W2:Y:S01]  /*30500*/  LDL.LU R14, [R1+0x154] ;  /* 0x00015400010e7983 */ /* 0x001ea20000300800 */
[----:B------:R-:W2:Y:S02]  /*30510*/  LDL.LU R15, [R1+0x150] ;  /* 0x00015000010f7983 */ /* 0x000ea40000300800 */
[----:B------:R-:W2:Y:S02]  /*30520*/  LDL.LU R22, [R1+0x13c] ;  /* 0x00013c0001167983 */ /* 0x000ea40000300800 */
[----:B------:R-:W2:Y:S01]  /*30530*/  LDL.LU R26, [R1+0x138] ;  /* 0x00013800011a7983 */ /* 0x000ea20000300800 */
[----:B-1----:R-:W2:Y:S01]  /*30540*/  LDL.LU R0, [R1+0x3cec] ;  /* 0x003cec0001007983 */ /* 0x002ea20000300800 */
        /* <DEDUP_REMOVED lines=15> */
[----:B------:R0:W-:Y:S01]  /*30640*/  STS.U16 [R21+0xf400], R27 ;  /* 0x00f4001b15007388 */ /* 0x0001e20000000400 */
[----:B------:R1:W-:Y:S02]  /*30650*/  STS.U16 [R21+0xf480], R13 ;  /* 0x00f4800d15007388 */ /* 0x0003e40000000400 */
[----:B------:R1:W-:Y:S02]  /*30660*/  STS.U16 [R21+0xfc00], R12 ;  /* 0x00fc000c15007388 */ /* 0x0003e40000000400 */
[----:B------:R1:W-:Y:S01]  /*30670*/  STS.U16 [R21+0xfc80], R11 ;  /* 0x00fc800b15007388 */ /* 0x0003e20000000400 */
[----:B0-----:R-:W3:Y:S01]  /*30680*/  LDL.LU R27, [R1+0xac] ;  /* 0x0000ac00011b7983 */ /* 0x001ee20000300800 */
[----:B-1----:R-:W3:Y:S02]  /*30690*/  LDL.LU R13, [R1+0xc0] ;  /* 0x0000c000010d7983 */ /* 0x002ee40000300800 */
[----:B------:R-:W3:Y:S02]  /*306a0*/  LDL.LU R12, [R1+0xc4] ;  /* 0x0000c400010c7983 */ /* 0x000ee40000300800 */
[----:B------:R-:W3:Y:S01]  /*306b0*/  LDL.LU R21, [R1+0x3ce8] ;  /* 0x003ce80001157983 */ /* 0x000ee20000300800 */
[----:B------:R-:W3:Y:S01]  /*306c0*/  LDL.LU R11, [R1+0xd8] ;  /* 0x0000d800010b7983 */ /* 0x000ee20000300800 */
[----:B--2---:R-:W-:-:S05]  /*306d0*/  LOP3.LUT R16, R0, 0x50, RZ, 0x3c, !PT ;  /* 0x0000005000107812 */ /* 0x004fca00078e3cff */
[----:B------:R0:W-:Y:S01]  /*306e0*/  STS.U16 [R16+0x8500], R14 ;  /* 0x0085000e10007388 */ /* 0x0001e20000000400 */
[----:B------:R1:W-:Y:S02]  /*306f0*/  STS.U16 [R16+0x8580], R15 ;  /* 0x0085800f10007388 */ /* 0x0003e40000000400 */
[----:B------:R2:W-:Y:S02]  /*30700*/  STS.U16 [R16+0x8d00], R22 ;  /* 0x008d001610007388 */ /* 0x0005e40000000400 */
[----:B------:R2:W-:Y:S01]  /*30710*/  STS.U16 [R16+0x8d80], R26 ;  /* 0x008d801a10007388 */ /* 0x0005e20000000400 */
[----:B---3--:R3:W-:Y:S01]  /*30720*/  STS.U16 [R16+0x9500], R19 ;  /* 0x0095001310007388 */ /* 0x0087e20000000400 */
[----:B------:R3:W-:Y:S03]  /*30730*/  STS.U16 [R16+0x9580], R17 ;  /* 0x0095801110007388 */ /* 0x0007e60000000400 */
[----:B0-----:R-:W4:Y:S01]  /*30740*/  LDL.LU R14, [R1+0x34] ;  /* 0x00003400010e7983 */ /* 0x001f220000300800 */
[----:B-1----:R-:W4:Y:S02]  /*30750*/  LDL.LU R15, [R1+0x28] ;  /* 0x00002800010f7983 */ /* 0x002f240000300800 */
[----:B--2---:R-:W2:Y:S02]  /*30760*/  LDL.LU R22, [R1+0x24] ;  /* 0x0000240001167983 */ /* 0x004ea40000300800 */
[----:B------:R-:W2:Y:S01]  /*30770*/  LDL.LU R26, [R1+0x4] ;  /* 0x00000400011a7983 */ /* 0x000ea20000300800 */
[----:B---3--:R-:W3:Y:S01]  /*30780*/  LDL.LU R19, [R1+0x3ce4] ;  /* 0x003ce40001137983 */ /* 0x008ee20000300800 */
[----:B------:R-:W3:Y:S03]  /*30790*/  LDL.LU R17, [R1+0x3ce0] ;  /* 0x003ce00001117983 */ /* 0x000ee60000300800 */
        /* <DEDUP_REMOVED lines=10> */
[----:B------:R-:W-:Y:S01]  /*30840*/  STS.U16 [R16+0xad80], R11 ;  /* 0x00ad800b10007388 */ /* 0x000fe20000000400 */
[----:B------:R-:W-:Y:S02]  /*30850*/  STS.U16 [R16+0xb500], R12 ;  /* 0x00b5000c10007388 */ /* 0x000fe40000000400 */
[----:B------:R-:W-:Y:S02]  /*30860*/  STS.U16 [R16+0xb580], R13 ;  /* 0x00b5800d10007388 */ /* 0x000fe40000000400 */
[----:B------:R-:W-:Y:S01]  /*30870*/  STS.U16 [R16+0xbd00], R27 ;  /* 0x00bd001b10007388 */ /* 0x000fe20000000400 */
[----:B------:R0:W-:Y:S01]  /*30880*/  STS.U16 [R16+0xbd80], R18 ;  /* 0x00bd801210007388 */ /* 0x0001e20000000400 */
        /* <DEDUP_REMOVED lines=9> */
[----:B------:R-:W3:Y:S04]  /*30920*/  LDL.LU R5, [R1+0x11c] ;  /* 0x00011c0001057983 */ /* 0x000ee80000300800 */
[----:B------:R0:W-:Y:S01]  /*30930*/  STS.U16 [R16+0xd580], R28 ;  /* 0x00d5801c10007388 */ /* 0x0001e20000000400 */
[----:B------:R-:W3:Y:S02]  /*30940*/  LDL.LU R6, [R1+0x118] ;  /* 0x0001180001067983 */ /* 0x000ee40000300800 */
[----:B------:R1:W-:Y:S01]  /*30950*/  STS.U16 [R16+0xdd00], R29 ;  /* 0x00dd001d10007388 */ /* 0x0003e20000000400 */
[----:B0-----:R-:W3:Y:S01]  /*30960*/  LDL.LU R28, [R1+0x104] ;  /* 0x00010400011c7983 */ /* 0x001ee20000300800 */
[----:B-1----:R-:W3:Y:S02]  /*30970*/  LDL.LU R29, [R1+0x100] ;  /* 0x00010000011d7983 */ /* 0x002ee40000300800 */
[----:B------:R-:W3:Y:S02]  /*30980*/  LDL.LU R11, [R1+0xbc] ;  /* 0x0000bc00010b7983 */ /* 0x000ee40000300800 */
[----:B------:R-:W3:Y:S01]  /*30990*/  LDL.LU R12, [R1+0xb8] ;  /* 0x0000b800010c7983 */ /* 0x000ee20000300800 */
[----:B------:R-:W3:Y:S01]  /*309a0*/  LDL.LU R13, [R1+0xa4] ;  /* 0x0000a400010d7983 */ /* 0x000ee20000300800 */
[----:B------:R-:W3:Y:S01]  /*309b0*/  LDL.LU R27, [R1+0xa0] ;  /* 0x0000a000011b7983 */ /* 0x000ee20000300800 */
[----:B------:R-:W-:-:S02]  /*309c0*/  LOP3.LUT R0, R0, 0x60, RZ, 0x3c, !PT ;  /* 0x0000006000007812 */ /* 0x000fc400078e3cff */
[----:B----4-:R0:W-:Y:S01]  /*309d0*/  STS.U16 [R16+0xdd80], R14 ;  /* 0x00dd800e10007388 */ /* 0x0101e20000000400 */
[----:B------:R-:W-:Y:S02]  /*309e0*/  STS.U16 [R16+0xe500], R15 ;  /* 0x00e5000f10007388 */ /* 0x000fe40000000400 */
[----:B--2---:R1:W-:Y:S02]  /*309f0*/  STS.U16 [R16+0xe580], R22 ;  /* 0x00e5801610007388 */ /* 0x0043e40000000400 */
[----:B------:R2:W-:Y:S01]  /*30a00*/  STS.U16 [R16+0xed00], R26 ;  /* 0x00ed001a10007388 */ /* 0x0005e20000000400 */
[----:B0-----:R-:W4:Y:S01]  /*30a10*/  LDL.LU R14, [R1+0x84] ;  /* 0x00008400010e7983 */ /* 0x001f220000300800 */
[----:B-1----:R-:W4:Y:S02]  /*30a20*/  LDL.LU R22, [R1+0x80] ;  /* 0x0000800001167983 */ /* 0x002f240000300800 */
[----:B--2---:R-:W2:Y:S01]  /*30a30*/  LDL.LU R26, [R1+0x64] ;  /* 0x00006400011a7983 */ /* 0x004ea20000300800 */
[----:B---3--:R0:W-:Y:S01]  /*30a40*/  STS.U16 [R16+0xed80], R2 ;  /* 0x00ed800210007388 */ /* 0x0081e20000000400 */
[----:B------:R1:W-:Y:S02]  /*30a50*/  STS.U16 [R16+0xf500], R10 ;  /* 0x00f5000a10007388 */ /* 0x0003e40000000400 */
[----:B------:R3:W-:Y:S02]  /*30a60*/  STS.U16 [R16+0xf580], R9 ;  /* 0x00f5800910007388 */ /* 0x0007e40000000400 */
[----:B------:R3:W-:Y:S01]  /*30a70*/  STS.U16 [R16+0xfd00], R8 ;  /* 0x00fd000810007388 */ /* 0x0007e20000000400 */
[----:B------:R3:W-:Y:S04]  /*30a80*/  STS.U16 [R16+0xfd80], R7 ;  /* 0x00fd800710007388 */ /* 0x0007e80000000400 */
[----:B0-----:R-:W2:Y:S01]  /*30a90*/  LDL.LU R2, [R1+0x60] ;  /* 0x0000600001027983 */ /* 0x001ea20000300800 */
[----:B-1----:R-:W2:Y:S02]  /*30aa0*/  LDL.LU R10, [R1+0xd0] ;  /* 0x0000d000010a7983 */ /* 0x002ea40000300800 */
[----:B------:R-:W2:Y:S02]  /*30ab0*/  LDL.LU R15, [R1+0x44] ;  /* 0x00004400010f7983 */ /* 0x000ea40000300800 */
[----:B---3--:R-:W3:Y:S01]  /*30ac0*/  LDL.LU R9, [R1+0xd4] ;  /* 0x0000d40001097983 */ /* 0x008ee20000300800 */
[----:B------:R-:W2:Y:S01]  /*30ad0*/  LDL.LU R8, [R1+0xe8] ;  /* 0x0000e80001087983 */ /* 0x000ea20000300800 */
[----:B------:R-:W2:Y:S02]  /*30ae0*/  LDL.LU R16, [R1+0x3cc8] ;  /* 0x003cc80001107983 */ /* 0x000ea40000300800 */
[----:B------:R-:W2:Y:S01]  /*30af0*/  LDL.LU R7, [R1+0xec] ;  /* 0x0000ec0001077983 */ /* 0x000ea20000300800 */
[----:B------:R0:W-:Y:S01]  /*30b00*/  STS.U16 [R0+0x8600], R18 ;  /* 0x0086001200007388 */ /* 0x0001e20000000400 */
[----:B------:R1:W-:Y:S02]  /*30b10*/  STS.U16 [R0+0x8680], R20 ;  /* 0x0086801400007388 */ /* 0x0003e40000000400 */
[----:B------:R1:W-:Y:S02]  /*30b20*/  STS.U16 [R0+0x8e00], R3 ;  /* 0x008e000300007388 */ /* 0x0003e40000000400 */
[----:B------:R1:W-:Y:S01]  /*30b30*/  STS.U16 [R0+0x8e80], R4 ;  /* 0x008e800400007388 */ /* 0x0003e20000000400 */
[----:B------:R1:W-:Y:S01]  /*30b40*/  STS.U16 [R0+0x9600], R5 ;  /* 0x0096000500007388 */ /* 0x0003e20000000400 */
[----:B------:R1:W-:Y:S03]  /*30b50*/  STS.U16 [R0+0x9680], R6 ;  /* 0x0096800600007388 */ /* 0x0003e60000000400 */
[----:B0-----:R-:W4:Y:S01]  /*30b60*/  LDL.LU R18, [R1+0x3cc4] ;  /* 0x003cc40001127983 */ /* 0x001f220000300800 */
[----:B-1----:R-:W4:Y:S03]  /*30b70*/  LDL.LU R20, [R1+0x3cc0] ;  /* 0x003cc00001147983 */ /* 0x002f260000300800 */
[----:B------:R-:W4:Y:S01]  /*30b80*/  LDL.LU R3, [R1+0x3cbc] ;  /* 0x003cbc0001037983 */ /* 0x000f220000300800 */
[----:B------:R-:W4:Y:S03]  /*30b90*/  LDL.LU R4, [R1+0x1c] ;  /* 0x00001c0001047983 */ /* 0x000f260000300800 */
[----:B------:R-:W4:Y:S04]  /*30ba0*/  LDL.LU R5, [R1+0x18] ;  /* 0x0000180001057983 */ /* 0x000f280000300800 */
[----:B------:R0:W-:Y:S01]  /*30bb0*/  STS.U16 [R0+0x9e00], R28 ;  /* 0x009e001c00007388 */ /* 0x0001e20000000400 */
[----:B------:R-:W4:Y:S02]  /*30bc0*/  LDL.LU R6, [R1+0x14] ;  /* 0x0000140001067983 */ /* 0x000f240000300800 */
[----:B------:R1:W-:Y:S01]  /*30bd0*/  STS.U16 [R0+0x9e80], R29 ;  /* 0x009e801d00007388 */ /* 0x0003e20000000400 */
[----:B0-----:R-:W4:Y:S01]  /*30be0*/  LDL.LU R28, [R1+0x10] ;  /* 0x00001000011c7983 */ /* 0x001f220000300800 */
[----:B-1----:R-:W4:Y:S03]  /*30bf0*/  LDL.LU R29, [R1+0xc] ;  /* 0x00000c00011d7983 */ /* 0x002f260000300800 */
[----:B--2---:R-:W-:Y:S01]  /*30c00*/  STS.U16 [R0+0xa600], R7 ;  /* 0x00a6000700007388 */ /* 0x004fe20000000400 */
[----:B------:R-:W-:Y:S02]  /*30c10*/  STS.U16 [R0+0xa680], R8 ;  /* 0x00a6800800007388 */ /* 0x000fe40000000400 */
[----:B---3--:R-:W-:Y:S02]  /*30c20*/  STS.U16 [R0+0xae00], R9 ;  /* 0x00ae000900007388 */ /* 0x008fe40000000400 */
[----:B------:R-:W-:Y:S01]  /*30c30*/  STS.U16 [R0+0xae80], R10 ;  /* 0x00ae800a00007388 */ /* 0x000fe20000000400 */
[----:B------:R-:W-:Y:S01]  /*30c40*/  STS.U16 [R0+0xb600], R11 ;  /* 0x00b6000b00007388 */ /* 0x000fe20000000400 */
[----:B------:R-:W-:Y:S02]  /*30c50*/  STS.U16 [R0+0xb680], R12 ;  /* 0x00b6800c00007388 */ /* 0x000fe40000000400 */
[----:B------:R-:W-:Y:S02]  /*30c60*/  STS.U16 [R0+0xbe00], R13 ;  /* 0x00be000d00007388 */ /* 0x000fe40000000400 */
[----:B------:R-:W-:Y:S01]  /*30c70*/  STS.U16 [R0+0xbe80], R27 ;  /* 0x00be801b00007388 */ /* 0x000fe20000000400 */
[----:B----4-:R-:W-:Y:S01]  /*30c80*/  STS.U16 [R0+0xc600], R14 ;  /* 0x00c6000e00007388 */ /* 0x010fe20000000400 */
[----:B------:R0:W-:Y:S02]  /*30c90*/  STS.U16 [R0+0xc680], R22 ;  /* 0x00c6801600007388 */ /* 0x0001e40000000400 */
[----:B------:R1:W-:Y:S02]  /*30ca0*/  STS.U16 [R0+0xce00], R26 ;  /* 0x00ce001a00007388 */ /* 0x0003e40000000400 */
[----:B------:R2:W-:Y:S01]  /*30cb0*/  STS.U16 [R0+0xce80], R2 ;  /* 0x00ce800200007388 */ /* 0x0005e20000000400 */
[----:B0-----:R-:W3:Y:S01]  /*30cc0*/  LDL.LU R22, [R1+0x144] ;  /* 0x0001440001167983 */ /* 0x001ee20000300800 */
[----:B-1----:R-:W3:Y:S02]  /*30cd0*/  LDL.LU R26, [R1+0x140] ;  /* 0x00014000011a7983 */ /* 0x002ee40000300800 */
[----:B--2---:R-:W2:Y:S02]  /*30ce0*/  LDL.LU R2, [R1+0x12c] ;  /* 0x00012c0001027983 */ /* 0x004ea40000300800 */
[----:B------:R-:W2:Y:S01]  /*30cf0*/  LDL.LU R14, [R1+0x110] ;  /* 0x00011000010e7983 */ /* 0x000ea20000300800 */
[----:B------:R-:W2:Y:S01]  /*30d00*/  LDL.LU R7, [R1+0xcc] ;  /* 0x0000cc0001077983 */ /* 0x000ea20000300800 */
[----:B------:R-:W2:Y:S02]  /*30d10*/  LDL.LU R8, [R1+0xc8] ;  /* 0x0000c80001087983 */ /* 0x000ea40000300800 */
[----:B------:R-:W2:Y:S02]  /*30d20*/  LDL.LU R9, [R1+0xb4] ;  /* 0x0000b40001097983 */ /* 0x000ea40000300800 */
[----:B------:R-:W2:Y:S01]  /*30d30*/  LDL.LU R10, [R1+0xb0] ;  /* 0x0000b000010a7983 */ /* 0x000ea20000300800 */
[----:B------:R-:W2:Y:S01]  /*30d40*/  LDL.LU R11, [R1+0x9c] ;  /* 0x00009c00010b7983 */ /* 0x000ea20000300800 */
[----:B------:R-:W2:Y:S02]  /*30d50*/  LDL.LU R12, [R1+0x98] ;  /* 0x00009800010c7983 */ /* 0x000ea40000300800 */
[----:B------:R-:W2:Y:S01]  /*30d60*/  LDL.LU R13, [R1+0x7c] ;  /* 0x00007c00010d7983 */ /* 0x000ea20000300800 */
[----:B------:R0:W-:Y:S01]  /*30d70*/  STS.U16 [R0+0xd600], R15 ;  /* 0x00d6000f00007388 */ /* 0x0001e20000000400 */
[----:B------:R-:W2:Y:S02]  /*30d80*/  LDL.LU R27, [R1+0x78] ;  /* 0x00007800011b7983 */ /* 0x000ea40000300800 */
[----:B------:R1:W-:Y:S02]  /*30d90*/  STS.U16 [R0+0xd680], R4 ;  /* 0x00d6800400007388 */ /* 0x0003e40000000400 */
[----:B------:R1:W-:Y:S01]  /*30da0*/  STS.U16 [R0+0xde00], R5 ;  /* 0x00de000500007388 */ /* 0x0003e20000000400 */
[----:B------:R1:W-:Y:S01]  /*30db0*/  STS.U16 [R0+0xde80], R6 ;  /* 0x00de800600007388 */ /* 0x0003e20000000400 */
[----:B------:R1:W-:Y:S02]  /*30dc0*/  STS.U16 [R0+0xe600], R28 ;  /* 0x00e6001c00007388 */ /* 0x0003e40000000400 */
[----:B------:R1:W-:Y:S01]  /*30dd0*/  STS.U16 [R0+0xe680], R29 ;  /* 0x00e6801d00007388 */ /* 0x0003e20000000400 */
[----:B0-----:R-:W2:Y:S01]  /*30de0*/  LDL.LU R15, [R1+0x5c] ;  /* 0x00005c00010f7983 */ /* 0x001ea20000300800 */
[----:B-1----:R-:W2:Y:S03]  /*30df0*/  LDL.LU R4, [R1+0x3cb8] ;  /* 0x003cb80001047983 */ /* 0x002ea60000300800 */
[----:B------:R-:W2:Y:S04]  /*30e00*/  LDL.LU R5, [R1+0x3cb4] ;  /* 0x003cb40001057983 */ /* 0x000ea80000300800 */
[----:B------:R-:W2:Y:S01]  /*30e10*/  LDL.LU R6, [R1+0x3cb0] ;  /* 0x003cb00001067983 */ /* 0x000ea20000300800 */
[----:B------:R-:W2:Y:S02]  /*30e20*/  LDL.LU R28, [R1+0x3cac] ;  /* 0x003cac00011c7983 */ /* 0x000ea40000300800 */
[----:B------:R-:W2:Y:S02]  /*30e30*/  LDL.LU R29, [R1+0x3ca8] ;  /* 0x003ca800011d7983 */ /* 0x000ea40000300800 */
[----:B--2---:R0:W-:Y:S01]  /*30e40*/  STS.U16 [R0+0xee00], R29 ;  /* 0x00ee001d00007388 */ /* 0x0041e20000000400 */
[----:B------:R1:W-:Y:S02]  /*30e50*/  STS.U16 [R0+0xee80], R28 ;  /* 0x00ee801c00007388 */ /* 0x0003e40000000400 */
[----:B------:R2:W-:Y:S02]  /*30e60*/  STS.U16 [R0+0xf600], R6 ;  /* 0x00f6000600007388 */ /* 0x0005e40000000400 */
[----:B------:R3:W-:Y:S01]  /*30e70*/  STS.U16 [R0+0xf680], R5 ;  /* 0x00f6800500007388 */ /* 0x0007e20000000400 */
[----:B------:R3:W-:Y:S01]  /*30e80*/  STS.U16 [R0+0xfe00], R4 ;  /* 0x00fe000400007388 */ /* 0x0007e20000000400 */
[----:B------:R3:W-:Y:S03]  /*30e90*/  STS.U16 [R0+0xfe80], R3 ;  /* 0x00fe800300007388 */ /* 0x0007e60000000400 */
[----:B0-----:R-:W2:Y:S01]  /*30ea0*/  LDL.LU R29, [R1+0xe0] ;  /* 0x0000e000011d7983 */ /* 0x001ea20000300800 */
[----:B-1----:R-:W2:Y:S02]  /*30eb0*/  LDL.LU R28, [R1+0xe4] ;  /* 0x0000e400011c7983 */ /* 0x002ea40000300800 */
[----:B--2---:R-:W2:Y:S01]  /*30ec0*/  LDL.LU R6, [R1+0xf8] ;  /* 0x0000f80001067983 */ /* 0x004ea20000300800 */
[----:B---3--:R-:W3:Y:S04]  /*30ed0*/  LDL.LU R5, [R1+0xfc] ;  /* 0x0000fc0001057983 */ /* 0x008ee80000300800 */
[----:B------:R-:W2:Y:S01]  /*30ee0*/  LDL.LU R4, [R1+0x114] ;  /* 0x0001140001047983 */ /* 0x000ea20000300800 */
[----:B------:R-:W2:Y:S02]  /*30ef0*/  LDL.LU R0, [R1+0x3ca4] ;  /* 0x003ca40001007983 */ /* 0x000ea40000300800 */
[----:B------:R-:W3:Y:S01]  /*30f00*/  LDL.LU R3, [R1+0x128] ;  /* 0x0001280001037983 */ /* 0x000ee20000300800 */
[----:B--2---:R0:W-:Y:S01]  /*30f10*/  STS.U16 [R0+0x8700], R22 ;  /* 0x0087001600007388 */ /* 0x0041e20000000400 */
[----:B------:R1:W-:Y:S02]  /*30f20*/  STS.U16 [R0+0x8780], R26 ;  /* 0x0087801a00007388 */ /* 0x0003e40000000400 */
[----:B------:R2:W-:Y:S01]  /*30f30*/  STS.U16 [R0+0x8f00], R2 ;  /* 0x008f000200007388 */ /* 0x0005e20000000400 */
[----:B0-----:R-:W4:Y:S01]  /*30f40*/  LDL.LU R22, [R1+0x3ca0] ;  /* 0x003ca00001167983 */ /* 0x001f220000300800 */
[----:B-1----:R-:W4:Y:S02]  /*30f50*/  LDL.LU R26, [R1+0x3c9c] ;  /* 0x003c9c00011a7983 */ /* 0x002f240000300800 */
[----:B--2---:R-:W2:Y:S02]  /*30f60*/  LDL.LU R2, [R1+0x3c98] ;  /* 0x003c980001027983 */ /* 0x004ea40000300800 */
[----:B---3--:R-:W-:Y:S01]  /*30f70*/  STS.U16 [R0+0x8f80], R3 ;  /* 0x008f800300007388 */ /* 0x008fe20000000400 */
[----:B------:R-:W-:Y:S01]  /*30f80*/  STS.U16 [R0+0x9700], R4 ;  /* 0x0097000400007388 */ /* 0x000fe20000000400 */
[----:B------:R0:W-:Y:S03]  /*30f90*/  STS.U16 [R0+0x9780], R14 ;  /* 0x0097800e00007388 */ /* 0x0001e60000000400 */
        /* <DEDUP_REMOVED lines=12> */
[----:B------:R0:W-:Y:S01]  /*31060*/  STS.U16 [R0+0xc780], R27 ;  /* 0x00c7801b00007388 */ /* 0x0001e20000000400 */
[----:B------:R1:W-:Y:S03]  /*31070*/  STS.U16 [R0+0xcf00], R15 ;  /* 0x00cf000f00007388 */ /* 0x0003e60000000400 */
[----:B0-----:R-:W0:Y:S04]  /*31080*/  S2R R27, SR_TID.X ;  /* 0x00000000001b7919 */ /* 0x001e280000002100 */
[----:B-1----:R-:W1:Y:S01]  /*31090*/  S2R R15, SR_TID.X ;  /* 0x00000000000f7919 */ /* 0x002e620000002100 */
[----:B0-----:R-:W-:-:S03]  /*310a0*/  IMAD.SHL.U32 R29, R27, 0x80, RZ ;  /* 0x000000801b1d7824 */ /* 0x001fc600078e00ff */
[----:B--2---:R-:W-:Y:S01]  /*310b0*/  STS.U16 [R0+0xcf80], R2 ;  /* 0x00cf800200007388 */ /* 0x004fe20000000400 */
[----:B----4-:R0:W-:Y:S02]  /*310c0*/  STS.U16 [R0+0xd700], R26 ;  /* 0x00d7001a00007388 */ /* 0x0101e40000000400 */
[----:B------:R-:W-:Y:S02]  /*310d0*/  STS.U16 [R0+0xd780], R22 ;  /* 0x00d7801600007388 */ /* 0x000fe40000000400 */
[----:B------:R-:W-:Y:S01]  /*310e0*/  STS.U16 [R0+0xdf00], R20 ;  /* 0x00df001400007388 */ /* 0x000fe20000000400 */
[----:B------:R-:W-:Y:S01]  /*310f0*/  STS.U16 [R0+0xdf80], R18 ;  /* 0x00df801200007388 */ /* 0x000fe20000000400 */
[----:B------:R-:W-:Y:S02]  /*31100*/  STS.U16 [R0+0xe700], R16 ;  /* 0x00e7001000007388 */ /* 0x000fe40000000400 */
[----:B------:R-:W-:Y:S01]  /*31110*/  STS.U16 [R0+0xe780], R17 ;  /* 0x00e7801100007388 */ /* 0x000fe20000000400 */
[----:B0-----:R-:W-:Y:S01]  /*31120*/  LOP3.LUT R26, R27, 0x7, RZ, 0xc0, !PT ;  /* 0x000000071b1a7812 */ /* 0x001fe200078ec0ff */
[----:B------:R-:W-:Y:S01]  /*31130*/  STS.U16 [R0+0xef00], R19 ;  /* 0x00ef001300007388 */ /* 0x000fe20000000400 */
[----:B-1----:R-:W-:-:S02]  /*31140*/  IMAD.SHL.U32 R2, R15, 0x2, RZ ;  /* 0x000000020f027824 */ /* 0x002fc400078e00ff */
[----:B------:R-:W-:Y:S02]  /*31150*/  STS.U16 [R0+0xef80], R21 ;  /* 0x00ef801500007388 */ /* 0x000fe40000000400 */
[----:B------:R-:W-:Y:S01]  /*31160*/  IMAD R26, R26, 0x110, RZ ;  /* 0x000001101a1a7824 */ /* 0x000fe200078e02ff */
[----:B------:R-:W-:Y:S01]  /*31170*/  STS.U16 [R0+0xf700], R23 ;  /* 0x00f7001700007388 */ /* 0x000fe20000000400 */
[----:B------:R-:W-:Y:S02]  /*31180*/  STS.U16 [R0+0xf780], R24 ;  /* 0x00f7801800007388 */ /* 0x000fe40000000400 */
[----:B---3--:R-:W-:Y:S02]  /*31190*/  STS.U16 [R0+0xff00], R14 ;  /* 0x00ff000e00007388 */ /* 0x008fe40000000400 */
[----:B------:R0:W-:Y:S01]  /*311a0*/  STS.U16 [R0+0xff80], R25 ;  /* 0x00ff801900007388 */ /* 0x0001e20000000400 */
[C-C-:B------:R-:W-:Y:S01]  /*311b0*/  LOP3.LUT R28, R26.reuse, 0x30, R2.reuse, 0x78, !PT ;  /* 0x000000301a1c7812 */ /* 0x140fe200078e7802 */
[----:B------:R1:W-:Y:S01]  /*311c0*/  STL.64 [R1+0x3c78], R26 ;  /* 0x003c781a01007387 */ /* 0x0003e20000100a00 */
[----:B------:R-:W-:-:S03]  /*311d0*/  LOP3.LUT R2, R26, 0x10, R2, 0x78, !PT ;  /* 0x000000101a027812 */ /* 0x000fc600078e7802 */
[----:B------:R-:W-:Y:S06]  /*311e0*/  BAR.SYNC.DEFER_BLOCKING 0x0 ;  /* 0x0000000000007b1d */ /* 0x000fec0000010000 */
[----:B0-----:R-:W2:Y:S04]  /*311f0*/  LDL.LU.64 R24, [R1+0x760] ;  /* 0x0007600001187983 */ /* 0x001ea80000300a00 */
[----:B-1----:R-:W3:Y:S01]  /*31200*/  LDL.LU.64 R26, [R1+0x768] ;  /* 0x00076800011a7983 */ /* 0x002ee20000300a00 */
[----:B------:R-:W-:-:S05]  /*31210*/  IMAD.SHL.U32 R15, R15, 0x40, RZ ;  /* 0x000000400f0f7824 */ /* 0x000fca00078e00ff */
[----:B------:R-:W-:-:S05]  /*31220*/  LOP3.LUT R28, R28, 0x800, R15, 0xf8, !PT ;  /* 0x000008001c1c7812 */ /* 0x000fca00078ef80f */
[----:B------:R-:W0:Y:S04]  /*31230*/  LDSM.16.M88.4 R8, [R28+0xa000] ;  /* 0x00a000001c08783b */ /* 0x000e280000000200 */
[----:B------:R-:W-:Y:S01]  /*31240*/  LDSM.16.M88.4 R12, [R28+0x9000] ;  /* 0x009000001c0c783b */ /* 0x000fe20000000200 */
[----:B------:R-:W-:-:S03]  /*31250*/  LOP3.LUT R2, R2, 0x800, R29, 0xf8, !PT ;  /* 0x0000080002027812 */ /* 0x000fc600078ef81d */
[----:B------:R-:W-:Y:S04]  /*31260*/  LDSM.16.M88.4 R16, [R28+0xc000] ;  /* 0x00c000001c10783b */ /* 0x000fe80000000200 */
[----:B------:R-:W-:Y:S04]  /*31270*/  LDSM.16.M88.4 R20, [R28+0xd000] ;  /* 0x00d000001c14783b */ /* 0x000fe80000000200 */
[----:B------:R-:W-:Y:S01]  /*31280*/  LDSM.16.MT88.4 R4, [R2] ;  /* 0x000000000204783b */ /* 0x000fe20000004200 */
[----:B0-----:R-:W-:Y:S02]  /*31290*/  IMAD.MOV.U32 R3, RZ, RZ, R8 ;  /* 0x000000ffff037224 */ /* 0x001fe400078e0008 */
[----:B------:R-:W-:Y:S01]  /*312a0*/  IMAD.MOV.U32 R0, RZ, RZ, R9 ;  /* 0x000000ffff007224 */ /* 0x000fe200078e0009 */
[----:B---3--:R-:W-:Y:S01]  /*312b0*/  STL.64 [R1+0x3c88], R26 ;  /* 0x003c881a01007387 */ /* 0x008fe20000100a00 */
[----:B--2---:R-:W-:Y:S02]  /*312c0*/  STL.64 [R1+0x3c80], R24 ;  /* 0x003c801801007387 */ /* 0x004fe40000100a00 */
[----:B------:R-:W0:Y:S04]  /*312d0*/  LDSM.16.M88.4 R24, [R28+0x8000] ;  /* 0x008000001c18783b */ /* 0x000e280000000200 */
[----:B------:R-:W-:Y:S01]  /*312e0*/  STL.64 [R1], R8 ;  /* 0x0000000801007387 */ /* 0x000fe20000100a00 */
[----:B------:R-:W-:Y:S02]  /*312f0*/  STL.64 [R1+0x8], R10 ;  /* 0x0000080a01007387 */ /* 0x000fe40000100a00 */
[----:B------:R-:W1:Y:S02]  /*31300*/  LDSM.16.M88.4 R8, [R28+0xb000] ;  /* 0x00b000001c08783b */ /* 0x000e640000000200 */
[----:B0-----:R-:W-:Y:S02]  /*31310*/  STL.64 [R1+0x20], R24 ;  /* 0x0000201801007387 */ /* 0x001fe40000100a00 */
[----:B------:R-:W-:Y:S02]  /*31320*/  STL.64 [R1+0x28], R26 ;  /* 0x0000281a01007387 */ /* 0x000fe40000100a00 */
[----:B-1----:R-:W-:Y:S02]  /*31330*/  STL.64 [R1+0x3c68], R10 ;  /* 0x003c680a01007387 */ /* 0x002fe40000100a00 */
[----:B------:R-:W-:Y:S01]  /*31340*/  STL.64 [R1+0x10], R12 ;  /* 0x0000100c01007387 */ /* 0x000fe20000100a00 */
[----:B------:R-:W-:Y:S01]  /*31350*/  STL.64 [R1+0x18], R14 ;  /* 0x0000180e01007387 */ /* 0x000fe20000100a00 */
[----:B------:R0:W-:Y:S03]  /*31360*/  STL.64 [R1+0x3c90], R12 ;  /* 0x003c900c01007387 */ /* 0x0001e60000100a00 */
[----:B0-----:R-:W2:Y:S01]  /*31370*/  LDL.LU.64 R12, [R1+0x770] ;  /* 0x00077000010c7983 */ /* 0x001ea20000300a00 */
[----:B------:R-:W2:Y:S02]  /*31380*/  LDL.LU.64 R14, [R1+0x778] ;  /* 0x00077800010e7983 */ /* 0x000ea40000300a00 */
[----:B------:R-:W-:Y:S01]  /*31390*/  STL.64 [R1+0x3c60], R8 ;  /* 0x003c600801007387 */ /* 0x000fe20000100a00 */
[----:B--2---:R-:W-:Y:S01]  /*313a0*/  HMMA.16816.F32 R24, R4, R24, R12 ;  /* 0x000000180418723c */ /* 0x004fe2000000180c */
[----:B------:R-:W2:Y:S11]  /*313b0*/  LDL.LU.64 R12, [R1+0x3c90] ;  /* 0x003c9000010c7983 */ /* 0x000eb60000300a00 */
[----:B------:R-:W-:Y:S11]  /*313c0*/  @!UPT UIADD3 URZ, URZ, URZ, URZ ;  /* 0x0000003f3f3ff290 */ /* 0x000ff6000fffe03f */
[----:B------:R-:W-:Y:S01]  /*313d0*/  STL.64 [R1+0x320], R24 ;  /* 0x0003201801007387 */ /* 0x000fe20000100a00 */
[----:B------:R-:W-:Y:S02]  /*313e0*/  STL.64 [R1+0x328], R26 ;  /* 0x0003281a01007387 */ /* 0x000fe40000100a00 */
[----:B------:R-:W0:Y:S02]  /*313f0*/  LDSM.16.M88.4 R24, [R28+0xe000] ;  /* 0x00e000001c18783b */ /* 0x000e240000000200 */
[----:B0-----:R-:W-:Y:S02]  /*31400*/  STL.64 [R1+0x60], R24 ;  /* 0x0000601801007387 */ /* 0x001fe40000100a00 */
[----:B------:R0:W-:Y:S02]  /*31410*/  STL.64 [R1+0x68], R26 ;  /* 0x0000681a01007387 */ /* 0x0001e40000100a00 */
[----:B0-----:R-:W2:Y:S01]  /*31420*/  LDL.LU.64 R26, [R1+0x3c88] ;  /* 0x003c8800011a7983 */ /* 0x001ea20000300a00 */
[----:B------:R-:W2:Y:S02]  /*31430*/  LDL.LU.64 R24, [R1+0x3c80] ;  /* 0x003c800001187983 */ /* 0x000ea40000300a00 */
[----:B------:R-:W-:Y:S02]  /*31440*/  STL.64 [R1+0x30], R16 ;  /* 0x0000301001007387 */ /* 0x000fe40000100a00 */
[----:B------:R-:W-:Y:S01]  /*31450*/  STL.64 [R1+0x38], R18 ;  /* 0x0000381201007387 */ /* 0x000fe20000100a00 */
[----:B------:R0:W-:Y:S04]  /*31460*/  STL.64 [R1+0x3c70], R16 ;  /* 0x003c701001007387 */ /* 0x0001e80000100a00 */
[----:B0-----:R-:W3:Y:S01]  /*31470*/  LDL.LU.64 R16, [R1+0x790] ;  /* 0x0007900001107983 */ /* 0x001ee20000300a00 */
[----:B------:R-:W3:Y:S02]  /*31480*/  LDL.LU.64 R18, [R1+0x798] ;  /* 0x0007980001127983 */ /* 0x000ee40000300a00 */
[----:B------:R-:W-:-:S02]  /*31490*/  IMAD.MOV.U32 R8, RZ, RZ, R3 ;  /* 0x000000ffff087224 */ /* 0x000fc400078e0003 */
[----:B------:R-:W-:Y:S01]  /*314a0*/  IMAD.MOV.U32 R9, RZ, RZ, R0 ;  /* 0x000000ffff097224 */ /* 0x000fe200078e0000 */
[C---:B--2---:R-:W-:Y:S11]  /*314b0*/  HMMA.16816.F32 R24, R4.reuse, R12, R24 ;  /* 0x0000000c0418723c */ /* 0x044ff60000001818 */
[----:B------:R-:W-:Y:S11]  /*314c0*/  @!UPT UIADD3 URZ, URZ, URZ, URZ ;  /* 0x0000003f3f3ff290 */ /* 0x000ff6000fffe03f */
[----:B------:R-:W-:Y:S01]  /*314d0*/  @!UPT UIADD3 URZ, URZ, URZ, URZ ;  /* 0x0000003f3f3ff290 */ /* 0x000fe2000fffe03f */
[----:B------:R0:W-:Y:S01]  /*314e0*/  STL.64 [R1+0x310], R24 ;  /* 0x0003101801007387 */ /* 0x0001e20000100a00 */
[----:B------:R1:W-:Y:S02]  /*314f0*/  STL.64 [R1+0x318], R26 ;  /* 0x0003181a01007387 */ /* 0x0003e40000100a00 */
[----:B0-----:R-:W-:Y:S01]  /*31500*/  IMAD.MOV.U32 R24, RZ, RZ, R13 ;  /* 0x000000ffff187224 */ /* 0x001fe200078e000d */
[----:B-1----:R-:W2:Y:S01]  /*31510*/  LDL.LU.64 R26, [R1+0x3c78] ;  /* 0x003c7800011a7983 */ /* 0x002ea20000300a00 */
[----:B------:R-:W4:Y:S02]  /*31520*/  LDL.LU.64 R12, [R1+0x780] ;  /* 0x00078000010c7983 */ /* 0x000f240000300a00 */
[----:B------:R-:W4:Y:S02]  /*31530*/  LDL.LU.64 R14, [R1+0x788] ;  /* 0x00078800010e7983 */ /* 0x000f240000300a00 */
[----:B------:R-:W-:Y:S01]  /*31540*/  STL.64 [R1+0x50], R20 ;  /* 0x0000501401007387 */ /* 0x000fe20000100a00 */
[----:B------:R-:W-:Y:S01]  /*31550*/  STL.64 [R1+0x58], R22 ;  /* 0x0000581601007387 */ /* 0x000fe20000100a00 */
[----:B------:R-:W-:Y:S02]  /*31560*/  STL.64 [R1+0x3c58], R20 ;  /* 0x003c581401007387 */ /* 0x000fe40000100a00 */
[----:B------:R-:W0:Y:S01]  /*31570*/  LDSM.16.M88.4 R20, [R28+0xf000] ;  /* 0x00f000001c14783b */ /* 0x000e220000000200 */
[C---:B---3--:R-:W-:Y:S01]  /*31580*/  HMMA.16816.F32 R8, R4.reuse, R8, R16 ;  /* 0x000000080408723c */ /* 0x048fe20000001810 */
[----:B0-----:R0:W-:Y:S02]  /*31590*/  STL.64 [R1+0x70], R20 ;  /* 0x0000701401007387 */ /* 0x0011e40000100a00 */
[----:B------:R1:W-:Y:S02]  /*315a0*/  STL.64 [R1+0x78], R22 ;  /* 0x0000781601007387 */ /* 0x0003e40000100a00 */
[----:B0-----:R-:W3:Y:S01]  /*315b0*/  LDL.LU.64 R20, [R1+0x5b0] ;  /* 0x0005b00001147983 */ /* 0x001ee20000300a00 */
[----:B-1----:R-:W3:Y:S02]  /*315c0*/  LDL.LU.64 R22, [R1+0x5b8] ;  /* 0x0005b80001167983 */ /* 0x002ee40000300a00 */
[----:B------:R-:W-:Y:S02]  /*315d0*/  STL [R1+0x2c80], R28 ;  /* 0x002c801c01007387 */ /* 0x000fe40000100800 */
[----:B------:R-:W3:Y:S11]  /*315e0*/  LDL.LU.64 R16, [R1+0x3c70] ;  /* 0x003c700001107983 */ /* 0x000ef60000300a00 */
[----:B------:R-:W-:Y:S02]  /*315f0*/  @!UPT UIADD3 URZ, URZ, URZ, URZ ;  /* 0x0000003f3f3ff290 */ /* 0x000fe4000fffe03f */
[----:B------:R-:W-:Y:S01]  /*31600*/  STL.64 [R1+0x300], R8 ;  /* 0x0003000801007387 */ /* 0x000fe20000100a00 */
[----:B------:R0:W-:Y:S03]  /*31610*/  STL.64 [R1+0x308], R10 ;  /* 0x0003080a01007387 */ /* 0x0001e60000100a00 */
[----:B0-----:R-:W4:Y:S01]  /*31620*/  LDL.LU.64 R10, [R1+0x3c68] ;  /* 0x003c6800010a7983 */ /* 0x001f220000300a00 */
[----:B------:R-:W4:Y:S02]  /*31630*/  LDL.LU.64 R8, [R1+0x3c60] ;  /* 0x003c600001087983 */ /* 0x000f240000300a00 */
[----:B--2---:R-:W-:Y:S01]  /*31640*/  IMAD.SHL.U32 R25, R27, 0x2, RZ ;  /* 0x000000021b197824 */ /* 0x004fe200078e00ff */
[----:B------:R-:W-:Y:S04]  /*31650*/  STL.64 [R1+0x3c50], R26 ;  /* 0x003c501a01007387 */ /* 0x000fe80000100a00 */
[----:B------:R-:W-:Y:S01]  /*31660*/  LOP3.LUT R0, R26, 0x10, R25, 0x78, !PT ;  /* 0x000000101a007812 */ /* 0x000fe200078e7819 */
[----:B------:R0:W-:Y:S03]  /*31670*/  STL.64 [R1+0x3c48], R24 ;  /* 0x003c481801007387 */ /* 0x0001e60000100a00 */
[----:B------:R-:W-:Y:S01]  /*31680*/  LOP3.LUT R0, R0, 0x800, R29, 0xf8, !PT ;  /* 0x0000080000007812 */ /* 0x000fe200078ef81d */
[----:B0-----:R-:W2:Y:S01]  /*31690*/  LDL.LU.64 R24, [R1+0x5a0] ;  /* 0x0005a00001187983 */ /* 0x001ea20000300a00 */
[----:B------:R-:W2:Y:S02]  /*316a0*/  LDL.LU.64 R26, [R1+0x5a8] ;  /* 0x0005a800011a7983 */ /* 0x000ea40000300a00 */
[----:B------:R-:W-:Y:S01]  /*316b0*/  STL [R1+0x3aa8], R29 ;  /* 0x003aa81d01007387 */ /* 0x000fe20000100800 */
[----:B------:R-:W-:Y:S01]  /*316c0*/  LOP3.LUT R0, R0, 0x20, RZ, 0x3c, !PT ;  /* 0x0000002000007812 */ /* 0x000fe200078e3cff */
[C---:B---3--:R-:W-:Y:S08]  /*316d0*/  HMMA.16816.F32 R20, R4.reuse, R16, R20 ;  /* 0x000000100414723c */ /* 0x048ff00000001814 */
[----:B----4-:R-:W-:Y:S01]  /*316e0*/  HMMA.16816.F32 R12, R4, R8, R12 ;  /* 0x00000008040c723c */ /* 0x010fe2000000180c */
[----:B------:R-:W-:Y:S01]  /*316f0*/  STL.64 [R1+0x3c28], R10 ;  /* 0x003c280a01007387 */ /* 0x000fe20000100a00 */
[----:B------:R0:W-:Y:S02]  /*31700*/  STL.64 [R1+0x3c20], R8 ;  /* 0x003c200801007387 */ /* 0x0001e40000100a00 */
[----:B------:R-:W-:Y:S11]  /*31710*/  IMAD.MOV.U32 R3, RZ, RZ, R16 ;  /* 0x000000ffff037224 */ /* 0x000ff600078e0010 */
[----:B------:R-:W-:Y:S08]  /*31720*/  @!UPT UIADD3 URZ, URZ, URZ, URZ ;  /* 0x0000003f3f3ff290 */ /* 0x000ff0000fffe03f */
[----:B------:R-:W-:Y:S01]  /*31730*/  STL.64 [R1+0x2f0], R12 ;  /* 0x0002f00c01007387 */ /* 0x000fe20000100a00 */
[----:B------:R-:W-:Y:S02]  /*31740*/  STL.64 [R1+0x2f8], R14 ;  /* 0x0002f80e01007387 */ /* 0x000fe40000100a00 */
[----:B0-----:R-:W3:Y:S02]  /*31750*/  LDL.LU.64 R8, [R1+0x600] ;  /* 0x0006000001087983 */ /* 0x001ee40000300a00 */
[----:B------:R-:W3:Y:S01]  /*31760*/  LDL.LU.64 R10, [R1+0x608] ;  /* 0x00060800010a7983 */ /* 0x000ee20000300a00 */
[----:B------:R-:W-:Y:S01]  /*31770*/  STL [R1+0x3aac], R2 ;  /* 0x003aac0201007387 */ /* 0x000fe20000100800 */
[----:B------:R0:W-:Y:S02]  /*31780*/  STL.64 [R1+0x2e0], R20 ;  /* 0x0002e01401007387 */ /* 0x0001e40000100a00 */
[----:B------:R-:W-:Y:S01]  /*31790*/  STL.64 [R1+0x2e8], R22 ;  /* 0x0002e81601007387 */ /* 0x000fe20000100a00 */
[----:B------:R1:W-:Y:S04]  /*317a0*/  LDSM.16.MT88.4 R12, [R2+0x80] ;  /* 0x00008000020c783b */ /* 0x0003e80000004200 */
[----:B0-----:R-:W2:Y:S01]  /*317b0*/  LDL.LU.64 R20, [R1+0x3c58] ;  /* 0x003c580001147983 */ /* 0x001ea20000300a00 */
[----:B-1----:R-:W-:-:S02]  /*317c0*/  IMAD.MOV.U32 R2, RZ, RZ, R17 ;  /* 0x000000ffff027224 */ /* 0x002fc400078e0011 */
[----:B------:R-:W0:Y:S02]  /*317d0*/  LDSM.16.MT88.4 R16, [R0] ;  /* 0x000000000010783b */ /* 0x000e240000004200 */
[----:B0-----:R-:W-:Y:S02]  /*317e0*/  STL.64 [R1+0x3be8], R18 ;  /* 0x003be81201007387 */ /* 0x001fe40000100a00 */
[----:B------:R0:W-:Y:S02]  /*317f0*/  STL.64 [R1+0x3be0], R16 ;  /* 0x003be01001007387 */ /* 0x0001e40000100a00 */
[----:B0-----:R-:W3:Y:S01]  /*31800*/  LDL.64 R16, [R1+0x60] ;  /* 0x0000600001107983 */ /* 0x001ee20000100a00 */
[C---:B--2---:R-:W-:Y:S03]  /*31810*/  HMMA.16816.F32 R20, R4.reuse, R20, R24 ;  /* 0x000000140414723c */ /* 0x044fe60000001818 */
[----:B------:R-:W2:Y:S01]  /*31820*/  LDL.LU.64 R26, [R1+0x3c50] ;  /* 0x003c5000011a7983 */ /* 0x000ea20000300a00 */
[----:B------:R-:W4:Y:S11]  /*31830*/  LDL.LU.64 R24, [R1+0x3c48] ;  /* 0x003c480001187983 */ /* 0x000f360000300a00 */
[----:B------:R-:W-:Y:S08]  /*31840*/  @!UPT UIADD3 URZ, URZ, URZ, URZ ;  /* 0x0000003f3f3ff290 */ /* 0x000ff0000fffe03f */
[----:B------:R-:W-:Y:S01]  /*31850*/  STL.64 [R1+0x2d0], R20 ;  /* 0x0002d01401007387 */ /* 0x000fe20000100a00 */
[----:B------:R-:W-:Y:S02]  /*31860*/  STL.64 [R1+0x2d8], R22 ;  /* 0x0002d81601007387 */ /* 0x000fe40000100a00 */
[----:B------:R-:W0:Y:S01]  /*31870*/  LDSM.16.MT88.4 R20, [R0+0x80] ;  /* 0x000080000014783b */ /* 0x000e220000004200 */
[----:B---3--:R-:W-:Y:S01]  /*31880*/  HMMA.16816.F32 R8, R4, R16, R8 ;  /* 0x000000100408723c */ /* 0x008fe20000001808 */
[----:B0-----:R-:W-:Y:S02]  /*31890*/  STL.64 [R1+0x3b68], R22 ;  /* 0x003b681601007387 */ /* 0x001fe40000100a00 */
[----:B------:R0:W-:Y:S02]  /*318a0*/  STL.64 [R1+0x3b60], R20 ;  /* 0x003b601401007387 */ /* 0x0001e40000100a00 */
[----:B0-----:R-:W3:Y:S04]  /*318b0*/  LDL R20, [R1+0x70] ;  /* 0x0000700001147983 */ /* 0x001ee80000100800 */
[----:B------:R-:W3:Y:S01]  /*318c0*/  LDL R21, [R1+0x74] ;  /* 0x0000740001157983 */ /* 0x000ee20000100800 */
[----:B------:R-:W-:Y:S11]  /*318d0*/  STL [R1+0x3ab0], R0 ;  /* 0x003ab00001007387 */ /* 0x000ff60000100800 */
[----:B------:R-:W-:Y:S02]  /*318e0*/  @!UPT UIADD3 URZ, URZ, URZ, URZ ;  /* 0x0000003f3f3ff290 */ /* 0x000fe4000fffe03f */
[----:B------:R-:W-:Y:S02]  /*318f0*/  STL.64 [R1+0x2c0], R8 ;  /* 0x0002c00801007387 */ /* 0x000fe40000100a00 */
[----:B------:R0:W-:Y:S02]  /*31900*/  STL.64 [R1+0x2c8], R10 ;  /* 0x0002c80a01007387 */ /* 0x0001e40000100a00 */
[----:B0-----:R-:W-:Y:S02]  /*31910*/  IMAD.MOV.U32 R10, RZ, RZ, R16 ;  /* 0x000000ffff0a7224 */ /* 0x001fe400078e0010 */
[----:B------:R-:W3:Y:S01]  /*31920*/  LDL R16, [R1+0x10] ;  /* 0x0000100001107983 */ /* 0x000ee20000100800 */
[----:B------:R-:W-:Y:S02]  /*31930*/  IMAD.MOV.U32 R0, RZ, RZ, R17 ;  /* 0x000000ffff007224 */ /* 0x000fe400078e0011 */
[----:B--2---:R-:W-:Y:S01]  /*31940*/  IMAD.SHL.U32 R27, R27, 0x80, RZ ;  /* 0x000000801b1b7824 */ /* 0x004fe200078e00ff */
[----:B----4-:R-:W-:-:S04]  /*31950*/  LOP3.LUT R29, R26, 0x10, R25, 0x78, !PT ;  /* 0x000000101a1d7812 */ /* 0x010fc800078e7819 */
[----:B------:R-:W-:-:S04]  /*31960*/  LOP3.LUT R29, R29, 0x800, R27, 0xf8, !PT ;  /* 0x000008001d1d7812 */ /* 0x000fc800078ef81b */
[----:B------:R-:W-:Y:S01]  /*31970*/  LOP3.LUT R29, R29, 0x40, RZ, 0x3c, !PT ;  /* 0x000000401d1d7812 */ /* 0x000fe200078e3cff */
[----:B------:R-:W-:-:S04]  /*31980*/  IMAD.MOV.U32 R17, RZ, RZ, R24 ;  /* 0x000000ffff117224 */ /* 0x000fc800078e0018 */
[----:B------:R-:W0:Y:S04]  /*31990*/  LDSM.16.MT88.4 R24, [R29] ;  /* 0x000000001d18783b */ /* 0x000e280000004200 */
[----:B---3--:R1:W-:Y:S04]  /*319a0*/  STL.64 [R1+0x3c40], R16 ;  /* 0x003c401001007387 */ /* 0x0083e80000100a00 */
[----:B-1----:R-:W2:Y:S01]  /*319b0*/  LDL.LU.64 R16, [R1+0x5f0] ;  /* 0x0005f00001107983 */ /* 0x002ea20000300a00 */
[----:B------:R-:W2:Y:S02]  /*319c0*/  LDL.LU.64 R18, [R1+0x5f8] ;  /* 0x0005f80001127983 */ /* 0x000ea40000300a00 */
[----:B------:R-:W3:Y:S02]  /*319d0*/  LDL.64 R8, [R1] ;  /* 0x0000000001087983 */ /* 0x000ee40000100a00 */
[----:B0-----:R-:W-:Y:S01]  /*319e0*/  STL.64 [R1+0x3af0], R26 ;  /* 0x003af01a01007387 */ /* 0x001fe20000100a00 */
[----:B------:R0:W-:Y:S02]  /*319f0*/  STL.64 [R1+0x3ae8], R24 ;  /* 0x003ae81801007387 */ /* 0x0001e40000100a00 */
[----:B0-----:R-:W-:-:S02]  /*31a00*/  IMAD.MOV.U32 R24, RZ, RZ, R10 ;  /* 0x000000ffff187224 */ /* 0x001fc400078e000a */
[----:B------:R-:W-:-:S05]  /*31a10*/  IMAD.MOV.U32 R25, RZ, RZ, R0 ;  /* 0x000000ffff197224 */ /* 0x000fca00078e0000 */
[----:B------:R0:W-:Y:S04]  /*31a20*/  STL.64 [R1+0x3bf0], R24 ;  /* 0x003bf01801007387 */ /* 0x0001e80000100a00 */
[----:B0-----:R-:W4:Y:S01]  /*31a30*/  LDL.64 R24, [R1+0x50] ;  /* 0x0000500001187983 */ /* 0x001f220000100a00 */
[----:B--2---:R-:W-:Y:S11]  /*31a40*/  HMMA.16816.F32 R4, R4, R20, R16 ;  /* 0x000000140404723c */ /* 0x004ff60000001810 */
[----:B------:R-:W-:Y:S11]  /*31a50*/  @!UPT UIADD3 URZ, URZ, URZ, URZ ;  /* 0x0000003f3f3ff290 */ /* 0x000ff6000fffe03f */
[----:B------:R-:W-:Y:S02]  /*31a60*/  @!UPT UIADD3 URZ, URZ, URZ, URZ ;  /* 0x0000003f3f3ff290 */ /* 0x000fe4000fffe03f */
[----:B------:R-:W-:Y:S01]  /*31a70*/  IMAD.MOV.U32 R28, RZ, RZ, R6 ;  /* 0x000000ffff1c7224 */ /* 0x000fe200078e0006 */
[----:B----4-:R0:W-:Y:S02]  /*31a80*/  STL.64 [R1+0x3c00], R24 ;  /* 0x003c001801007387 */ /* 0x0101e40000100a00 */
[----:B0-----:R-:W-:Y:S02]  /*31a90*/  IMAD.MOV.U32 R24, RZ, RZ, R3 ;  /* 0x000000ffff187224 */ /* 0x001fe400078e0003 */
[----:B------:R-:W-:-:S05]  /*31aa0*/  IMAD.MOV.U32 R25, RZ, RZ, R2 ;  /* 0x000000ffff197224 */ /* 0x000fca00078e0002 */
[----:B------:R0:W-:Y:S01]  /*31ab0*/  STL.64 [R1+0x3c18], R24 ;  /* 0x003c181801007387 */ /* 0x0001e20000100a00 */
[----:B------:R-:W-:Y:S02]  /*31ac0*/  STL.64 [R1+0x210], R4 ;  /* 0x0002100401007387 */ /* 0x000fe40000100a00 */
[----:B------:R-:W2:Y:S02]  /*31ad0*/  LDL.LU.64 R16, [R1+0x6d0] ;  /* 0x0006d00001107983 */ /* 0x000ea40000300a00 */
[----:B------:R-:W2:Y:S01]  /*31ae0*/  LDL.LU.64 R18, [R1+0x6d8] ;  /* 0x0006d80001127983 */ /* 0x000ea20000300a00 */
[----:B------:R-:W-:Y:S01]  /*31af0*/  STL [R1+0x3ab4], R28 ;  /* 0x003ab41c01007387 */ /* 0x000fe20000100800 */
[----:B------:R-:W4:Y:S02]  /*31b00*/  LDL.LU.64 R20, [R1+0x6c0] ;  /* 0x0006c00001147983 */ /* 0x000f240000300a00 */
[----:B------:R-:W4:Y:S01]  /*31b10*/  LDL.LU.64 R22, [R1+0x6c8] ;  /* 0x0006c80001167983 */ /* 0x000f220000300a00 */
[----:B0-----:R-:W2:Y:S01]  /*31b20*/  LDL.LU.64 R24, [R1+0x6a0] ;  /* 0x0006a00001187983 */ /* 0x001ea20000300a00 */
[----:B------:R-:W2:Y:S02]  /*31b30*/  LDL.LU.64 R26, [R1+0x6a8] ;  /* 0x0006a800011a7983 */ /* 0x000ea40000300a00 */
[----:B------:R-:W-:-:S02]  /*31b40*/  IMAD.MOV.U32 R3, RZ, RZ, R7 ;  /* 0x000000ffff037224 */ /* 0x000fc400078e0007 */
[----:B------:R-:W0:Y:S04]  /*31b50*/  LDSM.16.MT88.4 R4, [R29+0x80] ;  /* 0x000080001d04783b */ /* 0x000e280000004200 */
[----:B--2---:R-:W-:Y:S01]  /*31b60*/  STL.64 [R1+0x3c38], R26 ;  /* 0x003c381a01007387 */ /* 0x004fe20000100a00 */
[----:B------:R1:W-:Y:S03]  /*31b70*/  STL.64 [R1+0x3c30], R24 ;  /* 0x003c301801007387 */ /* 0x0003e60000100a00 */
[----:B-1----:R-:W3:Y:S01]  /*31b80*/  LDL.LU.64 R24, [R1+0x6b0] ;  /* 0x0006b00001187983 */ /* 0x002ee20000300a00 */
[----:B------:R-:W3:Y:S02]  /*31b90*/  LDL.LU.64 R26, [R1+0x6b8] ;  /* 0x0006b800011a7983 */ /* 0x000ee40000300a00 */
[----:B0-----:R-:W-:Y:S02]  /*31ba0*/  STL.64 [R1+0x3a78], R6 ;  /* 0x003a780601007387 */ /* 0x001fe40000100a00 */
[----:B------:R0:W-:Y:S02]  /*31bb0*/  STL.64 [R1+0x3a70], R4 ;  /* 0x003a700401007387 */ /* 0x0001e40000100a00 */
[----:B0-----:R-:W2:Y:S04]  /*31bc0*/  LDL.64 R4, [R1+0x70] ;  /* 0x0000700001047983 */ /* 0x001ea80000100a00 */
[----:B--2---:R0:W-:Y:S04]  /*31bd0*/  STL.64 [R1+0x3bf8], R4 ;  /* 0x003bf80401007387 */ /* 0x0041e80000100a00 */
[----:B0-----:R-:W2:Y:S04]  /*31be0*/  LDL R4, [R1+0x20] ;  /* 0x0000200001047983 */ /* 0x001ea80000100800 */
[----:B------:R-:W2:Y:S02]  /*31bf0*/  LDL R5, [R1+0x24] ;  /* 0x0000240001057983 */ /* 0x000ea40000100800 */
[C---:B--2---:R-:W-:Y:S02]  /*31c00*/  HMMA.16816.F32 R4, R12.reuse, R4, R16 ;  /* 0x000000040c04723c */ /* 0x044fe40000001810 */
[----:B------:R-:W4:Y:S11]  /*31c10*/  LDL.LU.64 R16, [R1+0x3c40] ;  /* 0x003c400001107983 */ /* 0x000f360000300a00 */
[----:B------:R-:W-:Y:S10]  /*31c20*/  @!UPT UIADD3 URZ, URZ, URZ, URZ ;  /* 0x0000003f3f3ff290 */ /* 0x000ff4000fffe03f */
[----:B------:R0:W-:Y:S01]  /*31c30*/  STL.64 [R1+0x180], R4 ;  /* 0x0001800401007387 */ /* 0x0001e20000100a00 */
[----:B------:R1:W-:Y:S03]  /*31c40*/  STL.64 [R1+0x188], R6 ;  /* 0x0001880601007387 */ /* 0x0003e60000100a00 */
[----:B0-----:R-:W2:Y:S01]  /*31c50*/  LDL.LU.64 R4, [R1+0x4b0] ;  /* 0x0004b00001047983 */ /* 0x001ea20000300a00 */
[----:B-1----:R-:W2:Y:S01]  /*31c60*/  LDL.LU.64 R6, [R1+0x4b8] ;  /* 0x0004b80001067983 */ /* 0x002ea20000300a00 */
[----:B---3--:R-:W-:Y:S01]  /*31c70*/  HMMA.16816.F32 R24, R12, R8, R24 ;  /* 0x000000080c18723c */ /* 0x008fe20000001818 */
[----:B------:R-:W-:Y:S02]  /*31c80*/  IMAD.MOV.U32 R2, RZ, RZ, R8 ;  /* 0x000000ffff027224 */ /* 0x000fe400078e0008 */
[----:B------:R-:W-:-:S05]  /*31c90*/  IMAD.MOV.U32 R0, RZ, RZ, R9 ;  /* 0x000000ffff007224 */ /* 0x000fca00078e0009 */
[C---:B----4-:R-:W-:Y:S01]  /*31ca0*/  HMMA.16816.F32 R20, R12.reuse, R16, R20 ;  /* 0x000000100c14723c */ /* 0x050fe20000001814 */
[----:B--2---:R-:W-:Y:S01]  /*31cb0*/  STL.64 [R1+0x3c10], R6 ;  /* 0x003c100601007387 */ /* 0x004fe20000100a00 */
[----:B------:R0:W-:Y:S03]  /*31cc0*/  STL.64 [R1+0x3c08], R4 ;  /* 0x003c080401007387 */ /* 0x0001e60000100a00 */
[----:B0-----:R-:W2:Y:S01]  /*31cd0*/  LDL.LU.64 R4, [R1+0x4d0] ;  /* 0x0004d00001047983 */ /* 0x001ea20000300a00 */
[----:B------:R-:W2:Y:S02]  /*31ce0*/  LDL.LU.64 R6, [R1+0x4d8] ;  /* 0x0004d80001067983 */ /* 0x000ea40000300a00 */
[----:B------:R-:W3:Y:S02]  /*31cf0*/  LDL.LU.64 R16, [R1+0x4a0] ;  /* 0x0004a00001107983 */ /* 0x000ee40000300a00 */
[----:B------:R-:W3:Y:S11]  /*31d00*/  LDL.LU.64 R18, [R1+0x4a8] ;  /* 0x0004a80001127983 */ /* 0x000ef60000300a00 */
[----:B------:R-:W-:Y:S02]  /*31d10*/  @!UPT UIADD3 URZ, URZ, URZ, URZ ;  /* 0x0000003f3f3ff290 */ /* 0x000fe4000fffe03f */
[----:B------:R0:W-:Y:S01]  /*31d20*/  STL.64 [R1+0x170], R20 ;  /* 0x0001701401007387 */ /* 0x0001e20000100a00 */
[----:B------:R1:W-:Y:S03]  /*31d30*/  STL.64 [R1+0x178], R22 ;  /* 0x0001781601007387 */ /* 0x0003e60000100a00 */
[----:B0-----:R-:W4:Y:S01]  /*31d40*/  LDL.LU.64 R20, [R1+0x490] ;  /* 0x0004900001147983 */ /* 0x001f220000300a00 */
[----:B-1----:R-:W4:Y:S02]  /*31d50*/  LDL.LU.64 R22, [R1+0x498] ;  /* 0x0004980001167983 */ /* 0x002f240000300a00 */
[----:B------:R-:W-:Y:S02]  /*31d60*/  STL.64 [R1+0x160], R24 ;  /* 0x0001601801007387 */ /* 0x000fe40000100a00 */
[----:B------:R0:W-:Y:S02]  /*31d70*/  STL.64 [R1+0x168], R26 ;  /* 0x0001681a01007387 */ /* 0x0001e40000100a00 */
[----:B0-----:R-:W2:Y:S01]  /*31d80*/  LDL.LU.64 R26, [R1+0x3c38] ;  /* 0x003c3800011a7983 */ /* 0x001ea20000300a00 */
[----:B------:R-:W2:Y:S02]  /*31d90*/  LDL.LU.64 R24, [R1+0x3c30] ;  /* 0x003c300001187983 */ /* 0x000ea40000300a00 */
[----:B------:R-:W2:Y:S02]  /*31da0*/  LDL.LU.64 R10, [R1+0x3c28] ;  /* 0x003c2800010a7983 */ /* 0x000ea40000300a00 */
[----:B------:R-:W2:Y:S02]  /*31db0*/  LDL.LU.64 R8, [R1+0x3c20] ;  /* 0x003c200001087983 */ /* 0x000ea40000300a00 */
[----:B--2---:R-:W-:Y:S11]  /*31dc0*/  HMMA.16816.F32 R24, R12, R8, R24 ;  /* 0x000000080c18723c */ /* 0x004ff60000001818 */
[----:B------:R-:W-:Y:S11]  /*31dd0*/  @!UPT UIADD3 URZ, URZ, URZ, URZ ;  /* 0x0000003f3f3ff290 */ /* 0x000ff6000fffe03f */
[----:B------:R-:W-:Y:S01]  /*31de0*/  @!UPT UIADD3 URZ, URZ, URZ, URZ ;  /* 0x0000003f3f3ff290 */ /* 0x000fe2000fffe03f */
[----:B------:R0:W-:Y:S01]  /*31df0*/  STL.64 [R1+0x150], R24 ;  /* 0x0001501801007387 */ /* 0x0001e20000100a00 */
[----:B------:R-:W-:Y:S03]  /*31e00*/  STL.64 [R1+0x158], R26 ;  /* 0x0001581a01007387 */ /* 0x000fe60000100a00 */
[----:B0-----:R-:W2:Y:S01]  /*31e10*/  LDL.LU.64 R24, [R1+0x3c18] ;  /* 0x003c180001187983 */ /* 0x001ea20000300a00 */
[----:B------:R-:W-:Y:S02]  /*31e20*/  STL.64 [R1+0x3ba0], R10 ;  /* 0x003ba00a01007387 */ /* 0x000fe40000100a00 */
[----:B------:R0:W-:Y:S02]  /*31e30*/  STL.64 [R1+0x3b98], R8 ;  /* 0x003b980801007387 */ /* 0x0001e40000100a00 */
[----:B0-----:R-:W-:Y:S02]  /*31e40*/  IMAD.MOV.U32 R8, RZ, RZ, R2 ;  /* 0x000000ffff087224 */ /* 0x001fe400078e0002 */
[----:B------:R-:W-:-:S05]  /*31e50*/  IMAD.MOV.U32 R9, RZ, RZ, R0 ;  /* 0x000000ffff097224 */ /* 0x000fca00078e0000 */
[----:B------:R0:W-:Y:S04]  /*31e60*/  STL.64 [R1+0x3bb8], R8 ;  /* 0x003bb80801007387 */ /* 0x0001e80000100a00 */
[----:B0-----:R-:W3:Y:S01]  /*31e70*/  LDL.64 R8, [R1+0x10] ;  /* 0x0000100001087983 */ /* 0x001ee20000100a00 */
[C---:B--2---:R-:W-:Y:S03]  /*31e80*/  HMMA.16816.F32 R24, R12.reuse, R24, R4 ;  /* 0x000000180c18723c */ /* 0x044fe60000001804 */
[----:B---3--:R0:W-:Y:S04]  /*31e90*/  STL.64 [R1+0x3bd0], R8 ;  /* 0x003bd00801007387 */ /* 0x0081e80000100a00 */
[----:B0-----:R-:W2:Y:S01]  /*31ea0*/  LDL.64 R8, [R1+0x20] ;  /* 0x0000200001087983 */ /* 0x001ea20000100a00 */
[----:B------:R-:W3:Y:S02]  /*31eb0*/  LDL.LU.64 R6, [R1+0x3c10] ;  /* 0x003c100001067983 */ /* 0x000ee40000300a00 */
[----:B------:R-:W3:Y:S11]  /*31ec0*/  LDL.LU.64 R4, [R1+0x3c08] ;  /* 0x003c080001047983 */ /* 0x000ef60000300a00 */
[----:B------:R-:W-:Y:S02]  /*31ed0*/  @!UPT UIADD3 URZ, URZ, URZ, URZ ;  /* 0x0000003f3f3ff290 */ /* 0x000fe4000fffe03f */
[----:B------:R0:W-:Y:S01]  /*31ee0*/  STL.64 [R1+0x140], R24 ;  /* 0x0001401801007387 */ /* 0x0001e20000100a00 */
[----:B------:R-:W-:Y:S04]  /*31ef0*/  STL.64 [R1+0x148], R26 ;  /* 0x0001481a01007387 */ /* 0x000fe80000100a00 */
[----:B0-----:R-:W3:Y:S02]  /*31f00*/  LDL.LU.64 R24, [R1+0x3c00] ;  /* 0x003c000001187983 */ /* 0x001ee40000300a00 */
[C---:B---3--:R-:W-:Y:S01]  /*31f10*/  HMMA.16816.F32 R4, R12.reuse, R24, R4 ;  /* 0x000000180c04723c */ /* 0x048fe20000001804 */
[----:B------:R-:W-:Y:S02]  /*31f20*/  IMAD.MOV.U32 R2, RZ, RZ, R24 ;  /* 0x000000ffff027224 */ /* 0x000fe400078e0018 */
[----:B------:R-:W-:Y:S11]  /*31f30*/  IMAD.MOV.U32 R0, RZ, RZ, R25 ;  /* 0x000000ffff007224 */ /* 0x000ff600078e0019 */
[----:B------:R-:W-:Y:S09]  /*31f40*/  @!UPT UIADD3 URZ, URZ, URZ, URZ ;  /* 0x0000003f3f3ff290 */ /* 0x000ff2000fffe03f */
[----:B------:R0:W-:Y:S01]  /*31f50*/  STL.64 [R1+0x130], R4 ;  /* 0x0001300401007387 */ /* 0x0001e20000100a00 */
[----:B------:R-:W-:Y:S03]  /*31f60*/  STL.64 [R1+0x138], R6 ;  /* 0x0001380601007387 */ /* 0x000fe60000100a00 */
[----:B0-----:R-:W4:Y:S01]  /*31f70*/  LDL.LU.64 R4, [R1+0x3bf8] ;  /* 0x003bf80001047983 */ /* 0x001f220000300a00 */
[----:B------:R-:W3:Y:S02]  /*31f80*/  LDL.LU.64 R24, [R1+0x3bf0] ;  /* 0x003bf00001187983 */ /* 0x000ee40000300a00 */
[C---:B---3--:R-:W-:Y:S08]  /*31f90*/  HMMA.16816.F32 R16, R12.reuse, R24, R16 ;  /* 0x000000180c10723c */ /* 0x048ff00000001810 */
[----:B----4-:R-:W-:Y:S11]  /*31fa0*/  HMMA.16816.F32 R12, R12, R4, R20 ;  /* 0x000000040c0c723c */ /* 0x010ff60000001814 */
[----:B------:R-:W-:Y:S04]  /*31fb0*/  @!UPT UIADD3 URZ, URZ, URZ, URZ ;  /* 0x0000003f3f3ff290 */ /* 0x000fe8000fffe03f */
[----:B------:R-:W-:Y:S01]  /*31fc0*/  STL.64 [R1+0x120], R16 ;  /* 0x0001201001007387 */ /* 0x000fe20000100a00 */
[----:B------:R0:W-:Y:S03]  /*31fd0*/  STL.64 [R1+0x128], R18 ;  /* 0x0001281201007387 */ /* 0x0001e60000100a00 */
[----:B0-----:R-:W2:Y:S01]  /*31fe0*/  LDL.LU.64 R18, [R1+0x3be8] ;  /* 0x003be80001127983 */ /* 0x001ea20000300a00 */
[----:B------:R-:W2:Y:S02]  /*31ff0*/  LDL.LU.64 R16, [R1+0x3be0] ;  /* 0x003be00001107983 */ /* 0x000ea40000300a00 */
[----:B------:R0:W-:Y:S02]  /*32000*/  STL.64 [R1+0x3bd8], R24 ;  /* 0x003bd81801007387 */ /* 0x0001e40000100a00 */
[----:B0-----:R-:W2:Y:S01]  /*32010*/  LDL.LU.64 R24, [R1+0x7d0] ;  /* 0x0007d00001187983 */ /* 0x001ea20000300a00 */
[----:B------:R-:W2:Y:S02]  /*32020*/  LDL.LU.64 R26, [R1+0x7d8] ;  /* 0x0007d800011a7983 */ /* 0x000ea40000300a00 */
[----:B------:R-:W-:Y:S02]  /*32030*/  STL.64 [R1+0xb0], R12 ;  /* 0x0000b00c01007387 */ /* 0x000fe40000100a00 */
[----:B------:R-:W-:Y:S01]  /*32040*/  STL.64 [R1+0xb8], R14 ;  /* 0x0000b80e01007387 */ /* 0x000fe20000100a00 */
[----:B------:R0:W-:Y:S04]  /*32050*/  STL.64 [R1+0x3b80], R4 ;  /* 0x003b800401007387 */ /* 0x0001e80000100a00 */
[----:B0-----:R-:W3:Y:S01]  /*32060*/  LDL.LU.64 R4, [R1+0x590] ;  /* 0x0005900001047983 */ /* 0x001ee20000300a00 */
[----:B------:R-:W4:Y:S03]  /*32070*/  LDL.LU.64 R6, [R1+0x598] ;  /* 0x0005980001067983 */ /* 0x000f260000300a00 */
[----:B----4-:R-:W-:Y:S01]  /*32080*/  STL.64 [R1+0x3b90], R6 ;  /* 0x003b900601007387 */ /* 0x010fe20000100a00 */
[----:B---3--:R0:W-:Y:S03]  /*32090*/  STL.64 [R1+0x3b88], R4 ;  /* 0x003b880401007387 */ /* 0x0081e60000100a00 */
[----:B0-----:R-:W3:Y:S01]  /*320a0*/  LDL.LU.64 R4, [R1+0x7a0] ;  /* 0x0007a00001047983 */ /* 0x001ee20000300a00 */
[----:B------:R-:W4:Y:S03]  /*320b0*/  LDL.LU.64 R6, [R1+0x7a8] ;  /* 0x0007a80001067983 */ /* 0x000f260000300a00 */
[----:B----4-:R-:W-:Y:S01]  /*320c0*/  STL.64 [R1+0x3bb0], R6 ;  /* 0x003bb00601007387 */ /* 0x010fe20000100a00 */
[----:B---3--:R0:W-:Y:S03]  /*320d0*/  STL.64 [R1+0x3ba8], R4 ;  /* 0x003ba80401007387 */ /* 0x0081e60000100a00 */
[----:B0-----:R-:W3:Y:S01]  /*320e0*/  LDL.LU.64 R4, [R1+0x7b0] ;  /* 0x0007b00001047983 */ /* 0x001ee20000300a00 */
[----:B------:R-:W4:Y:S01]  /*320f0*/  LDL.LU.64 R6, [R1+0x7b8] ;  /* 0x0007b80001067983 */ /* 0x000f220000300a00 */
[----:B--2---:R-:W-:Y:S02]  /*32100*/  HMMA.16816.F32 R24, R16, R8, R24 ;  /* 0x000000081018723c */ /* 0x004fe40000001818 */
[----:B----4-:R-:W-:Y:S01]  /*32110*/  STL.64 [R1+0x3bc8], R6 ;  /* 0x003bc80601007387 */ /* 0x010fe20000100a00 */
[----:B---3--:R0:W-:Y:S03]  /*32120*/  STL.64 [R1+0x3bc0], R4 ;  /* 0x003bc00401007387 */ /* 0x0081e60000100a00 */
[----:B0-----:R-:W2:Y:S01]  /*32130*/  LDL.LU.64 R4, [R1+0x7c0] ;  /* 0x0007c00001047983 */ /* 0x001ea20000300a00 */
[----:B------:R-:W2:Y:S02]  /*32140*/  LDL.LU.64 R6, [R1+0x7c8] ;  /* 0x0007c80001067983 */ /* 0x000ea40000300a00 */
[----:B------:R-:W3:Y:S02]  /*32150*/  LDL.LU.64 R20, [R1+0x570] ;  /* 0x0005700001147983 */ /* 0x000ee40000300a00 */
[----:B------:R-:W4:Y:S02]  /*32160*/  LDL.LU.64 R22, [R1+0x578] ;  /* 0x0005780001167983 */ /* 0x000f240000300a00 */
[----:B----4-:R-:W-:Y:S01]  /*32170*/  STL.64 [R1+0x3b78], R22 ;  /* 0x003b781601007387 */ /* 0x010fe20000100a00 */
[----:B---3--:R0:W-:Y:S03]  /*32180*/  STL.64 [R1+0x3b70], R20 ;  /* 0x003b701401007387 */ /* 0x0081e60000100a00 */
[----:B0-----:R-:W3:Y:S06]  /*32190*/  LDL.64 R20, [R1+0x30] ;  /* 0x0000300001147983 */ /* 0x001eec0000100a00 */
[----:B------:R0:W-:Y:S02]  /*321a0*/  STL.64 [R1+0x100], R24 ;  /* 0x0001001801007387 */ /* 0x0001e40000100a00 */
[----:B------:R1:W-:Y:S01]  /*321b0*/  STL.64 [R1+0x108], R26 ;  /* 0x0001081a01007387 */ /* 0x0003e20000100a00 */
[----:B0-----:R-:W4:Y:S01]  /*321c0*/  LDL.LU.64 R24, [R1+0x3bd8] ;  /* 0x003bd80001187983 */ /* 0x001f220000300a00 */
[----:B-1----:R-:W-:-:S02]  /*321d0*/  IMAD.MOV.U32 R27, RZ, RZ, R8 ;  /* 0x000000ffff1b7224 */ /* 0x002fc400078e0008 */
[----:B------:R-:W-:Y:S02]  /*321e0*/  IMAD.MOV.U32 R26, RZ, RZ, R9 ;  /* 0x000000ffff1a7224 */ /* 0x000fe400078e0009 */
[----:B------:R-:W2:Y:S01]  /*321f0*/  LDL.LU.64 R8, [R1+0x3bd0] ;  /* 0x003bd00001087983 */ /* 0x000ea20000300a00 */
[----:B------:R-:W-:Y:S02]  /*32200*/  IMAD.MOV.U32 R12, RZ, RZ, R2 ;  /* 0x000000ffff0c7224 */ /* 0x000fe400078e0002 */
[----:B------:R-:W-:Y:S01]  /*32210*/  IMAD.MOV.U32 R13, RZ, RZ, R0 ;  /* 0x000000ffff0d7224 */ /* 0x000fe200078e0000 */
[C---:B--2---:R-:W-:Y:S01]  /*32220*/  HMMA.16816.F32 R4, R16.reuse, R8, R4 ;  /* 0x000000081004723c */ /* 0x044fe20000001804 */
[----:B------:R-:W-:Y:S02]  /*32230*/  IMAD.MOV.U32 R2, RZ, RZ, R8 ;  /* 0x000000ffff027224 */ /* 0x000fe400078e0008 */
[----:B------:R-:W-:Y:S11]  /*32240*/  IMAD.MOV.U32 R0, RZ, RZ, R9 ;  /* 0x000000ffff007224 */ /* 0x000ff600078e0009 */
[----:B------:R-:W-:Y:S09]  /*32250*/  @!UPT UIADD3 URZ, URZ, URZ, URZ ;  /* 0x0000003f3f3ff290 */ /* 0x000ff2000fffe03f */
[----:B------:R-:W-:Y:S01]  /*32260*/  STL.64 [R1+0xf0], R4 ;  /* 0x0000f00401007387 */ /* 0x000fe20000100a00 */
[----:B------:R0:W-:Y:S03]  /*32270*/  STL.64 [R1+0xf8], R6 ;  /* 0x0000f80601007387 */ /* 0x0001e60000100a00 */
[----:B0-----:R-:W2:Y:S01]  /*32280*/  LDL.LU.64 R6, [R1+0x3bc8] ;  /* 0x003bc80001067983 */ /* 0x001ea20000300a00 */
[----:B------:R-:W2:Y:S02]  /*32290*/  LDL.LU.64 R4, [R1+0x3bc0] ;  /* 0x003bc00001047983 */ /* 0x000ea40000300a00 */
[----:B------:R-:W2:Y:S02]  /*322a0*/  LDL.LU.64 R8, [R1+0x3bb8] ;  /* 0x003bb80001087983 */ /* 0x000ea40000300a00 */
[C---:B--2---:R-:W-:Y:S01]  /*322b0*/  HMMA.16816.F32 R8, R16.reuse, R8, R4 ;  /* 0x000000081008723c */ /* 0x044fe20000001804 */
[----:B------:R-:W2:Y:S01]  /*322c0*/  LDL.LU.64 R6, [R1+0x3bb0] ;  /* 0x003bb00001067983 */ /* 0x000ea20000300a00 */
[----:B------:R-:W2:Y:S11]  /*322d0*/  LDL.LU.64 R4, [R1+0x3ba8] ;  /* 0x003ba80001047983 */ /* 0x000eb60000300a00 */
[----:B------:R-:W-:Y:S10]  /*322e0*/  @!UPT UIADD3 URZ, URZ, URZ, URZ ;  /* 0x0000003f3f3ff290 */ /* 0x000ff4000fffe03f */
[----:B------:R-:W-:Y:S01]  /*322f0*/  STL.64 [R1+0xe0], R8 ;  /* 0x0000e00801007387 */ /* 0x000fe20000100a00 */
[----:B------:R0:W-:Y:S03]  /*32300*/  STL.64 [R1+0xe8], R10 ;  /* 0x0000e80a01007387 */ /* 0x0001e60000100a00 */
[----:B0-----:R-:W2:Y:S01]  /*32310*/  LDL.LU.64 R10, [R1+0x3ba0] ;  /* 0x003ba000010a7983 */ /* 0x001ea20000300a00 */
[----:B------:R-:W2:Y:S02]  /*32320*/  LDL.LU.64 R8, [R1+0x3b98] ;  /* 0x003b980001087983 */ /* 0x000ea40000300a00 */
[C---:B--2---:R-:W-:Y:S11]  /*32330*/  HMMA.16816.F32 R4, R16.reuse, R8, R4 ;  /* 0x000000081004723c */ /* 0x044ff60000001804 */
[----:B------:R-:W-:Y:S11]  /*32340*/  @!UPT UIADD3 URZ, URZ, URZ, URZ ;  /* 0x0000003f3f3ff290 */ /* 0x000ff6000fffe03f */
[----:B------:R-:W-:Y:S01]  /*32350*/  @!UPT UIADD3 URZ, URZ, URZ, URZ ;  /* 0x0000003f3f3ff290 */ /* 0x000fe2000fffe03f */
[----:B------:R-:W-:Y:S01]  /*32360*/  STL.64 [R1+0xd0], R4 ;  /* 0x0000d00401007387 */ /* 0x000fe20000100a00 */
[----:B------:R0:W-:Y:S03]  /*32370*/  STL.64 [R1+0xd8], R6 ;  /* 0x0000d80601007387 */ /* 0x0001e60000100a00 */
[----:B0-----:R-:W3:Y:S01]  /*32380*/  LDL.LU.64 R6, [R1+0x3b90] ;  /* 0x003b900001067983 */ /* 0x001ee20000300a00 */
[----:B------:R-:W3:Y:S02]  /*32390*/  LDL.LU.64 R4, [R1+0x3b88] ;  /* 0x003b880001047983 */ /* 0x000ee40000300a00 */
[----:B------:R-:W-:Y:S02]  /*323a0*/  STL.64 [R1+0x3b38], R10 ;  /* 0x003b380a01007387 */ /* 0x000fe40000100a00 */
[----:B------:R0:W-:Y:S02]  /*323b0*/  STL.64 [R1+0x3b30], R8 ;  /* 0x003b300801007387 */ /* 0x0001e40000100a00 */
[----:B0-----:R-:W4:Y:S01]  /*323c0*/  LDL.LU.64 R8, [R1+0x560] ;  /* 0x0005600001087983 */ /* 0x001f220000300a00 */
[----:B------:R-:W4:Y:S01]  /*323d0*/  LDL.LU.64 R10, [R1+0x568] ;  /* 0x00056800010a7983 */ /* 0x000f220000300a00 */
[C---:B---3--:R-:W-:Y:S11]  /*323e0*/  HMMA.16816.F32 R4, R16.reuse, R20, R4 ;  /* 0x000000141004723c */ /* 0x048ff60000001804 */
[----:B------:R-:W-:Y:S11]  /*323f0*/  @!UPT UIADD3 URZ, URZ, URZ, URZ ;  /* 0x0000003f3f3ff290 */ /* 0x000ff6000fffe03f */
[----:B------:R-:W-:Y:S01]  /*32400*/  @!UPT UIADD3 URZ, URZ, URZ, URZ ;  /* 0x0000003f3f3ff290 */ /* 0x000fe2000fffe03f */
[----:B------:R0:W-:Y:S01]  /*32410*/  STL.64 [R1+0x200], R4 ;  /* 0x0002000401007387 */ /* 0x0001e20000100a00 */
[----:B------:R1:W-:Y:S03]  /*32420*/  STL.64 [R1+0x208], R6 ;  /* 0x0002080601007387 */ /* 0x0003e60000100a00 */
[----:B0-----:R-:W2:Y:S01]  /*32430*/  LDL.LU.64 R4, [R1+0x3b80] ;  /* 0x003b800001047983 */ /* 0x001ea20000300a00 */
[----:B-1----:R-:W-:Y:S02]  /*32440*/  IMAD.MOV.U32 R7, RZ, RZ, R20 ;  /* 0x000000ffff077224 */ /* 0x002fe400078e0014 */
[----:B------:R-:W-:Y:S02]  /*32450*/  IMAD.MOV.U32 R6, RZ, RZ, R21 ;  /* 0x000000ffff067224 */ /* 0x000fe400078e0015 */
[----:B------:R-:W3:Y:S01]  /*32460*/  LDL.LU.64 R22, [R1+0x3b78] ;  /* 0x003b780001167983 */ /* 0x000ee20000300a00 */
[----:B------:R-:W3:Y:S02]  /*32470*/  LDL.LU.64 R20, [R1+0x3b70] ;  /* 0x003b700001147983 */ /* 0x000ee40000300a00 */
[C---:B---3--:R-:W-:Y:S02]  /*32480*/  HMMA.16816.F32 R12, R16.reuse, R12, R20 ;  /* 0x0000000c100c723c */ /* 0x048fe40000001814 */
[----:B------:R-:W3:Y:S01]  /*32490*/  LDL.LU.64 R22, [R1+0x3b68] ;  /* 0x003b680001167983 */ /* 0x000ee20000300a00 */
[----:B------:R-:W3:Y:S11]  /*324a0*/  LDL.LU.64 R20, [R1+0x3b60] ;  /* 0x003b600001147983 */ /* 0x000ef60000300a00 */
[----:B------:R-:W-:Y:S09]  /*324b0*/  @!UPT UIADD3 URZ, URZ, URZ, URZ ;  /* 0x0000003f3f3ff290 */ /* 0x000ff2000fffe03f */
[----:B------:R0:W-:Y:S01]  /*324c0*/  STL.64 [R1+0x2b0], R12 ;  /* 0x0002b00c01007387 */ /* 0x0001e20000100a00 */
[----:B------:R1:W-:Y:S03]  /*324d0*/  STL.64 [R1+0x2b8], R14 ;  /* 0x0002b80e01007387 */ /* 0x0003e60000100a00 */
[----:B0-----:R-:W2:Y:S01]  /*324e0*/  LDL.LU.64 R12, [R1+0x670] ;  /* 0x00067000010c7983 */ /* 0x001ea20000300a00 */
[----:B-1----:R-:W2:Y:S01]  /*324f0*/  LDL.LU.64 R14, [R1+0x678] ;  /* 0x00067800010e7983 */ /* 0x002ea20000300a00 */
[C---:B----4-:R-:W-:Y:S02]  /*32500*/  HMMA.16816.F32 R8, R16.reuse, R24, R8 ;  /* 0x000000181008723c */ /* 0x050fe40000001808 */
[----:B--2---:R-:W-:Y:S01]  /*32510*/  STL.64 [R1+0x3b48], R14 ;  /* 0x003b480e01007387 */ /* 0x004fe20000100a00 */
[----:B------:R-:W-:Y:S11]  /*32520*/  STL.64 [R1+0x3b40], R12 ;  /* 0x003b400c01007387 */ /* 0x000ff60000100a00 */
[----:B------:R-:W-:Y:S09]  /*32530*/  @!UPT UIADD3 URZ, URZ, URZ, URZ ;  /* 0x0000003f3f3ff290 */ /* 0x000ff2000fffe03f */
[----:B------:R0:W-:Y:S02]  /*32540*/  STL.64 [R1+0x3d0], R8 ;  /* 0x0003d00801007387 */ /* 0x0001e40000100a00 */
[----:B------:R1:W-:Y:S01]  /*32550*/  STL.64 [R1+0x3d8], R10 ;  /* 0x0003d80a01007387 */ /* 0x0003e20000100a00 */
[----:B0-----:R-:W2:Y:S01]  /*32560*/  LDL.LU.64 R8, [R1+0x680] ;  /* 0x0006800001087983 */ /* 0x001ea20000300a00 */
[----:B-1----:R-:W4:Y:S02]  /*32570*/  LDL.LU.64 R10, [R1+0x688] ;  /* 0x00068800010a7983 */ /* 0x002f240000300a00 */
[----:B------:R-:W-:Y:S02]  /*32580*/  IMAD.MOV.U32 R12, RZ, RZ, R27 ;  /* 0x000000ffff0c7224 */ /* 0x000fe400078e001b */
[----:B------:R-:W-:Y:S01]  /*32590*/  IMAD.MOV.U32 R13, RZ, RZ, R26 ;  /* 0x000000ffff0d7224 */ /* 0x000fe200078e001a */
[----:B----4-:R-:W-:Y:S01]  /*325a0*/  STL.64 [R1+0x3b58], R10 ;  /* 0x003b580a01007387 */ /* 0x010fe20000100a00 */
[----:B--2---:R0:W-:Y:S03]  /*325b0*/  STL.64 [R1+0x3b50], R8 ;  /* 0x003b500801007387 */ /* 0x0041e60000100a00 */
[----:B0-----:R-:W3:Y:S01]  /*325c0*/  LDL.LU.64 R8, [R1+0x690] ;  /* 0x0006900001087983 */ /* 0x001ee20000300a00 */
[----:B------:R-:W3:Y:S02]  /*325d0*/  LDL.LU.64 R10, [R1+0x698] ;  /* 0x00069800010a7983 */ /* 0x000ee40000300a00 */
[----:B------:R0:W-:Y:S02]  /*325e0*/  STL.64 [R1+0x3b00], R24 ;  /* 0x003b001801007387 */ /* 0x0001e40000100a00 */
[----:B0-----:R-:W2:Y:S01]  /*325f0*/  LDL.LU.64 R24, [R1+0x400] ;  /* 0x0004000001187983 */ /* 0x001ea20000300a00 */
[----:B------:R-:W2:Y:S02]  /*32600*/  LDL.LU.64 R26, [R1+0x408] ;  /* 0x00040800011a7983 */ /* 0x000ea40000300a00 */
[----:B--2---:R-:W-:Y:S01]  /*32610*/  HMMA.16816.F32 R16, R16, R4, R24 ;  /* 0x000000041010723c */ /* 0x004fe20000001818 */
[----:B------:R-:W2:Y:S01]  /*32620*/  LDL.LU.64 R24, [R1+0x360] ;  /* 0x0003600001187983 */ /* 0x000ea20000300a00 */
[----:B------:R-:W4:Y:S06]  /*32630*/  LDL.LU.64 R26, [R1+0x368] ;  /* 0x00036800011a7983 */ /* 0x000f2c0000300a00 */
[----:B---3--:R-:W-:Y:S11]  /*32640*/  HMMA.16816.F32 R12, R20, R12, R8 ;  /* 0x0000000c140c723c */ /* 0x008ff60000001808 */
[----:B------:R-:W-:Y:S04]  /*32650*/  @!UPT UIADD3 URZ, URZ, URZ, URZ ;  /* 0x0000003f3f3ff290 */ /* 0x000fe8000fffe03f */
[----:B------:R-:W-:Y:S01]  /*32660*/  STL.64 [R1+0x3c0], R16 ;  /* 0x0003c01001007387 */ /* 0x000fe20000100a00 */
[----:B------:R-:W-:Y:S03]  /*32670*/  STL.64 [R1+0x3c8], R18 ;  /* 0x0003c81201007387 */ /* 0x000fe60000100a00 */
[----:B----4-:R-:W-:Y:S01]  /*32680*/  STL.64 [R1+0x3b10], R26 ;  /* 0x003b101a01007387 */ /* 0x010fe20000100a00 */
[----:B--2---:R0:W-:Y:S02]  /*32690*/  STL.64 [R1+0x3b08], R24 ;  /* 0x003b081801007387 */ /* 0x0041e40000100a00 */
[----:B0-----:R-:W-:Y:S02]  /*326a0*/  IMAD.MOV.U32 R24, RZ, RZ, R7 ;  /* 0x000000ffff187224 */ /* 0x001fe400078e0007 */
[----:B------:R-:W-:-:S05]  /*326b0*/  IMAD.MOV.U32 R25, RZ, RZ, R6 ;  /* 0x000000ffff197224 */ /* 0x000fca00078e0006 */
[----:B------:R0:W-:Y:S04]  /*326c0*/  STL.64 [R1+0x3b28], R24 ;  /* 0x003b281801007387 */ /* 0x0001e80000100a00 */
[----:B0-----:R-:W2:Y:S01]  /*326d0*/  LDL.LU.64 R24, [R1+0x660] ;  /* 0x0006600001187983 */ /* 0x001ea20000300a00 */
[----:B------:R-:W2:Y:S02]  /*326e0*/  LDL.LU.64 R26, [R1+0x668] ;  /* 0x00066800011a7983 */ /* 0x000ea40000300a00 */
[----:B------:R0:W-:Y:S02]  /*326f0*/  STL.64 [R1+0x3af8], R4 ;  /* 0x003af80401007387 */ /* 0x0001e40000100a00 */
[----:B------:R-:W3:Y:S01]  /*32700*/  LDL.64 R16, [R1] ;  /* 0x0000000001107983 */ /* 0x000ee20000100a00 */
[----:B------:R-:W4:Y:S01]  /*32710*/  LDL.LU.64 R10, [R1+0x3b58] ;  /* 0x003b5800010a7983 */ /* 0x000f220000300a00 */
[----:B------:R-:W4:Y:S02]  /*32720*/  LDL.LU.64 R8, [R1+0x3b50] ;  /* 0x003b500001087983 */ /* 0x000f240000300a00 */
[----:B------:R-:W-:Y:S02]  /*32730*/  STL.64 [R1+0x440], R12 ;  /* 0x0004400c01007387 */ /* 0x000fe40000100a00 */
[----:B------:R1:W-:Y:S02]  /*32740*/  STL.64 [R1+0x448], R14 ;  /* 0x0004480e01007387 */ /* 0x0003e40000100a00 */
[----:B0-----:R-:W-:-:S02]  /*32750*/  IMAD.MOV.U32 R4, RZ, RZ, R2 ;  /* 0x000000ffff047224 */ /* 0x001fc400078e0002 */
[----:B------:R-:W-:Y:S01]  /*32760*/  IMAD.MOV.U32 R5, RZ, RZ, R0 ;  /* 0x000000ffff057224 */ /* 0x000fe200078e0000 */
[----:B-1----:R-:W3:Y:S01]  /*32770*/  LDL.LU.64 R14, [R1+0x3b48] ;  /* 0x003b4800010e7983 */ /* 0x002ee20000300a00 */
[----:B------:R-:W3:Y:S05]  /*32780*/  LDL.LU.64 R12, [R1+0x3b40] ;  /* 0x003b4000010c7983 */ /* 0x000eea0000300a00 */
[C---:B----4-:R-:W-:Y:S01]  /*32790*/  HMMA.16816.F32 R4, R20.reuse, R4, R8 ;  /* 0x000000041404723c */ /* 0x050fe20000001808 */
[----:B------:R-:W4:Y:S01]  /*327a0*/  LDL.LU.64 R10, [R1+0x3b38] ;  /* 0x003b3800010a7983 */ /* 0x000f220000300a00 */
[----:B------:R-:W2:Y:S11]  /*327b0*/  LDL.LU.64 R8, [R1+0x3b30] ;  /* 0x003b300001087983 */ /* 0x000eb60000300a00 */
[----:B------:R-:W-:Y:S10]  /*327c0*/  @!UPT UIADD3 URZ, URZ, URZ, URZ ;  /* 0x0000003f3f3ff290 */ /* 0x000ff4000fffe03f */
[----:B------:R0:W-:Y:S01]  /*327d0*/  STL.64 [R1+0x430], R4 ;  /* 0x0004300401007387 */ /* 0x0001e20000100a00 */
[----:B------:R1:W-:Y:S03]  /*327e0*/  STL.64 [R1+0x438], R6 ;  /* 0x0004380601007387 */ /* 0x0003e60000100a00 */
[----:B0-----:R-:W2:Y:S01]  /*327f0*/  LDL.LU.64 R4, [R1+0x350] ;  /* 0x0003500001047983 */ /* 0x001ea20000300a00 */
[----:B-1----:R-:W2:Y:S01]  /*32800*/  LDL.LU.64 R6, [R1+0x358] ;  /* 0x0003580001067983 */ /* 0x002ea20000300a00 */
[C---:B---3--:R-:W-:Y:S11]  /*32810*/  HMMA.16816.F32 R12, R20.reuse, R16, R12 ;  /* 0x00000010140c723c */ /* 0x048ff6000000180c */
[----:B------:R-:W-:Y:S11]  /*32820*/  @!UPT UIADD3 URZ, URZ, URZ, URZ ;  /* 0x0000003f3f3ff290 */ /* 0x000ff6000fffe03f */
[----:B------:R-:W-:Y:S01]  /*32830*/  @!UPT UIADD3 URZ, URZ, URZ, URZ ;  /* 0x0000003f3f3ff290 */ /* 0x000fe2000fffe03f */
[----:B------:R-:W-:Y:S01]  /*32840*/  STL.64 [R1+0x420], R12 ;  /* 0x0004200c01007387 */ /* 0x000fe20000100a00 */
[----:B------:R-:W-:Y:S03]  /*32850*/  STL.64 [R1+0x428], R14 ;  /* 0x0004280e01007387 */ /* 0x000fe60000100a00 */
[----:B--2---:R-:W-:Y:S01]  /*32860*/  STL.64 [R1+0x3b20], R6 ;  /* 0x003b200601007387 */ /* 0x004fe20000100a00 */
[----:B------:R0:W-:Y:S03]  /*32870*/  STL.64 [R1+0x3b18], R4 ;  /* 0x003b180401007387 */ /* 0x0001e60000100a00 */
[----:B0-----:R-:W2:Y:S01]  /*32880*/  LDL.LU.64 R4, [R1+0x3f0] ;  /* 0x0003f00001047983 */ /* 0x001ea20000300a00 */
[----:B------:R-:W2:Y:S02]  /*32890*/  LDL.LU.64 R6, [R1+0x3f8] ;  /* 0x0003f80001067983 */ /* 0x000ea40000300a00 */
[----:B------:R-:W3:Y:S02]  /*328a0*/  LDL.LU.64 R12, [R1+0x340] ;  /* 0x00034000010c7983 */ /* 0x000ee40000300a00 */
[----:B------:R-:W3:Y:S01]  /*328b0*/  LDL.LU.64 R14, [R1+0x348] ;  /* 0x00034800010e7983 */ /* 0x000ee20000300a00 */
[----:B------:R0:W-:Y:S04]  /*328c0*/  STL.64 [R1+0x3ab8], R16 ;  /* 0x003ab81001007387 */ /* 0x0001e80000100a00 */
[----:B0-----:R-:W2:Y:S01]  /*328d0*/  LDL.64 R16, [R1+0x10] ;  /* 0x0000100001107983 */ /* 0x001ea20000100a00 */
[C---:B------:R-:W-:Y:S03]  /*328e0*/  HMMA.16816.F32 R24, R20.reuse, R8, R24 ;  /* 0x000000081418723c */ /* 0x040fe60000001818 */
[----:B--2---:R0:W-:Y:S04]  /*328f0*/  STL.64 [R1+0x3ad0], R16 ;  /* 0x003ad01001007387 */ /* 0x0041e80000100a00 */
[----:B0-----:R-:W2:Y:S11]  /*32900*/  LDL.64 R16, [R1+0x20] ;  /* 0x0000200001107983 */ /* 0x001eb60000100a00 */
[----:B------:R-:W-:Y:S05]  /*32910*/  @!UPT UIADD3 URZ, URZ, URZ, URZ ;  /* 0x0000003f3f3ff290 */ /* 0x000fea000fffe03f */
[----:B------:R0:W-:Y:S02]  /*32920*/  STL.64 [R1+0x410], R24 ;  /* 0x0004101801007387 */ /* 0x0001e40000100a00 */
[----:B------:R-:W-:Y:S01]  /*32930*/  STL.64 [R1+0x418], R26 ;  /* 0x0004181a01007387 */ /* 0x000fe20000100a00 */
[----:B0-----:R-:W2:Y:S01]  /*32940*/  LDL.LU.64 R24, [R1+0x3b28] ;  /* 0x003b280001187983 */ /* 0x001ea20000300a00 */
[----:B----4-:R-:W-:Y:S02]  /*32950*/  STL.64 [R1+0x3ac8], R10 ;  /* 0x003ac80a01007387 */ /* 0x010fe40000100a00 */
[----:B------:R0:W-:Y:S02]  /*32960*/  STL.64 [R1+0x3ac0], R8 ;  /* 0x003ac00801007387 */ /* 0x0001e40000100a00 */
[----:B0-----:R-:W4:Y:S01]  /*32970*/  LDL.64 R8, [R1+0x50] ;  /* 0x0000500001087983 */ /* 0x001f220000100a00 */
[C---:B--2---:R-:W-:Y:S03]  /*32980*/  HMMA.16816.F32 R24, R20.reuse, R24, R4 ;  /* 0x000000181418723c */ /* 0x044fe60000001804 */
[----:B------:R-:W2:Y:S01]  /*32990*/  LDL.LU.64 R6, [R1+0x3b20] ;  /* 0x003b200001067983 */ /* 0x000ea20000300a00 */
[----:B------:R-:W2:Y:S11]  /*329a0*/  LDL.LU.64 R4, [R1+0x3b18] ;  /* 0x003b180001047983 */ /* 0x000eb60000300a00 */
[----:B------:R-:W-:Y:S08]  /*329b0*/  @!UPT UIADD3 URZ, URZ, URZ, URZ ;  /* 0x0000003f3f3ff290 */ /* 0x000ff0000fffe03f */
[----:B------:R-:W-:Y:S01]  /*329c0*/  STL.64 [R1+0x400], R24 ;  /* 0x0004001801007387 */ /* 0x000fe20000100a00 */
[----:B------:R0:W-:Y:S03]  /*329d0*/  STL.64 [R1+0x408], R26 ;  /* 0x0004081a01007387 */ /* 0x0001e60000100a00 */
[----:B0-----:R-:W2:Y:S01]  /*329e0*/  LDL.LU.64 R26, [R1+0x3b10] ;  /* 0x003b1000011a7983 */ /* 0x001ea20000300a00 */
[----:B------:R-:W2:Y:S02]  /*329f0*/  LDL.LU.64 R24, [R1+0x3b08] ;  /* 0x003b080001187983 */ /* 0x000ea40000300a00 */
[----:B----4-:R-:W-:Y:S02]  /*32a00*/  IMAD.MOV.U32 R2, RZ, RZ, R8 ;  /* 0x000000ffff027224 */ /* 0x010fe400078e0008 */
[----:B------:R-:W-:Y:S01]  /*32a10*/  IMAD.MOV.U32 R0, RZ, RZ, R9 ;  /* 0x000000ffff007224 */ /* 0x000fe200078e0009 */
[C---:B--2---:R-:W-:Y:S11]  /*32a20*/  HMMA.16816.F32 R24, R20.reuse, R8, R24 ;  /* 0x000000081418723c */ /* 0x044ff60000001818 */
[----:B------:R-:W-:Y:S11]  /*32a30*/  @!UPT UIADD3 URZ, URZ, URZ, URZ ;  /* 0x0000003f3f3ff290 */ /* 0x000ff6000fffe03f */
[----:B------:R-:W-:Y:S01]  /*32a40*/  @!UPT UIADD3 URZ, URZ, URZ, URZ ;  /* 0x0000003f3f3ff290 */ /* 0x000fe2000fffe03f */
[----:B------:R0:W-:Y:S01]  /*32a50*/  STL.64 [R1+0x3f0], R24 ;  /* 0x0003f01801007387 */ /* 0x0001e20000100a00 */
[----:B------:R1:W-:Y:S03]  /*32a60*/  STL.64 [R1+0x3f8], R26 ;  /* 0x0003f81a01007387 */ /* 0x0003e60000100a00 */
[----:B0-----:R-:W1:Y:S01]  /*32a70*/  LDL.LU.64 R24, [R1+0x3b00] ;  /* 0x003b000001187983 */ /* 0x001e620000300a00 */
[----:B------:R-:W2:Y:S02]  /*32a80*/  LDL.LU.64 R8, [R1+0x700] ;  /* 0x0007000001087983 */ /* 0x000ea40000300a00 */
[----:B------:R-:W4:Y:S02]  /*32a90*/  LDL.LU.64 R10, [R1+0x708] ;  /* 0x00070800010a7983 */ /* 0x000f240000300a00 */
[----:B----4-:R-:W-:Y:S01]  /*32aa0*/  STL.64 [R1+0x3ae0], R10 ;  /* 0x003ae00a01007387 */ /* 0x010fe20000100a00 */
[----:B--2---:R0:W-:Y:S01]  /*32ab0*/  STL.64 [R1+0x3ad8], R8 ;  /* 0x003ad80801007387 */ /* 0x0041e20000100a00 */
[C---:B-1----:R-:W-:Y:S02]  /*32ac0*/  HMMA.16816.F32 R24, R20.reuse, R24, R4 ;  /* 0x000000181418723c */ /* 0x042fe40000001804 */
[----:B0-----:R-:W2:Y:S01]  /*32ad0*/  LDL.LU.64 R8, [R1+0x740] ;  /* 0x0007400001087983 */ /* 0x001ea20000300a00 */
[----:B------:R-:W2:Y:S02]  /*32ae0*/  LDL.LU.64 R10, [R1+0x748] ;  /* 0x00074800010a7983 */ /* 0x000ea40000300a00 */
[----:B------:R-:W3:Y:S11]  /*32af0*/  LDL.LU.64 R4, [R1+0x3af8] ;  /* 0x003af80001047983 */ /* 0x000ef60000300a00 */
[----:B------:R-:W-:Y:S07]  /*32b00*/  @!UPT UIADD3 URZ, URZ, URZ, URZ ;  /* 0x0000003f3f3ff290 */ /* 0x000fee000fffe03f */
[----:B------:R-:W-:Y:S01]  /*32b10*/  STL.64 [R1+0x3e0], R24 ;  /* 0x0003e01801007387 */ /* 0x000fe20000100a00 */
[----:B------:R0:W-:Y:S03]  /*32b20*/  STL.64 [R1+0x3e8], R26 ;  /* 0x0003e81a01007387 */ /* 0x0001e60000100a00 */
[----:B0-----:R-:W2:Y:S01]  /*32b30*/  LDL.LU.64 R26, [R1+0x3af0] ;  /* 0x003af000011a7983 */ /* 0x001ea20000300a00 */
[----:B------:R-:W2:Y:S01]  /*32b40*/  LDL.LU.64 R24, [R1+0x3ae8] ;  /* 0x003ae80001187983 */ /* 0x000ea20000300a00 */
[----:B---3--:R-:W-:Y:S02]  /*32b50*/  HMMA.16816.F32 R20, R20, R4, R12 ;  /* 0x000000041414723c */ /* 0x008fe4000000180c */
[----:B------:R-:W3:Y:S01]  /*32b60*/  LDL.LU.64 R12, [R1+0x6e0] ;  /* 0x0006e000010c7983 */ /* 0x000ee20000300a00 */
[----:B------:R-:W3:Y:S11]  /*32b70*/  LDL.LU.64 R14, [R1+0x6e8] ;  /* 0x0006e800010e7983 */ /* 0x000ef60000300a00 */
[----:B------:R-:W-:Y:S09]  /*32b80*/  @!UPT UIADD3 URZ, URZ, URZ, URZ ;  /* 0x0000003f3f3ff290 */ /* 0x000ff2000fffe03f */
[----:B------:R-:W-:Y:S01]  /*32b90*/  STL.64 [R1+0x340], R20 ;  /* 0x0003401401007387 */ /* 0x000fe20000100a00 */
[----:B------:R-:W-:Y:S02]  /*32ba0*/  STL.64 [R1+0x348], R22 ;  /* 0x0003481601007387 */ /* 0x000fe40000100a00 */
[----:B------:R0:W-:Y:S02]  /*32bb0*/  STL.64 [R1+0x3a80], R4 ;  /* 0x003a800401007387 */ /* 0x0001e40000100a00 */
[----:B0-----:R-:W4:Y:S01]  /*32bc0*/  LDL.64 R4, [R1+0x60] ;  /* 0x0000600001047983 */ /* 0x001f220000100a00 */
[----:B--2---:R-:W-:Y:S01]  /*32bd0*/  HMMA.16816.F32 R8, R24, R16, R8 ;  /* 0x000000101808723c */ /* 0x004fe20000001808 */
[----:B------:R-:W-:Y:S02]  /*32be0*/  IMAD.MOV.U32 R20, RZ, RZ, R2 ;  /* 0x000000ffff147224 */ /* 0x000fe400078e0002 */
[----:B------:R-:W-:Y:S02]  /*32bf0*/  IMAD.MOV.U32 R21, RZ, RZ, R0 ;  /* 0x000000ffff157224 */ /* 0x000fe400078e0000 */
[----:B------:R-:W-:-:S02]  /*32c00*/  IMAD.MOV.U32 R23, RZ, RZ, R16 ;  /* 0x000000ffff177224 */ /* 0x000fc400078e0010 */
[----:B------:R-:W-:Y:S01]  /*32c10*/  IMAD.MOV.U32 R22, RZ, RZ, R17 ;  /* 0x000000ffff167224 */ /* 0x000fe200078e0011 */
[----:B----4-:R0:W-:Y:S04]  /*32c20*/  STL.64 [R1+0x3a98], R4 ;  /* 0x003a980401007387 */ /* 0x0101e80000100a00 */
[----:B0-----:R-:W2:Y:S01]  /*32c30*/  LDL.LU.64 R4, [R1+0x6f0] ;  /* 0x0006f00001047983 */ /* 0x001ea20000300a00 */
[----:B------:R-:W2:Y:S02]  /*32c40*/  LDL.LU.64 R6, [R1+0x6f8] ;  /* 0x0006f80001067983 */ /* 0x000ea40000300a00 */
[----:B------:R0:W-:Y:S02]  /*32c50*/  STL.64 [R1+0x3aa0], R20 ;  /* 0x003aa01401007387 */ /* 0x0001e40000100a00 */
[----:B0-----:R-:W4:Y:S06]  /*32c60*/  LDL.64 R20, [R1+0x30] ;  /* 0x0000300001147983 */ /* 0x001f2c0000100a00 */
[----:B------:R-:W-:Y:S02]  /*32c70*/  STL.64 [R1+0x3b0], R8 ;  /* 0x0003b00801007387 */ /* 0x000fe40000100a00 */
[----:B------:R0:W-:Y:S02]  /*32c80*/  STL.64 [R1+0x3b8], R10 ;  /* 0x0003b80a01007387 */ /* 0x0001e40000100a00 */
[----:B0-----:R-:W2:Y:S01]  /*32c90*/  LDL.LU.64 R10, [R1+0x3ae0] ;  /* 0x003ae000010a7983 */ /* 0x001ea20000300a00 */
[----:B------:R-:W2:Y:S02]  /*32ca0*/  LDL.LU.64 R8, [R1+0x3ad8] ;  /* 0x003ad80001087983 */ /* 0x000ea40000300a00 */
[----:B------:R-:W2:Y:S02]  /*32cb0*/  LDL.LU.64 R16, [R1+0x3ad0] ;  /* 0x003ad00001107983 */ /* 0x000ea40000300a00 */
[----:B--2---:R-:W-:Y:S01]  /*32cc0*/  HMMA.16816.F32 R8, R24, R16, R8 ;  /* 0x000000101808723c */ /* 0x004fe20000001808 */
[----:B------:R-:W-:-:S02]  /*32cd0*/  IMAD.MOV.U32 R2, RZ, RZ, R16 ;  /* 0x000000ffff027224 */ /* 0x000fc400078e0010 */
[----:B------:R-:W-:Y:S11]  /*32ce0*/  IMAD.MOV.U32 R29, RZ, RZ, R17 ;  /* 0x000000ffff1d7224 */ /* 0x000ff600078e0011 */
[----:B------:R-:W-:Y:S09]  /*32cf0*/  @!UPT UIADD3 URZ, URZ, URZ, URZ ;  /* 0x0000003f3f3ff290 */ /* 0x000ff2000fffe03f */
[----:B------:R-:W-:Y:S01]  /*32d00*/  STL.64 [R1+0x3a0], R8 ;  /* 0x0003a00801007387 */ /* 0x000fe20000100a00 */
[----:B------:R0:W-:Y:S03]  /*32d10*/  STL.64 [R1+0x3a8], R10 ;  /* 0x0003a80a01007387 */ /* 0x0001e60000100a00 */
[----:B0-----:R-:W2:Y:S01]  /*32d20*/  LDL.LU.64 R10, [R1+0x3ac8] ;  /* 0x003ac800010a7983 */ /* 0x001ea20000300a00 */
[----:B------:R-:W3:Y:S02]  /*32d30*/  LDL.LU.64 R8, [R1+0x3ac0] ;  /* 0x003ac00001087983 */ /* 0x000ee40000300a00 */
[----:B------:R-:W2:Y:S02]  /*32d40*/  LDL.LU.64 R16, [R1+0x3ab8] ;  /* 0x003ab80001107983 */ /* 0x000ea40000300a00 */
[C---:B--2---:R-:W-:Y:S11]  /*32d50*/  HMMA.16816.F32 R4, R24.reuse, R16, R4 ;  /* 0x000000101804723c */ /* 0x044ff60000001804 */
[----:B------:R-:W-:Y:S11]  /*32d60*/  @!UPT UIADD3 URZ, URZ, URZ, URZ ;  /* 0x0000003f3f3ff290 */ /* 0x000ff6000fffe03f */
[----:B------:R-:W-:Y:S01]  /*32d70*/  @!UPT UIADD3 URZ, URZ, URZ, URZ ;  /* 0x0000003f3f3ff290 */ /* 0x000fe2000fffe03f */
[----:B------:R-:W-:Y:S01]  /*32d80*/  STL.64 [R1+0x390], R4 ;  /* 0x0003900401007387 */ /* 0x000fe20000100a00 */
[----:B------:R3:W-:Y:S02]  /*32d90*/  STL.64 [R1+0x398], R6 ;  /* 0x0003980601007387 */ /* 0x0007e40000100a00 */
[C---:B---3--:R-:W-:Y:S01]  /*32da0*/  HMMA.16816.F32 R4, R24.reuse, R8, R12 ;  /* 0x000000081804723c */ /* 0x048fe2000000180c */
[----:B------:R-:W4:Y:S01]  /*32db0*/  LDL.LU.64 R12, [R1+0x370] ;  /* 0x00037000010c7983 */ /* 0x000f220000300a00 */
[----:B------:R-:W4:Y:S02]  /*32dc0*/  LDL.LU.64 R14, [R1+0x378] ;  /* 0x00037800010e7983 */ /* 0x000f240000300a00 */
[----:B------:R-:W-:Y:S02]  /*32dd0*/  IMAD.MOV.U32 R28, RZ, RZ, R16 ;  /* 0x000000ffff1c7224 */ /* 0x000fe400078e0010 */
[----:B------:R-:W-:Y:S11]  /*32de0*/  IMAD.MOV.U32 R0, RZ, RZ, R17 ;  /* 0x000000ffff007224 */ /* 0x000ff600078e0011 */
[----:B------:R-:W-:Y:S06]  /*32df0*/  @!UPT UIADD3 URZ, URZ, URZ, URZ ;  /* 0x0000003f3f3ff290 */ /* 0x000fec000fffe03f */
[----:B------:R0:W-:Y:S01]  /*32e00*/  STL.64 [R1+0x380], R4 ;  /* 0x0003800401007387 */ /* 0x0001e20000100a00 */
[----:B------:R1:W-:Y:S03]  /*32e10*/  STL.64 [R1+0x388], R6 ;  /* 0x0003880601007387 */ /* 0x0003e60000100a00 */
[----:B0-----:R-:W2:Y:S01]  /*32e20*/  LDL.LU.64 R4, [R1+0x500] ;  /* 0x0005000001047983 */ /* 0x001ea20000300a00 */
[----:B-1----:R-:W2:Y:S02]  /*32e30*/  LDL.LU.64 R6, [R1+0x508] ;  /* 0x0005080001067983 */ /* 0x002ea40000300a00 */
[----:B------:R-:W3:Y:S02]  /*32e40*/  LDL.LU.64 R16, [R1+0x4c0] ;  /* 0x0004c00001107983 */ /* 0x000ee40000300a00 */
[----:B------:R-:W2:Y:S01]  /*32e50*/  LDL.LU.64 R18, [R1+0x4c8] ;  /* 0x0004c80001127983 */ /* 0x000ea20000300a00 */
[----:B----4-:R-:W-:Y:S01]  /*32e60*/  HMMA.16816.F32 R12, R24, R20, R12 ;  /* 0x00000014180c723c */ /* 0x010fe2000000180c */
[----:B--2---:R-:W-:Y:S01]  /*32e70*/  STL.64 [R1+0x3a90], R18 ;  /* 0x003a901201007387 */ /* 0x004fe20000100a00 */
[----:B---3--:R0:W-:Y:S03]  /*32e80*/  STL.64 [R1+0x3a88], R16 ;  /* 0x003a881001007387 */ /* 0x0081e60000100a00 */
[----:B0-----:R-:W2:Y:S01]  /*32e90*/  LDL.LU.64 R16, [R1+0x4f0] ;  /* 0x0004f00001107983 */ /* 0x001ea20000300a00 */
[----:B------:R-:W2:Y:S02]  /*32ea0*/  LDL.LU.64 R18, [R1+0x4f8] ;  /* 0x0004f80001127983 */ /* 0x000ea40000300a00 */
[----:B------:R-:W-:Y:S02]  /*32eb0*/  STL.64 [R1+0x3a28], R10 ;  /* 0x003a280a01007387 */ /* 0x000fe40000100a00 */
[----:B------:R0:W-:Y:S02]  /*32ec0*/  STL.64 [R1+0x3a20], R8 ;  /* 0x003a200801007387 */ /* 0x0001e40000100a00 */
[----:B0-----:R-:W-:-:S02]  /*32ed0*/  IMAD.MOV.U32 R8, RZ, RZ, R28 ;  /* 0x000000ffff087224 */ /* 0x001fc400078e001c */
[----:B------:R-:W-:Y:S01]  /*32ee0*/  IMAD.MOV.U32 R9, RZ, RZ, R0 ;  /* 0x000000ffff097224 */ /* 0x000fe200078e0000 */
[----:B------:R-:W3:Y:S01]  /*32ef0*/  LDL.LU R28, [R1+0x3ab4] ;  /* 0x003ab400011c7983 */ /* 0x000ee20000300800 */
[----:B------:R-:W4:Y:S03]  /*32f00*/  LDL.LU R0, [R1+0x3ab0] ;  /* 0x003ab00001007983 */ /* 0x000f260000300800 */
[----:B------:R0:W-:Y:S02]  /*32f10*/  STL.64 [R1+0x3a40], R8 ;  /* 0x003a400801007387 */ /* 0x0001e40000100a00 */
[----:B0-----:R-:W-:Y:S02]  /*32f20*/  IMAD.MOV.U32 R8, RZ, RZ, R2 ;  /* 0x000000ffff087224 */ /* 0x001fe400078e0002 */
[----:B------:R-:W-:Y:S01]  /*32f30*/  IMAD.MOV.U32 R9, RZ, RZ, R29 ;  /* 0x000000ffff097224 */ /* 0x000fe200078e001d */
[----:B------:R-:W2:Y:S01]  /*32f40*/  LDL.LU R2, [R1+0x3aac] ;  /* 0x003aac0001027983 */ /* 0x000ea20000300800 */
[----:B------:R-:W2:Y:S03]  /*32f50*/  LDL.LU R29, [R1+0x3aa8] ;  /* 0x003aa800011d7983 */ /* 0x000ea60000300800 */
[----:B------:R-:W-:Y:S01]  /*32f60*/  STL.64 [R1+0x3a58], R8 ;  /* 0x003a580801007387 */ /* 0x000fe20000100a00 */
[----:B------:R0:W-:Y:S02]  /*32f70*/  STL.64 [R1+0x370], R12 ;  /* 0x0003700c01007387 */ /* 0x0001e40000100a00 */
[----:B------:R-:W-:Y:S02]  /*32f80*/  STL.64 [R1+0x378], R14 ;  /* 0x0003780e01007387 */ /* 0x000fe40000100a00 */
[----:B0-----:R-:W-:-:S02]  /*32f90*/  IMAD.MOV.U32 R13, RZ, RZ, R20 ;  /* 0x000000ffff0d7224 */ /* 0x001fc400078e0014 */
[----:B------:R-:W-:Y:S02]  /*32fa0*/  IMAD.MOV.U32 R12, RZ, RZ, R21 ;  /* 0x000000ffff0c7224 */ /* 0x000fe400078e0015 */
[----:B------:R-:W2:Y:S02]  /*32fb0*/  LDL.LU.64 R20, [R1+0x3aa0] ;  /* 0x003aa00001147983 */ /* 0x000ea40000300a00 */
[C---:B--2---:R-:W-:Y:S11]  /*32fc0*/  HMMA.16816.F32 R4, R24.reuse, R20, R4 ;  /* 0x000000141804723c */ /* 0x044ff60000001804 */
[----:B------:R-:W-:Y:S11]  /*32fd0*/  @!UPT UIADD3 URZ, URZ, URZ, URZ ;  /* 0x0000003f3f3ff290 */ /* 0x000ff6000fffe03f */
[----:B------:R-:W-:Y:S01]  /*32fe0*/  @!UPT UIADD3 URZ, URZ, URZ, URZ ;  /* 0x0000003f3f3ff290 */ /* 0x000fe2000fffe03f */
[----:B------:R0:W-:Y:S01]  /*32ff0*/  STL.64 [R1+0x360], R4 ;  /* 0x0003600401007387 */ /* 0x0001e20000100a00 */
[----:B------:R-:W-:Y:S03]  /*33000*/  STL.64 [R1+0x368], R6 ;  /* 0x0003680601007387 */ /* 0x000fe60000100a00 */
[----:B0-----:R-:W2:Y:S02]  /*33010*/  LDL.LU.64 R4, [R1+0x3a98] ;  /* 0x003a980001047983 */ /* 0x001ea40000300a00 */
        /* <DEDUP_REMOVED lines=9> */
[----:B------:R-:W-:Y:S02]  /*330b0*/  IMAD.MOV.U32 R8, RZ, RZ, R23 ;  /* 0x000000ffff087224 */ /* 0x000fe400078e0017 */
[----:B------:R-:W-:Y:S01]  /*330c0*/  IMAD.MOV.U32 R9, RZ, RZ, R22 ;  /* 0x000000ffff097224 */ /* 0x000fe200078e0016 */
[----:B--2---:R-:W-:Y:S01]  /*330d0*/  HMMA.16816.F32 R16, R24, R4, R16 ;  /* 0x000000041810723c */ /* 0x004fe20000001810 */
[----:B------:R-:W-:-:S02]  /*330e0*/  IMAD.MOV.U32 R23, RZ, RZ, R4 ;  /* 0x000000ffff177224 */ /* 0x000fc400078e0004 */
[----:B------:R-:W-:Y:S11]  /*330f0*/  IMAD.MOV.U32 R22, RZ, RZ, R5 ;  /* 0x000000ffff167224 */ /* 0x000ff600078e0005 */
[----:B------:R-:W-:Y:S09]  /*33100*/  @!UPT UIADD3 URZ, URZ, URZ, URZ ;  /* 0x0000003f3f3ff290 */ /* 0x000ff2000fffe03f */
[----:B------:R0:W-:Y:S01]  /*33110*/  STL.64 [R1+0x2a0], R16 ;  /* 0x0002a01001007387 */ /* 0x0001e20000100a00 */
[----:B------:R1:W-:Y:S02]  /*33120*/  STL.64 [R1+0x2a8], R18 ;  /* 0x0002a81201007387 */ /* 0x0003e40000100a00 */
[----:B------:R-:W2:Y:S02]  /*33130*/  LDL.LU.64 R6, [R1+0x3a78] ;  /* 0x003a780001067983 */ /* 0x000ea40000300a00 */
[----:B------:R-:W2:Y:S01]  /*33140*/  LDL.LU.64 R4, [R1+0x3a70] ;  /* 0x003a700001047983 */ /* 0x000ea20000300a00 */
[----:B0-----:R-:W2:Y:S01]  /*33150*/  LDL.LU.64 R16, [R1+0x610] ;  /* 0x0006100001107983 */ /* 0x001ea20000300a00 */
[----:B-1----:R-:W2:Y:S03]  /*33160*/  LDL.LU.64 R18, [R1+0x618] ;  /* 0x0006180001127983 */ /* 0x002ea60000300a00 */
[----:B--2---:R-:W-:Y:S01]  /*33170*/  STL.64 [R1+0x3a38], R18 ;  /* 0x003a381201007387 */ /* 0x004fe20000100a00 */
[----:B------:R0:W-:Y:S03]  /*33180*/  STL.64 [R1+0x3a30], R16 ;  /* 0x003a301001007387 */ /* 0x0001e60000100a00 */
[----:B0-----:R-:W2:Y:S01]  /*33190*/  LDL.LU.64 R16, [R1+0x620] ;  /* 0x0006200001107983 */ /* 0x001ea20000300a00 */
[----:B------:R-:W2:Y:S03]  /*331a0*/  LDL.LU.64 R18, [R1+0x628] ;  /* 0x0006280001127983 */ /* 0x000ea60000300a00 */
[----:B--2---:R-:W-:Y:S01]  /*331b0*/  STL.64 [R1+0x3a50], R18 ;  /* 0x003a501201007387 */ /* 0x004fe20000100a00 */
[----:B------:R0:W-:Y:S03]  /*331c0*/  STL.64 [R1+0x3a48], R16 ;  /* 0x003a481001007387 */ /* 0x0001e60000100a00 */
[----:B0-----:R-:W2:Y:S01]  /*331d0*/  LDL.LU.64 R16, [R1+0x630] ;  /* 0x0006300001107983 */ /* 0x001ea20000300a00 */
[----:B------:R-:W2:Y:S03]  /*331e0*/  LDL.LU.64 R18, [R1+0x638] ;  /* 0x0006380001127983 */ /* 0x000ea60000300a00 */
[----:B--2---:R-:W-:Y:S01]  /*331f0*/  STL.64 [R1+0x3a68], R18 ;  /* 0x003a681201007387 */ /* 0x004fe20000100a00 */
[----:B------:R0:W-:Y:S03]  /*33200*/  STL.64 [R1+0x3a60], R16 ;  /* 0x003a601001007387 */ /* 0x0001e60000100a00 */
[----:B0-----:R-:W2:Y:S01]  /*33210*/  LDL.LU.64 R16, [R1+0x650] ;  /* 0x0006500001107983 */ /* 0x001ea20000300a00 */
[----:B------:R-:W2:Y:S02]  /*33220*/  LDL.LU.64 R18, [R1+0x658] ;  /* 0x0006580001127983 */ /* 0x000ea40000300a00 */
[----:B------:R-:W-:-:S02]  /*33230*/  IMAD.MOV.U32 R24, RZ, RZ, R11 ;  /* 0x000000ffff187224 */ /* 0x000fc400078e000b */
[----:B------:R-:W-:Y:S01]  /*33240*/  IMAD.MOV.U32 R25, RZ, RZ, R10 ;  /* 0x000000ffff197224 */ /* 0x000fe200078e000a */
[----:B------:R-:W-:Y:S01]  /*33250*/  STL.64 [R1+0x3a10], R22 ;  /* 0x003a101601007387 */ /* 0x000fe20000100a00 */
[----:B------:R-:W-:Y:S03]  /*33260*/  STL.64 [R1+0x3a08], R20 ;  /* 0x003a081401007387 */ /* 0x000fe60000100a00 */
[----:B------:R0:W-:Y:S04]  /*33270*/  STL.64 [R1+0x3a18], R24 ;  /* 0x003a181801007387 */ /* 0x0001e80000100a00 */
[----:B0-----:R-:W3:Y:S01]  /*33280*/  LDL.LU.64 R24, [R1+0x250] ;  /* 0x0002500001187983 */ /* 0x001ee20000300a00 */
[----:B------:R-:W3:Y:S01]  /*33290*/  LDL.LU.64 R26, [R1+0x258] ;  /* 0x00025800011a7983 */ /* 0x000ee20000300a00 */
[C---:B--2---:R-:W-:Y:S02]  /*332a0*/  HMMA.16816.F32 R8, R4.reuse, R8, R16 ;  /* 0x000000080408723c */ /* 0x044fe40000001810 */
[----:B------:R-:W2:Y:S01]  /*332b0*/  LDL.LU.64 R18, [R1+0x3a68] ;  /* 0x003a680001127983 */ /* 0x000ea20000300a00 */
[----:B------:R-:W2:Y:S11]  /*332c0*/  LDL.LU.64 R16, [R1+0x3a60] ;  /* 0x003a600001107983 */ /* 0x000eb60000300a00 */
[----:B------:R-:W-:Y:S09]  /*332d0*/  @!UPT UIADD3 URZ, URZ, URZ, URZ ;  /* 0x0000003f3f3ff290 */ /* 0x000ff2000fffe03f */
[----:B------:R0:W-:Y:S01]  /*332e0*/  STL.64 [R1+0x290], R8 ;  /* 0x0002900801007387 */ /* 0x0001e20000100a00 */
[----:B------:R2:W-:Y:S03]  /*332f0*/  STL.64 [R1+0x298], R10 ;  /* 0x0002980a01007387 */ /* 0x0005e60000100a00 */
[----:B0-----:R-:W2:Y:S02]  /*33300*/  LDL.LU.64 R8, [R1+0x3a58] ;  /* 0x003a580001087983 */ /* 0x001ea40000300a00 */
[C---:B--2---:R-:W-:Y:S02]  /*33310*/  HMMA.16816.F32 R8, R4.reuse, R8, R16 ;  /* 0x000000080408723c */ /* 0x044fe40000001810 */
[----:B------:R-:W2:Y:S01]  /*33320*/  LDL.LU.64 R18, [R1+0x3a50] ;  /* 0x003a500001127983 */ /* 0x000ea20000300a00 */
[----:B------:R-:W2:Y:S11]  /*33330*/  LDL.LU.64 R16, [R1+0x3a48] ;  /* 0x003a480001107983 */ /* 0x000eb60000300a00 */
[----:B------:R-:W-:Y:S09]  /*33340*/  @!UPT UIADD3 URZ, URZ, URZ, URZ ;  /* 0x0000003f3f3ff290 */ /* 0x000ff2000fffe03f */
[----:B------:R0:W-:Y:S01]  /*33350*/  STL.64 [R1+0x280], R8 ;  /* 0x0002800801007387 */ /* 0x0001e20000100a00 */
[----:B------:R2:W-:Y:S03]  /*33360*/  STL.64 [R1+0x288], R10 ;  /* 0x0002880a01007387 */ /* 0x0005e60000100a00 */
[----:B0-----:R-:W2:Y:S02]  /*33370*/  LDL.LU.64 R8, [R1+0x3a40] ;  /* 0x003a400001087983 */ /* 0x001ea40000300a00 */
[----:B--2---:R-:W-:Y:S02]  /*33380*/  HMMA.16816.F32 R8, R4, R8, R16 ;  /* 0x000000080408723c */ /* 0x004fe40000001810 */
[----:B------:R-:W2:Y:S01]  /*33390*/  LDL.LU.64 R18, [R1+0x3a38] ;  /* 0x003a380001127983 */ /* 0x000ea20000300a00 */
[----:B------:R-:W2:Y:S11]  /*333a0*/  LDL.LU.64 R16, [R1+0x3a30] ;  /* 0x003a300001107983 */ /* 0x000eb60000300a00 */
[----:B------:R-:W-:Y:S09]  /*333b0*/  @!UPT UIADD3 URZ, URZ, URZ, URZ ;  /* 0x0000003f3f3ff290 */ /* 0x000ff2000fffe03f */
[----:B------:R-:W-:Y:S01]  /*333c0*/  STL.64 [R1+0x270], R8 ;  /* 0x0002700801007387 */ /* 0x000fe20000100a00 */
[----:B------:R0:W-:Y:S03]  /*333d0*/  STL.64 [R1+0x278], R10 ;  /* 0x0002780a01007387 */ /* 0x0001e60000100a00 */
[----:B0-----:R-:W2:Y:S01]  /*333e0*/  LDL.LU.64 R10, [R1+0x3a28] ;  /* 0x003a2800010a7983 */ /* 0x001ea20000300a00 */
[----:B------:R-:W2:Y:S03]  /*333f0*/  LDL.LU.64 R8, [R1+0x3a20] ;  /* 0x003a200001087983 */ /* 0x000ea60000300a00 */
[----:B------:R-:W0:Y:S01]  /*33400*/  S2R R14, SR_TID.X ;  /* 0x00000000000e7919 */ /* 0x000e220000002100 */
[----:B------:R-:W-:Y:S02]  /*33410*/  IMAD.MOV.U32 R20, RZ, RZ, R13 ;  /* 0x000000ffff147224 */ /* 0x000fe400078e000d */
[----:B------:R-:W-:Y:S01]  /*33420*/  IMAD.MOV.U32 R21, RZ, RZ, R12 ;  /* 0x000000ffff157224 */ /* 0x000fe200078e000c */
[C---:B0-----:R-:W-:Y:S01]  /*33430*/  LOP3.LUT R15, R14.reuse, 0x7, RZ, 0xc0, !PT ;  /* 0x000000070e0f7812 */ /* 0x041fe200078ec0ff */
[----:B------:R-:W-:-:S04]  /*33440*/  IMAD.SHL.U32 R14, R14, 0x2, RZ ;  /* 0x000000020e0e7824 */ /* 0x000fc800078e00ff */
[----:B------:R-:W-:Y:S01]  /*33450*/  IMAD R15, R15, 0x110, RZ ;  /* 0x000001100f0f7824 */ /* 0x000fe200078e02ff */
[C---:B---3--:R-:W-:Y:S08]  /*33460*/  HMMA.16816.F32 R20, R4.reuse, R20, R24 ;  /* 0x000000140414723c */ /* 0x048ff00000001818 */
[----:B--2---:R-:W-:Y:S01]  /*33470*/  HMMA.16816.F32 R16, R4, R8, R16 ;  /* 0x000000080410723c */ /* 0x004fe20000001810 */
[----:B------:R-:W-:Y:S11]  /*33480*/  STL.64 [R1+0x39d0], R10 ;  /* 0x0039d00a01007387 */ /* 0x000ff60000100a00 */
[----:B------:R-:W-:Y:S11]  /*33490*/  @!UPT UIADD3 URZ, URZ, URZ, URZ ;  /* 0x0000003f3f3ff290 */ /* 0x000ff6000fffe03f */
[----:B------:R0:W-:Y:S02]  /*334a0*/  STL.64 [R1+0x260], R16 ;  /* 0x0002601001007387 */ /* 0x0001e40000100a00 */
[----:B0-----:R-:W-:-:S04]  /*334b0*/  LOP3.LUT R16, R15, 0x10, R14, 0x78, !PT ;  /* 0x000000100f107812 */ /* 0x001fc800078e780e */
[----:B------:R-:W-:-:S04]  /*334c0*/  LOP3.LUT R16, R16, 0x800, R29, 0xf8, !PT ;  /* 0x0000080010107812 */ /* 0x000fc800078ef81d */
[----:B------:R-:W-:-:S05]  /*334d0*/  LOP3.LUT R16, R16, 0x60, RZ, 0x3c, !PT ;  /* 0x0000006010107812 */ /* 0x000fca00078e3cff */
[----:B------:R-:W0:Y:S04]  /*334e0*/  LDSM.16.MT88.4 R12, [R16] ;  /* 0x00000000100c783b */ /* 0x000e280000004200 */
[----:B------:R-:W-:Y:S01]  /*334f0*/  STL.64 [R1+0x268], R18 ;  /* 0x0002681201007387 */ /* 0x000fe20000100a00 */
[----:B------:R1:W-:Y:S02]  /*33500*/  STL.64 [R1+0x39c8], R8 ;  /* 0x0039c80801007387 */ /* 0x0003e40000100a00 */
[----:B------:R-:W2:Y:S01]  /*33510*/  LDSM.16.MT88.4 R16, [R16+0x80] ;  /* 0x000080001010783b */ /* 0x000ea20000004200 */
[----:B-1----:R-:W3:Y:S03]  /*33520*/  LDL.LU.64 R8, [R1+0x240] ;  /* 0x0002400001087983 */ /* 0x002ee60000300a00 */
[----:B------:R-:W3:Y:S01]  /*33530*/  LDL.LU.64 R10, [R1+0x248] ;  /* 0x00024800010a7983 */ /* 0x000ee20000300a00 */
[----:B0-----:R-:W-:Y:S01]  /*33540*/  STL.64 [R1+0x3a00], R14 ;  /* 0x003a000e01007387 */ /* 0x001fe20000100a00 */
[----:B------:R0:W-:Y:S03]  /*33550*/  STL.64 [R1+0x39f8], R12 ;  /* 0x0039f80c01007387 */ /* 0x0001e60000100a00 */
[----:B0-----:R-:W3:Y:S01]  /*33560*/  LDL.LU.64 R12, [R1+0x480] ;  /* 0x00048000010c7983 */ /* 0x001ee20000300a00 */
[----:B------:R-:W3:Y:S02]  /*33570*/  LDL.LU.64 R14, [R1+0x488] ;  /* 0x00048800010e7983 */ /* 0x000ee40000300a00 */
[----:B------:R-:W3:Y:S02]  /*33580*/  LDL.LU.64 R24, [R1+0x3a18] ;  /* 0x003a180001187983 */ /* 0x000ee40000300a00 */
[----:B------:R-:W-:Y:S01]  /*33590*/  STL.64 [R1+0x250], R20 ;  /* 0x0002501401007387 */ /* 0x000fe20000100a00 */
[----:B------:R0:W-:Y:S04]  /*335a0*/  STL.64 [R1+0x258], R22 ;  /* 0x0002581601007387 */ /* 0x0001e80000100a00 */
[----:B0-----:R-:W3:Y:S01]  /*335b0*/  LDL.LU.64 R22, [R1+0x3a10] ;  /* 0x003a100001167983 */ /* 0x001ee20000300a00 */
[----:B------:R-:W4:Y:S02]  /*335c0*/  LDL.LU.64 R20, [R1+0x3a08] ;  /* 0x003a080001147983 */ /* 0x000f240000300a00 */
[----:B--2---:R-:W-:Y:S02]  /*335d0*/  STL.64 [R1+0x3998], R18 ;  /* 0x0039981201007387 */ /* 0x004fe40000100a00 */
[----:B------:R3:W-:Y:S02]  /*335e0*/  STL.64 [R1+0x3990], R16 ;  /* 0x0039901001007387 */ /* 0x0007e40000100a00 */
[----:B---3--:R-:W-:-:S02]  /*335f0*/  IMAD.MOV.U32 R16, RZ, RZ, R23 ;  /* 0x000000ffff107224 */ /* 0x008fc400078e0017 */
[----:B------:R-:W-:Y:S02]  /*33600*/  IMAD.MOV.U32 R17, RZ, RZ, R22 ;  /* 0x000000ffff117224 */ /* 0x000fe400078e0016 */
[C---:B----4-:R-:W-:Y:S01]  /*33610*/  HMMA.16816.F32 R20, R4.reuse, R20, R8 ;  /* 0x000000140414723c */ /* 0x050fe20000001808 */
[----:B------:R-:W2:Y:S07]  /*33620*/  LDL.LU.64 R8, [R1] ;  /* 0x0000000001087983 */ /* 0x000eae0000300a00 */
[C---:B------:R-:W-:Y:S01]  /*33630*/  HMMA.16816.F32 R24, R4.reuse, R24, R12 ;  /* 0x000000180418723c */ /* 0x040fe2000000180c */
[----:B--2---:R0:W-:Y:S11]  /*33640*/  STL.64 [R1+0x39e0], R8 ;  /* 0x0039e00801007387 */ /* 0x0041f60000100a00 */
[----:B------:R-:W-:Y:S03]  /*33650*/  @!UPT UIADD3 URZ, URZ, URZ, URZ ;  /* 0x0000003f3f3ff290 */ /* 0x000fe6000fffe03f */
[----:B------:R-:W-:Y:S02]  /*33660*/  STL.64 [R1+0x240], R20 ;  /* 0x0002401401007387 */ /* 0x000fe40000100a00 */
[----:B------:R-:W-:Y:S02]  /*33670*/  STL.64 [R1+0x248], R22 ;  /* 0x0002481601007387 */ /* 0x000fe40000100a00 */
[----:B------:R-:W1:Y:S04]  /*33680*/  LDSM.16.MT88.4 R20, [R2+0x1000] ;  /* 0x001000000214783b */ /* 0x000e680000004200 */
[----:B0-----:R-:W2:Y:S04]  /*33690*/  LDL.LU.64 R8, [R1+0x10] ;  /* 0x0000100001087983 */ /* 0x001ea80000300a00 */
[----:B-1----:R-:W-:Y:S01]  /*336a0*/  STL.64 [R1+0x3900], R22 ;  /* 0x0039001601007387 */ /* 0x002fe20000100a00 */
[----:B------:R0:W-:Y:S03]  /*336b0*/  STL.64 [R1+0x38f8], R20 ;  /* 0x0038f81401007387 */ /* 0x0001e60000100a00 */
[----:B0-----:R-:W3:Y:S01]  /*336c0*/  LDL.LU.64 R20, [R1+0x470] ;  /* 0x0004700001147983 */ /* 0x001ee20000300a00 */
[----:B------:R-:W3:Y:S02]  /*336d0*/  LDL.LU.64 R22, [R1+0x478] ;  /* 0x0004780001167983 */ /* 0x000ee40000300a00 */
[----:B------:R-:W2:Y:S02]  /*336e0*/  LDL.LU.64 R14, [R1+0x3a00] ;  /* 0x003a0000010e7983 */ /* 0x000ea40000300a00 */
[----:B------:R-:W2:Y:S01]  /*336f0*/  LDL.LU.64 R12, [R1+0x39f8] ;  /* 0x0039f800010c7983 */ /* 0x000ea20000300a00 */
[----:B------:R-:W-:Y:S01]  /*33700*/  STL.64 [R1+0x230], R24 ;  /* 0x0002301801007387 */ /* 0x000fe20000100a00 */
[----:B------:R-:W-:Y:S02]  /*33710*/  STL.64 [R1+0x238], R26 ;  /* 0x0002381a01007387 */ /* 0x000fe40000100a00 */
[----:B------:R-:W0:Y:S02]  /*33720*/  LDSM.16.MT88.4 R24, [R2+0x1080] ;  /* 0x001080000218783b */ /* 0x000e240000004200 */
[----:B0-----:R-:W-:Y:S02]  /*33730*/  STL.64 [R1+0x3870], R26 ;  /* 0x0038701a01007387 */ /* 0x001fe40000100a00 */
[----:B------:R0:W-:Y:S02]  /*33740*/  STL.64 [R1+0x3868], R24 ;  /* 0x0038681801007387 */ /* 0x0001e40000100a00 */
[----:B0-----:R-:W4:Y:S01]  /*33750*/  LDL.LU.64 R24, [R1+0x60] ;  /* 0x0000600001187983 */ /* 0x001f220000300a00 */
[----:B------:R-:W2:Y:S03]  /*33760*/  LDL.64 R26, [R1+0x68] ;  /* 0x00006800011a7983 */ /* 0x000ea60000100a00 */
[----:B--2---:R-:W-:Y:S01]  /*33770*/  STL.64 [R1+0x39a8], R26 ;  /* 0x0039a81a01007387 */ /* 0x004fe20000100a00 */
[----:B----4-:R0:W-:Y:S03]  /*33780*/  STL.64 [R1+0x39a0], R24 ;  /* 0x0039a01801007387 */ /* 0x0101e60000100a00 */
[----:B0-----:R-:W2:Y:S01]  /*33790*/  LDL.LU.64 R24, [R1+0x50] ;  /* 0x0000500001187983 */ /* 0x001ea20000300a00 */
[----:B---3--:R-:W-:Y:S03]  /*337a0*/  HMMA.16816.F32 R4, R4, R16, R20 ;  /* 0x000000100404723c */ /* 0x008fe60000001814 */
[----:B--2---:R0:W-:Y:S04]  /*337b0*/  STL.64 [R1+0x39c0], R24 ;  /* 0x0039c01801007387 */ /* 0x0041e80000100a00 */
[----:B0-----:R-:W2:Y:S04]  /*337c0*/  LDL.LU.64 R24, [R1+0x30] ;  /* 0x0000300001187983 */ /* 0x001ea80000300a00 */
[----:B--2---:R0:W-:Y:S01]  /*337d0*/  STL.64 [R1+0x39d8], R24 ;  /* 0x0039d81801007387 */ /* 0x0041e20000100a00 */
[----:B------:R-:W2:Y:S02]  /*337e0*/  LDL.LU.64 R20, [R1+0x750] ;  /* 0x0007500001147983 */ /* 0x000ea40000300a00 */
[----:B------:R-:W2:Y:S09]  /*337f0*/  LDL.LU.64 R22, [R1+0x758] ;  /* 0x0007580001167983 */ /* 0x000eb20000300a00 */
[----:B------:R-:W-:Y:S01]  /*33800*/  STL.64 [R1+0x110], R4 ;  /* 0x0001100401007387 */ /* 0x000fe20000100a00 */
[----:B------:R-:W-:Y:S02]  /*33810*/  STL.64 [R1+0x118], R6 ;  /* 0x0001180601007387 */ /* 0x000fe40000100a00 */
[----:B------:R-:W1:Y:S02]  /*33820*/  LDSM.16.MT88.4 R4, [R0+0x1000] ;  /* 0x001000000004783b */ /* 0x000e640000004200 */
[----:B0-----:R-:W3:Y:S02]  /*33830*/  LDL.LU.64 R24, [R1+0x720] ;  /* 0x0007200001187983 */ /* 0x001ee40000300a00 */
[----:B------:R-:W4:Y:S02]  /*33840*/  LDL.LU.64 R26, [R1+0x728] ;  /* 0x00072800011a7983 */ /* 0x000f240000300a00 */
[----:B----4-:R-:W-:Y:S01]  /*33850*/  STL.64 [R1+0x39f0], R26 ;  /* 0x0039f01a01007387 */ /* 0x010fe20000100a00 */
[----:B---3--:R0:W-:Y:S03]  /*33860*/  STL.64 [R1+0x39e8], R24 ;  /* 0x0039e81801007387 */ /* 0x0081e60000100a00 */
[----:B0-----:R-:W3:Y:S01]  /*33870*/  LDL.LU.64 R24, [R1+0x730] ;  /* 0x0007300001187983 */ /* 0x001ee20000300a00 */
[----:B------:R-:W3:Y:S02]  /*33880*/  LDL.LU.64 R26, [R1+0x738] ;  /* 0x00073800011a7983 */ /* 0x000ee40000300a00 */
[----:B------:R-:W4:Y:S02]  /*33890*/  LDL.LU.64 R16, [R1+0x710] ;  /* 0x0007100001107983 */ /* 0x000f240000300a00 */
[----:B------:R-:W4:Y:S01]  /*338a0*/  LDL.LU.64 R18, [R1+0x718] ;  /* 0x0007180001127983 */ /* 0x000f220000300a00 */
[----:B-1----:R-:W-:Y:S01]  /*338b0*/  STL.64 [R1+0x37e0], R6 ;  /* 0x0037e00601007387 */ /* 0x002fe20000100a00 */
[----:B------:R0:W-:Y:S03]  /*338c0*/  STL.64 [R1+0x37d8], R4 ;  /* 0x0037d80401007387 */ /* 0x0001e60000100a00 */
[----:B0-----:R-:W2:Y:S01]  /*338d0*/  LDL.LU.64 R4, [R1+0x70] ;  /* 0x0000700001047983 */ /* 0x001ea20000300a00 */
[----:B------:R-:W2:Y:S03]  /*338e0*/  LDL.64 R6, [R1+0x78] ;  /* 0x0000780001067983 */ /* 0x000ea60000100a00 */
[----:B--2---:R-:W-:Y:S01]  /*338f0*/  STL.64 [R1+0x39b8], R6 ;  /* 0x0039b80601007387 */ /* 0x004fe20000100a00 */
[----:B------:R0:W-:Y:S03]  /*33900*/  STL.64 [R1+0x39b0], R4 ;  /* 0x0039b00401007387 */ /* 0x0001e60000100a00 */
[----:B0-----:R-:W2:Y:S01]  /*33910*/  LDL.LU.64 R4, [R1+0x20] ;  /* 0x0000200001047983 */ /* 0x001ea20000300a00 */
[C---:B---3--:R-:W-:Y:S08]  /*33920*/  HMMA.16816.F32 R24, R12.reuse, R8, R24 ;  /* 0x000000080c18723c */ /* 0x048ff00000001818 */
[----:B--2---:R-:W-:Y:S11]  /*33930*/  HMMA.16816.F32 R20, R12, R4, R20 ;  /* 0x000000040c14723c */ /* 0x004ff60000001814 */
[----:B------:R-:W-:Y:S11]  /*33940*/  @!UPT UIADD3 URZ, URZ, URZ, URZ ;  /* 0x0000003f3f3ff290 */ /* 0x000ff6000fffe03f */
[----:B------:R-:W-:Y:S01]  /*33950*/  @!UPT UIADD3 URZ, URZ, URZ, URZ ;  /* 0x0000003f3f3ff290 */ /* 0x000fe2000fffe03f */
[----:B------:R0:W-:Y:S01]  /*33960*/  STL.64 [R1+0x1f0], R20 ;  /* 0x0001f01401007387 */ /* 0x0001e20000100a00 */
[----:B------:R1:W-:Y:S02]  /*33970*/  STL.64 [R1+0x1f8], R22 ;  /* 0x0001f81601007387 */ /* 0x0003e40000100a00 */
[----:B0-----:R-:W-:Y:S02]  /*33980*/  IMAD.MOV.U32 R21, RZ, RZ, R4 ;  /* 0x000000ffff157224 */ /* 0x001fe400078e0004 */
[----:B------:R-:W-:Y:S02]  /*33990*/  IMAD.MOV.U32 R20, RZ, RZ, R5 ;  /* 0x000000ffff147224 */ /* 0x000fe400078e0005 */
[----:B------:R-:W2:Y:S01]  /*339a0*/  LDL.LU.64 R4, [R1+0x520] ;  /* 0x0005200001047983 */ /* 0x000ea20000300a00 */
[----:B------:R-:W2:Y:S02]  /*339b0*/  LDL.LU.64 R6, [R1+0x528] ;  /* 0x0005280001067983 */ /* 0x000ea40000300a00 */
[----:B------:R-:W-:Y:S02]  /*339c0*/  STL.64 [R1+0x1e0], R24 ;  /* 0x0001e01801007387 */ /* 0x000fe40000100a00 */
[----:B------:R0:W-:Y:S02]  /*339d0*/  STL.64 [R1+0x1e8], R26 ;  /* 0x0001e81a01007387 */ /* 0x0001e40000100a00 */
[----:B-1----:R-:W-:-:S02]  /*339e0*/  IMAD.MOV.U32 R23, RZ, RZ, R8 ;  /* 0x000000ffff177224 */ /* 0x002fc400078e0008 */
[----:B------:R-:W-:Y:S01]  /*339f0*/  IMAD.MOV.U32 R22, RZ, RZ, R9 ;  /* 0x000000ffff167224 */ /* 0x000fe200078e0009 */
[----:B0-----:R-:W3:Y:S01]  /*33a00*/  LDL.LU.64 R26, [R1+0x39f0] ;  /* 0x0039f000011a7983 */ /* 0x001ee20000300a00 */
[----:B------:R-:W3:Y:S02]  /*33a10*/  LDL.LU.64 R24, [R1+0x39e8] ;  /* 0x0039e80001187983 */ /* 0x000ee40000300a00 */
[----:B------:R-:W3:Y:S02]  /*33a20*/  LDL.LU.64 R8, [R1+0x39e0] ;  /* 0x0039e00001087983 */ /* 0x000ee40000300a00 */
[C---:B---3--:R-:W-:Y:S01]  /*33a30*/  HMMA.16816.F32 R24, R12.reuse, R8, R24 ;  /* 0x000000080c18723c */ /* 0x048fe20000001818 */
[----:B------:R-:W-:Y:S02]  /*33a40*/  IMAD.MOV.U32 R2, RZ, RZ, R8 ;  /* 0x000000ffff027224 */ /* 0x000fe400078e0008 */
[----:B------:R-:W-:Y:S11]  /*33a50*/  IMAD.MOV.U32 R0, RZ, RZ, R9 ;  /* 0x000000ffff007224 */ /* 0x000ff600078e0009 */
[----:B------:R-:W-:Y:S09]  /*33a60*/  @!UPT UIADD3 URZ, URZ, URZ, URZ ;  /* 0x0000003f3f3ff290 */ /* 0x000ff2000fffe03f */
[----:B------:R0:W-:Y:S01]  /*33a70*/  STL.64 [R1+0x1d0], R24 ;  /* 0x0001d01801007387 */ /* 0x0001e20000100a00 */
[----:B------:R-:W-:Y:S03]  /*33a80*/  STL.64 [R1+0x1d8], R26 ;  /* 0x0001d81a01007387 */ /* 0x000fe60000100a00 */
[----:B0-----:R-:W3:Y:S01]  /*33a90*/  LDL.LU.64 R24, [R1+0x39d8] ;  /* 0x0039d80001187983 */ /* 0x001ee20000300a00 */
[----:B------:R-:W2:Y:S02]  /*33aa0*/  LDL.LU.64 R10, [R1+0x39d0] ;  /* 0x0039d000010a7983 */ /* 0x000ea40000300a00 */
[----:B------:R-:W4:Y:S02]  /*33ab0*/  LDL.LU.64 R8, [R1+0x39c8] ;  /* 0x0039c80001087983 */ /* 0x000f240000300a00 */
[----:B----4-:R-:W-:Y:S01]  /*33ac0*/  HMMA.16816.F32 R16, R12, R8, R16 ;  /* 0x000000080c10723c */ /* 0x010fe20000001810 */
[----:B--2---:R-:W-:Y:S01]  /*33ad0*/  STL.64 [R1+0x3948], R10 ;  /* 0x0039480a01007387 */ /* 0x004fe20000100a00 */
[----:B------:R0:W-:Y:S05]  /*33ae0*/  STL.64 [R1+0x3940], R8 ;  /* 0x0039400801007387 */ /* 0x0001ea0000100a00 */
[----:B0-----:R-:W-:-:S02]  /*33af0*/  IMAD.MOV.U32 R8, RZ, RZ, R2 ;  /* 0x000000ffff087224 */ /* 0x001fc400078e0002 */
[----:B------:R-:W-:Y:S11]  /*33b00*/  IMAD.MOV.U32 R9, RZ, RZ, R0 ;  /* 0x000000ffff097224 */ /* 0x000ff600078e0000 */
[----:B------:R-:W-:Y:S03]  /*33b10*/  @!UPT UIADD3 URZ, URZ, URZ, URZ ;  /* 0x0000003f3f3ff290 */ /* 0x000fe6000fffe03f */
[----:B------:R0:W-:Y:S01]  /*33b20*/  STL.64 [R1+0x1c0], R16 ;  /* 0x0001c01001007387 */ /* 0x0001e20000100a00 */
[----:B------:R1:W-:Y:S03]  /*33b30*/  STL.64 [R1+0x1c8], R18 ;  /* 0x0001c81201007387 */ /* 0x0003e60000100a00 */
[----:B0-----:R-:W2:Y:S01]  /*33b40*/  LDL.LU.64 R16, [R1+0x510] ;  /* 0x0005100001107983 */ /* 0x001ea20000300a00 */
[----:B-1----:R-:W2:Y:S02]  /*33b50*/  LDL.LU.64 R18, [R1+0x518] ;  /* 0x0005180001127983 */ /* 0x002ea40000300a00 */
[----:B------:R0:W-:Y:S02]  /*33b60*/  STL.64 [R1+0x3960], R8 ;  /* 0x0039600801007387 */ /* 0x0001e40000100a00 */
[----:B0-----:R-:W3:Y:S01]  /*33b70*/  LDL.LU.64 R8, [R1+0x540] ;  /* 0x0005400001087983 */ /* 0x001ee20000300a00 */
[----:B------:R-:W3:Y:S02]  /*33b80*/  LDL.LU.64 R10, [R1+0x548] ;  /* 0x00054800010a7983 */ /* 0x000ee40000300a00 */
[C---:B---3--:R-:W-:Y:S11]  /*33b90*/  HMMA.16816.F32 R8, R12.reuse, R24, R8 ;  /* 0x000000180c08723c */ /* 0x048ff60000001808 */
[----:B------:R-:W-:Y:S11]  /*33ba0*/  @!UPT UIADD3 URZ, URZ, URZ, URZ ;  /* 0x0000003f3f3ff290 */ /* 0x000ff6000fffe03f */
[----:B------:R-:W-:Y:S01]  /*33bb0*/  @!UPT UIADD3 URZ, URZ, URZ, URZ ;  /* 0x0000003f3f3ff290 */ /* 0x000fe2000fffe03f */
[----:B------:R-:W-:Y:S01]  /*33bc0*/  STL.64 [R1+0x1b0], R8 ;  /* 0x0001b00801007387 */ /* 0x000fe20000100a00 */
[----:B------:R0:W-:Y:S02]  /*33bd0*/  STL.64 [R1+0x1b8], R10 ;  /* 0x0001b80a01007387 */ /* 0x0001e40000100a00 */
[----:B0-----:R-:W-:Y:S02]  /*33be0*/  IMAD.MOV.U32 R11, RZ, RZ, R24 ;  /* 0x000000ffff0b7224 */ /* 0x001fe400078e0018 */
[----:B------:R-:W-:Y:S02]  /*33bf0*/  IMAD.MOV.U32 R10, RZ, RZ, R25 ;  /* 0x000000ffff0a7224 */ /* 0x000fe400078e0019 */
[----:B------:R-:W3:Y:S01]  /*33c00*/  LDL.LU.64 R24, [R1+0x39c0] ;  /* 0x0039c00001187983 */ /* 0x000ee20000300a00 */
[----:B------:R-:W-:Y:S02]  /*33c10*/  IMAD.MOV.U32 R8, RZ, RZ, R23 ;  /* 0x000000ffff087224 */ /* 0x000fe400078e0017 */
[----:B------:R-:W-:Y:S01]  /*33c20*/  IMAD.MOV.U32 R9, RZ, RZ, R22 ;  /* 0x000000ffff097224 */ /* 0x000fe200078e0016 */
[----:B---3--:R-:W-:Y:S01]  /*33c30*/  HMMA.16816.F32 R4, R12, R24, R4 ;  /* 0x000000180c04723c */ /* 0x008fe20000001804 */
[----:B------:R-:W-:-:S02]  /*33c40*/  IMAD.MOV.U32 R2, RZ, RZ, R24 ;  /* 0x000000ffff027224 */ /* 0x000fc400078e0018 */
[----:B------:R-:W-:Y:S11]  /*33c50*/  IMAD.MOV.U32 R0, RZ, RZ, R25 ;  /* 0x000000ffff007224 */ /* 0x000ff600078e0019 */
[----:B------:R-:W-:Y:S09]  /*33c60*/  @!UPT UIADD3 URZ, URZ, URZ, URZ ;  /* 0x0000003f3f3ff290 */ /* 0x000ff2000fffe03f */
[----:B------:R-:W-:Y:S01]  /*33c70*/  STL.64 [R1+0x1a0], R4 ;  /* 0x0001a00401007387 */ /* 0x000fe20000100a00 */
[----:B------:R0:W-:Y:S03]  /*33c80*/  STL.64 [R1+0x1a8], R6 ;  /* 0x0001a80601007387 */ /* 0x0001e60000100a00 */
[----:B0-----:R-:W3:Y:S01]  /*33c90*/  LDL.LU.64 R6, [R1+0x39b8] ;  /* 0x0039b80001067983 */ /* 0x001ee20000300a00 */
[----:B------:R-:W4:Y:S02]  /*33ca0*/  LDL.LU.64 R4, [R1+0x39b0] ;  /* 0x0039b00001047983 */ /* 0x000f240000300a00 */
[----:B------:R-:W2:Y:S02]  /*33cb0*/  LDL.LU.64 R26, [R1+0x39a8] ;  /* 0x0039a800011a7983 */ /* 0x000ea40000300a00 */
[----:B------:R-:W2:Y:S01]  /*33cc0*/  LDL.LU.64 R24, [R1+0x39a0] ;  /* 0x0039a00001187983 */ /* 0x000ea20000300a00 */
[----:B------:R0:W-:Y:S02]  /*33cd0*/  STL.64 [R1+0x3978], R8 ;  /* 0x0039780801007387 */ /* 0x0001e40000100a00 */
[----:B0-----:R-:W-:-:S02]  /*33ce0*/  IMAD.MOV.U32 R8, RZ, RZ, R21 ;  /* 0x000000ffff087224 */ /* 0x001fc400078e0015 */
[----:B------:R-:W-:Y:S02]  /*33cf0*/  IMAD.MOV.U32 R9, RZ, RZ, R20 ;  /* 0x000000ffff097224 */ /* 0x000fe400078e0014 */
[----:B------:R-:W2:Y:S01]  /*33d00*/  LDL.LU.64 R20, [R1+0x450] ;  /* 0x0004500001147983 */ /* 0x000ea20000300a00 */
[----:B------:R-:W2:Y:S03]  /*33d10*/  LDL.LU.64 R22, [R1+0x458] ;  /* 0x0004580001167983 */ /* 0x000ea60000300a00 */
[----:B--2---:R-:W-:Y:S01]  /*33d20*/  STL.64 [R1+0x3910], R22 ;  /* 0x0039101601007387 */ /* 0x004fe20000100a00 */
[----:B------:R0:W-:Y:S02]  /*33d30*/  STL.64 [R1+0x3908], R20 ;  /* 0x0039081401007387 */ /* 0x0001e40000100a00 */
[----:B0-----:R-:W-:Y:S01]  /*33d40*/  HMMA.16816.F32 R20, R12, R24, R16 ;  /* 0x000000180c14723c */ /* 0x001fe20000001810 */
[----:B------:R-:W4:Y:S01]  /*33d50*/  LDL.LU.64 R16, [R1+0x4e0] ;  /* 0x0004e00001107983 */ /* 0x000f220000300a00 */
[----:B------:R-:W4:Y:S11]  /*33d60*/  LDL.LU.64 R18, [R1+0x4e8] ;  /* 0x0004e80001127983 */ /* 0x000f360000300a00 */
[----:B------:R-:W-:Y:S10]  /*33d70*/  @!UPT UIADD3 URZ, URZ, URZ, URZ ;  /* 0x0000003f3f3ff290 */ /* 0x000ff4000fffe03f */
[----:B------:R-:W-:Y:S01]  /*33d80*/  STL.64 [R1+0x190], R20 ;  /* 0x0001901401007387 */ /* 0x000fe20000100a00 */
[----:B------:R-:W-:Y:S02]  /*33d90*/  STL.64 [R1+0x198], R22 ;  /* 0x0001981601007387 */ /* 0x000fe40000100a00 */
[----:B------:R-:W-:Y:S02]  /*33da0*/  STL.64 [R1+0x3920], R26 ;  /* 0x0039201a01007387 */ /* 0x000fe40000100a00 */
[----:B------:R0:W-:Y:S02]  /*33db0*/  STL.64 [R1+0x3918], R24 ;  /* 0x0039181801007387 */ /* 0x0001e40000100a00 */
[----:B0-----:R-:W-:Y:S02]  /*33dc0*/  IMAD.MOV.U32 R24, RZ, RZ, R11 ;  /* 0x000000ffff187224 */ /* 0x001fe400078e000b */
[----:B------:R-:W-:-:S05]  /*33dd0*/  IMAD.MOV.U32 R25, RZ, RZ, R10 ;  /* 0x000000ffff197224 */ /* 0x000fca00078e000a */
[----:B------:R0:W-:Y:S04]  /*33de0*/  STL.64 [R1+0x3938], R24 ;  /* 0x0039381801007387 */ /* 0x0001e80000100a00 */
        /* <DEDUP_REMOVED lines=14> */
[----:B------:R-:W2:Y:S02]  /*33ed0*/  LDL.LU.64 R20, [R1+0x330] ;  /* 0x0003300001147983 */ /* 0x000ea40000300a00 */
[----:B------:R-:W2:Y:S01]  /*33ee0*/  LDL.LU.64 R22, [R1+0x338] ;  /* 0x0003380001167983 */ /* 0x000ea20000300a00 */
[----:B----4-:R-:W-:Y:S01]  /*33ef0*/  HMMA.16816.F32 R12, R12, R4, R16 ;  /* 0x000000040c0c723c */ /* 0x010fe20000001810 */
[----:B--2---:R-:W-:Y:S01]  /*33f00*/  STL.64 [R1+0x3930], R22 ;  /* 0x0039301601007387 */ /* 0x004fe20000100a00 */
[----:B------:R0:W-:Y:S03]  /*33f10*/  STL.64 [R1+0x3928], R20 ;  /* 0x0039281401007387 */ /* 0x0001e60000100a00 */
[----:B0-----:R-:W2:Y:S01]  /*33f20*/  LDL.LU.64 R20, [R1+0x220] ;  /* 0x0002200001147983 */ /* 0x001ea20000300a00 */
[----:B------:R-:W2:Y:S02]  /*33f30*/  LDL.LU.64 R22, [R1+0x228] ;  /* 0x0002280001167983 */ /* 0x000ea40000300a00 */
[----:B------:R-:W4:Y:S02]  /*33f40*/  LDL.LU.64 R18, [R1+0x3998] ;  /* 0x0039980001127983 */ /* 0x000f240000300a00 */
[----:B------:R-:W4:Y:S11]  /*33f50*/  LDL.LU.64 R16, [R1+0x3990] ;  /* 0x0039900001107983 */ /* 0x000f360000300a00 */
[----:B------:R-:W-:Y:S02]  /*33f60*/  @!UPT UIADD3 URZ, URZ, URZ, URZ ;  /* 0x0000003f3f3ff290 */ /* 0x000fe4000fffe03f */
[----:B------:R-:W-:Y:S01]  /*33f70*/  STL.64 [R1+0xc0], R12 ;  /* 0x0000c00c01007387 */ /* 0x000fe20000100a00 */
[----:B------:R-:W-:Y:S01]  /*33f80*/  STL.64 [R1+0xc8], R14 ;  /* 0x0000c80e01007387 */ /* 0x000fe20000100a00 */
[----:B----4-:R-:W-:Y:S02]  /*33f90*/  HMMA.16816.F32 R8, R16, R8, R24 ;  /* 0x000000081008723c */ /* 0x010fe40000001818 */
[----:B------:R-:W4:Y:S01]  /*33fa0*/  LDL.LU.64 R26, [R1+0x3988] ;  /* 0x00398800011a7983 */ /* 0x000f220000300a00 */
[----:B------:R-:W4:Y:S11]  /*33fb0*/  LDL.LU.64 R24, [R1+0x3980] ;  /* 0x0039800001187983 */ /* 0x000f360000300a00 */
[----:B------:R-:W-:Y:S09]  /*33fc0*/  @!UPT UIADD3 URZ, URZ, URZ, URZ ;  /* 0x0000003f3f3ff290 */ /* 0x000ff2000fffe03f */
[----:B------:R0:W-:Y:S04]  /*33fd0*/  STL.64 [R1+0xa0], R8 ;  /* 0x0000a00801007387 */ /* 0x0001e80000100a00 */
[----:B0-----:R-:W4:Y:S01]  /*33fe0*/  LDL.LU.64 R8, [R1+0x3978] ;  /* 0x0039780001087983 */ /* 0x001f220000300a00 */
[----:B------:R-:W-:Y:S02]  /*33ff0*/  IMAD.MOV.U32 R12, RZ, RZ, R2 ;  /* 0x000000ffff0c7224 */ /* 0x000fe400078e0002 */
[----:B------:R-:W-:Y:S02]  /*34000*/  IMAD.MOV.U32 R13, RZ, RZ, R0 ;  /* 0x000000ffff0d7224 */ /* 0x000fe400078e0000 */
[----:B------:R-:W-:Y:S02]  /*34010*/  IMAD.MOV.U32 R2, RZ, RZ, R10 ;  /* 0x000000ffff027224 */ /* 0x000fe400078e000a */
[----:B------:R-:W-:-:S05]  /*34020*/  IMAD.MOV.U32 R0, RZ, RZ, R11 ;  /* 0x000000ffff007224 */ /* 0x000fca00078e000b */
[----:B------:R-:W-:Y:S01]  /*34030*/  STL [R1+0x3764], R0 ;  /* 0x0037640001007387 */ /* 0x000fe20000100800 */
[----:B------:R-:W-:Y:S01]  /*34040*/  STL [R1+0x3760], R2 ;  /* 0x0037600201007387 */ /* 0x000fe20000100800 */
[C---:B----4-:R-:W-:Y:S02]  /*34050*/  HMMA.16816.F32 R8, R16.reuse, R8, R24 ;  /* 0x000000081008723c */ /* 0x050fe40000001818 */
[----:B------:R-:W4:Y:S01]  /*34060*/  LDL.LU.64 R26, [R1+0x3970] ;  /* 0x00397000011a7983 */ /* 0x000f220000300a00 */
[----:B------:R-:W4:Y:S11]  /*34070*/  LDL.LU.64 R24, [R1+0x3968] ;  /* 0x0039680001187983 */ /* 0x000f360000300a00 */
[----:B------:R-:W-:Y:S09]  /*34080*/  @!UPT UIADD3 URZ, URZ, URZ, URZ ;  /* 0x0000003f3f3ff290 */ /* 0x000ff2000fffe03f */
[----:B------:R0:W-:Y:S01]  /*34090*/  STL.64 [R1+0x90], R8 ;  /* 0x0000900801007387 */ /* 0x0001e20000100a00 */
[----:B------:R4:W-:Y:S03]  /*340a0*/  STL.64 [R1+0x98], R10 ;  /* 0x0000980a01007387 */ /* 0x0009e60000100a00 */
[----:B0-----:R-:W4:Y:S02]  /*340b0*/  LDL.LU.64 R8, [R1+0x3960] ;  /* 0x0039600001087983 */ /* 0x001f240000300a00 */
[C---:B----4-:R-:W-:Y:S02]  /*340c0*/  HMMA.16816.F32 R8, R16.reuse, R8, R24 ;  /* 0x000000081008723c */ /* 0x050fe40000001818 */
[----:B------:R-:W4:Y:S01]  /*340d0*/  LDL.LU.64 R26, [R1+0x3958] ;  /* 0x00395800011a7983 */ /* 0x000f220000300a00 */
[----:B------:R-:W4:Y:S11]  /*340e0*/  LDL.LU.64 R24, [R1+0x3950] ;  /* 0x0039500001187983 */ /* 0x000f360000300a00 */
[----:B------:R-:W-:Y:S09]  /*340f0*/  @!UPT UIADD3 URZ, URZ, URZ, URZ ;  /* 0x0000003f3f3ff290 */ /* 0x000ff2000fffe03f */
[----:B------:R-:W-:Y:S01]  /*34100*/  STL.64 [R1+0x80], R8 ;  /* 0x0000800801007387 */ /* 0x000fe20000100a00 */
[----:B------:R0:W-:Y:S03]  /*34110*/  STL.64 [R1+0x88], R10 ;  /* 0x0000880a01007387 */ /* 0x0001e60000100a00 */
[----:B0-----:R-:W2:Y:S01]  /*34120*/  LDL.LU.64 R10, [R1+0x3948] ;  /* 0x00394800010a7983 */ /* 0x001ea20000300a00 */
[----:B------:R-:W4:Y:S02]  /*34130*/  LDL.LU.64 R8, [R1+0x3940] ;  /* 0x0039400001087983 */ /* 0x000f240000300a00 */
[----:B----4-:R-:W-:Y:S11]  /*34140*/  HMMA.16816.F32 R24, R16, R8, R24 ;  /* 0x000000081018723c */ /* 0x010ff60000001818 */
[----:B------:R-:W-:Y:S11]  /*34150*/  @!UPT UIADD3 URZ, URZ, URZ, URZ ;  /* 0x0000003f3f3ff290 */ /* 0x000ff6000fffe03f */
[----:B------:R-:W-:Y:S01]  /*34160*/  @!UPT UIADD3 URZ, URZ, URZ, URZ ;  /* 0x0000003f3f3ff290 */ /* 0x000fe2000fffe03f */
[----:B------:R0:W-:Y:S01]  /*34170*/  STL.64 [R1+0x40], R24 ;  /* 0x0000401801007387 */ /* 0x0001e20000100a00 */
[----:B------:R2:W-:Y:S03]  /*34180*/  STL [R1+0x48], R26 ;  /* 0x0000481a01007387 */ /* 0x0005e60000100800 */
[----:B0-----:R-:W2:Y:S01]  /*34190*/  LDL.LU.64 R24, [R1+0x3938] ;  /* 0x0039380001187983 */ /* 0x001ea20000300a00 */
[----:B------:R-:W-:-:S05]  /*341a0*/  IMAD.MOV.U32 R29, RZ, RZ, R27 ;  /* 0x000000ffff1d7224 */ /* 0x000fca00078e001b */
[----:B------:R-:W-:Y:S01]  /*341b0*/  STL [R1+0x3768], R29 ;  /* 0x0037681d01007387 */ /* 0x000fe20000100800 */
[C---:B--2---:R-:W-:Y:S03]  /*341c0*/  HMMA.16816.F32 R24, R16.reuse, R24, R20 ;  /* 0x000000181018723c */ /* 0x044fe60000001814 */
[----:B------:R-:W2:Y:S01]  /*341d0*/  LDL.LU.64 R22, [R1+0x3930] ;  /* 0x0039300001167983 */ /* 0x000ea20000300a00 */
[----:B------:R-:W2:Y:S11]  /*341e0*/  LDL.LU.64 R20, [R1+0x3928] ;  /* 0x0039280001147983 */ /* 0x000eb60000300a00 */
[----:B------:R-:W-:Y:S08]  /*341f0*/  @!UPT UIADD3 URZ, URZ, URZ, URZ ;  /* 0x0000003f3f3ff290 */ /* 0x000ff0000fffe03f */
[----:B------:R-:W-:Y:S01]  /*34200*/  STL.64 [R1+0x220], R24 ;  /* 0x0002201801007387 */ /* 0x000fe20000100a00 */
[----:B------:R-:W-:Y:S02]  /*34210*/  IMAD.MOV.U32 R8, RZ, RZ, R27 ;  /* 0x000000ffff087224 */ /* 0x000fe400078e001b */
[----:B------:R0:W-:Y:S02]  /*34220*/  STL [R1+0x228], R26 ;  /* 0x0002281a01007387 */ /* 0x0001e40000100800 */
[----:B0-----:R-:W4:Y:S01]  /*34230*/  LDL.LU.64 R26, [R1+0x3920] ;  /* 0x00392000011a7983 */ /* 0x001f220000300a00 */
[----:B------:R-:W3:Y:S02]  /*34240*/  LDL.LU.64 R24, [R1+0x3918] ;  /* 0x0039180001187983 */ /* 0x000ee40000300a00 */
[----:B------:R-:W-:Y:S01]  /*34250*/  STL [R1+0x3510], R8 ;  /* 0x0035100801007387 */ /* 0x000fe20000100800 */
[C---:B--2---:R-:W-:Y:S01]  /*34260*/  HMMA.16816.F32 R12, R16.reuse, R12, R20 ;  /* 0x0000000c100c723c */ /* 0x044fe20000001814 */
[----:B------:R-:W3:Y:S01]  /*34270*/  LDL.LU.64 R22, [R1+0x3910] ;  /* 0x0039100001167983 */ /* 0x000ee20000300a00 */
[----:B------:R-:W3:Y:S11]  /*34280*/  LDL.LU.64 R20, [R1+0x3908] ;  /* 0x0039080001147983 */ /* 0x000ef60000300a00 */
[----:B------:R-:W-:Y:S10]  /*34290*/  @!UPT UIADD3 URZ, URZ, URZ, URZ ;  /* 0x0000003f3f3ff290 */ /* 0x000ff4000fffe03f */
[----:B------:R-:W-:Y:S01]  /*342a0*/  STL.64 [R1+0x330], R12 ;  /* 0x0003300c01007387 */ /* 0x000fe20000100a00 */
[----:B------:R3:W-:Y:S02]  /*342b0*/  STL.64 [R1+0x338], R14 ;  /* 0x0003380e01007387 */ /* 0x0007e40000100a00 */
[C---:B---3--:R-:W-:Y:S11]  /*342c0*/  HMMA.16816.F32 R12, R16.reuse, R24, R20 ;  /* 0x00000018100c723c */ /* 0x048ff60000001814 */
[----:B------:R-:W-:Y:S11]  /*342d0*/  @!UPT UIADD3 URZ, URZ, URZ, URZ ;  /* 0x0000003f3f3ff290 */ /* 0x000ff6000fffe03f */
[----:B------:R-:W-:Y:S02]  /*342e0*/  @!UPT UIADD3 URZ, URZ, URZ, URZ ;  /* 0x0000003f3f3ff290 */ /* 0x000fe4000fffe03f */
[----:B------:R-:W-:Y:S01]  /*342f0*/  IMAD.MOV.U32 R8, RZ, RZ, R14 ;  /* 0x000000ffff087224 */ /* 0x000fe200078e000e */
[----:B------:R-:W-:Y:S01]  /*34300*/  STL.64 [R1+0x450], R12 ;  /* 0x0004500c01007387 */ /* 0x000fe20000100a00 */
[----:B------:R-:W-:Y:S02]  /*34310*/  STL [R1+0x45c], R15 ;  /* 0x00045c0f01007387 */ /* 0x000fe40000100800 */
[----:B------:R-:W-:Y:S01]  /*34320*/  STL.64 [R1+0x38c0], R10 ;  /* 0x0038c00a01007387 */ /* 0x000fe20000100a00 */
[----:B------:R-:W-:Y:S01]  /*34330*/  STL [R1+0x38b8], R8 ;  /* 0x0038b80801007387 */ /* 0x000fe20000100800 */
[----:B----4-:R0:W-:Y:S03]  /*34340*/  STL.64 [R1+0x3888], R26 ;  /* 0x0038881a01007387 */ /* 0x0101e60000100a00 */
[----:B0-----:R-:W2:Y:S04]  /*34350*/  LDL R26, [R1+0x58] ;  /* 0x00005800011a7983 */ /* 0x001ea80000100800 */
[----:B------:R-:W2:Y:S01]  /*34360*/  LDL R27, [R1+0x5c] ;  /* 0x00005c00011b7983 */ /* 0x000ea20000100800 */
[----:B------:R-:W3:Y:S02]  /*34370*/  LDL.LU.64 R20, [R1+0x460] ;  /* 0x0004600001147983 */ /* 0x000ee40000300a00 */
[----:B------:R-:W3:Y:S02]  /*34380*/  LDL.LU.64 R22, [R1+0x468] ;  /* 0x0004680001167983 */ /* 0x000ee40000300a00 */
[----:B------:R-:W4:Y:S01]  /*34390*/  LDL.LU R12, [R1+0x310] ;  /* 0x00031000010c7983 */ /* 0x000f220000300800 */
[----:B------:R-:W4:Y:S01]  /*343a0*/  LDL.LU R13, [R1+0x314] ;  /* 0x00031400010d7983 */ /* 0x000f220000300800 */
[----:B------:R-:W2:Y:S02]  /*343b0*/  LDL.LU R14, [R1+0x318] ;  /* 0x00031800010e7983 */ /* 0x000ea40000300800 */
[----:B------:R-:W2:Y:S02]  /*343c0*/  LDL.LU R15, [R1+0x31c] ;  /* 0x00031c00010f7983 */ /* 0x000ea40000300800 */
[----:B--2---:R0:W-:Y:S01]  /*343d0*/  STL.64 [R1+0x38e8], R14 ;  /* 0x0038e80e01007387 */ /* 0x0041e20000100a00 */
[----:B----4-:R-:W-:Y:S02]  /*343e0*/  STL.64 [R1+0x38e0], R12 ;  /* 0x0038e00c01007387 */ /* 0x010fe40000100a00 */
[----:B------:R-:W2:Y:S01]  /*343f0*/  LDL.64 R10, [R1+0x8] ;  /* 0x00000800010a7983 */ /* 0x000ea20000100a00 */
[----:B0-----:R-:W4:Y:S04]  /*34400*/  LDL.64 R14, [R1+0x28] ;  /* 0x00002800010e7983 */ /* 0x001f280000100a00 */
[----:B--2---:R0:W-:Y:S04]  /*34410*/  STL.64 [R1+0x38d8], R10 ;  /* 0x0038d80a01007387 */ /* 0x0041e80000100a00 */
[----:B0-----:R-:W2:Y:S04]  /*34420*/  LDL.64 R10, [R1+0x18] ;  /* 0x00001800010a7983 */ /* 0x001ea80000100a00 */
[----:B--2---:R0:W-:Y:S01]  /*34430*/  STL.64 [R1+0x38f0], R10 ;  /* 0x0038f00a01007387 */ /* 0x0041e20000100a00 */
[----:B------:R-:W2:Y:S02]  /*34440*/  LDL.LU R8, [R1+0x320] ;  /* 0x0003200001087983 */ /* 0x000ea40000300800 */
[----:B------:R-:W2:Y:S01]  /*34450*/  LDL.LU R9, [R1+0x324] ;  /* 0x0003240001097983 */ /* 0x000ea20000300800 */
[----:B0-----:R-:W2:Y:S01]  /*34460*/  LDL.LU R10, [R1+0x328] ;  /* 0x00032800010a7983 */ /* 0x001ea20000300800 */
[----:B------:R-:W2:Y:S02]  /*34470*/  LDL.LU R11, [R1+0x32c] ;  /* 0x00032c00010b7983 */ /* 0x000ea40000300800 */
[----:B------:R0:W-:Y:S02]  /*34480*/  STL.64 [R1+0x38a0], R26 ;  /* 0x0038a01a01007387 */ /* 0x0001e40000100a00 */
[----:B------:R-:W2:Y:S01]  /*34490*/  LDL.LU R24, [R1+0x2e0] ;  /* 0x0002e00001187983 */ /* 0x000ea20000300800 */
[----:B------:R-:W2:Y:S04]  /*344a0*/  LDL.LU R25, [R1+0x2e4] ;  /* 0x0002e40001197983 */ /* 0x000ea80000300800 */
[----:B0-----:R-:W2:Y:S01]  /*344b0*/  LDL.LU R26, [R1+0x2e8] ;  /* 0x0002e800011a7983 */ /* 0x001ea20000300800 */
[----:B------:R-:W2:Y:S03]  /*344c0*/  LDL.LU R27, [R1+0x2ec] ;  /* 0x0002ec00011b7983 */ /* 0x000ea60000300800 */
[----:B--2---:R-:W-:Y:S01]  /*344d0*/  STL.64 [R1+0x38b0], R26 ;  /* 0x0038b01a01007387 */ /* 0x004fe20000100a00 */
[----:B------:R0:W-:Y:S03]  /*344e0*/  STL.64 [R1+0x38a8], R24 ;  /* 0x0038a81801007387 */ /* 0x0001e60000100a00 */
[----:B0-----:R-:W2:Y:S01]  /*344f0*/  LDL.LU R24, [R1+0x2f0] ;  /* 0x0002f00001187983 */ /* 0x001ea20000300800 */
[----:B------:R-:W2:Y:S02]  /*34500*/  LDL.LU R25, [R1+0x2f4] ;  /* 0x0002f40001197983 */ /* 0x000ea40000300800 */
[----:B------:R-:W2:Y:S02]  /*34510*/  LDL.LU R26, [R1+0x2f8] ;  /* 0x0002f800011a7983 */ /* 0x000ea40000300800 */
[----:B------:R-:W2:Y:S01]  /*34520*/  LDL.LU R27, [R1+0x2fc] ;  /* 0x0002fc00011b7983 */ /* 0x000ea20000300800 */
[----:B---3--:R-:W-:Y:S01]  /*34530*/  HMMA.16816.F32 R16, R16, R4, R20 ;  /* 0x000000041010723c */ /* 0x008fe20000001814 */
[----:B--2---:R-:W-:Y:S01]  /*34540*/  STL.64 [R1+0x38d0], R26 ;  /* 0x0038d01a01007387 */ /* 0x004fe20000100a00 */
[----:B------:R0:W-:Y:S03]  /*34550*/  STL.64 [R1+0x38c8], R24 ;  /* 0x0038c81801007387 */ /* 0x0001e60000100a00 */
[----:B0-----:R-:W2:Y:S01]  /*34560*/  LDL.LU R24, [R1+0x300] ;  /* 0x0003000001187983 */ /* 0x001ea20000300800 */
[----:B------:R-:W2:Y:S02]  /*34570*/  LDL.LU R25, [R1+0x304] ;  /* 0x0003040001197983 */ /* 0x000ea40000300800 */
[----:B------:R-:W2:Y:S02]  /*34580*/  LDL.LU R26, [R1+0x308] ;  /* 0x00030800011a7983 */ /* 0x000ea40000300800 */
[----:B------:R-:W2:Y:S01]  /*34590*/  LDL.LU R27, [R1+0x30c] ;  /* 0x00030c00011b7983 */ /* 0x000ea20000300800 */
[----:B------:R-:W3:Y:S01]  /*345a0*/  LDL.LU.64 R22, [R1+0x3900] ;  /* 0x0039000001167983 */ /* 0x000ee20000300a00 */
[----:B------:R-:W3:Y:S11]  /*345b0*/  LDL.LU.64 R20, [R1+0x38f8] ;  /* 0x0038f80001147983 */ /* 0x000ef60000300a00 */
[----:B------:R-:W-:Y:S02]  /*345c0*/  STL.64 [R1+0x460], R16 ;  /* 0x0004601001007387 */ /* 0x000fe40000100a00 */
[----:B------:R0:W-:Y:S02]  /*345d0*/  STL.64 [R1+0x468], R18 ;  /* 0x0004681201007387 */ /* 0x0001e40000100a00 */
[----:B----4-:R-:W-:-:S02]  /*345e0*/  IMAD.MOV.U32 R5, RZ, RZ, R14 ;  /* 0x000000ffff057224 */ /* 0x010fc400078e000e */
[----:B------:R-:W-:Y:S01]  /*345f0*/  IMAD.MOV.U32 R4, RZ, RZ, R15 ;  /* 0x000000ffff047224 */ /* 0x000fe200078e000f */
[----:B0-----:R-:W4:Y:S01]  /*34600*/  LDL.64 R18, [R1+0x38] ;  /* 0x0000380001127983 */ /* 0x001f220000100a00 */
[C---:B---3--:R-:W-:Y:S11]  /*34610*/  HMMA.16816.F32 R8, R20.reuse, R14, R8 ;  /* 0x0000000e1408723c */ /* 0x048ff60000001808 */
[----:B------:R-:W-:Y:S11]  /*34620*/  @!UPT UIADD3 URZ, URZ, URZ, URZ ;  /* 0x0000003f3f3ff290 */ /* 0x000ff6000fffe03f */
[----:B------:R-:W-:Y:S01]  /*34630*/  @!UPT UIADD3 URZ, URZ, URZ, URZ ;  /* 0x0000003f3f3ff290 */ /* 0x000fe2000fffe03f */
[----:B------:R-:W-:Y:S01]  /*34640*/  STL.64 [R1+0x320], R8 ;  /* 0x0003200801007387 */ /* 0x000fe20000100a00 */
[----:B------:R0:W-:Y:S03]  /*34650*/  STL.64 [R1+0x328], R10 ;  /* 0x0003280a01007387 */ /* 0x0001e60000100a00 */
[----:B0-----:R-:W3:Y:S01]  /*34660*/  LDL.LU.64 R10, [R1+0x38f0] ;  /* 0x0038f000010a7983 */ /* 0x001ee20000300a00 */
[----:B------:R-:W3:Y:S02]  /*34670*/  LDL.LU.64 R14, [R1+0x38e8] ;  /* 0x0038e800010e7983 */ /* 0x000ee40000300a00 */
[----:B------:R-:W3:Y:S02]  /*34680*/  LDL.LU.64 R12, [R1+0x38e0] ;  /* 0x0038e000010c7983 */ /* 0x000ee40000300a00 */
[----:B------:R-:W-:Y:S01]  /*34690*/  STL.64 [R1+0x3880], R6 ;  /* 0x0038800601007387 */ /* 0x000fe20000100a00 */
[----:B------:R0:W-:Y:S04]  /*346a0*/  STL.64 [R1+0x3878], R4 ;  /* 0x0038780401007387 */ /* 0x0001e80000100a00 */
[----:B0-----:R-:W2:Y:S01]  /*346b0*/  LDL.LU R4, [R1+0x2c0] ;  /* 0x0002c00001047983 */ /* 0x001ea20000300800 */
[----:B------:R-:W2:Y:S02]  /*346c0*/  LDL.LU R5, [R1+0x2c4] ;  /* 0x0002c40001057983 */ /* 0x000ea40000300800 */
[----:B------:R-:W2:Y:S02]  /*346d0*/  LDL.LU R6, [R1+0x2c8] ;  /* 0x0002c80001067983 */ /* 0x000ea40000300800 */
[----:B------:R-:W2:Y:S01]  /*346e0*/  LDL.LU R7, [R1+0x2cc] ;  /* 0x0002cc0001077983 */ /* 0x000ea20000300800 */
[C---:B---3--:R-:W-:Y:S01]  /*346f0*/  HMMA.16816.F32 R12, R20.reuse, R10, R12 ;  /* 0x0000000a140c723c */ /* 0x048fe2000000180c */
[----:B--2---:R-:W-:Y:S01]  /*34700*/  STL.64 [R1+0x3898], R6 ;  /* 0x0038980601007387 */ /* 0x004fe20000100a00 */
[----:B------:R0:W-:Y:S03]  /*34710*/  STL.64 [R1+0x3890], R4 ;  /* 0x0038900401007387 */ /* 0x0001e60000100a00 */
[----:B0-----:R-:W2:Y:S01]  /*34720*/  LDL.LU R4, [R1+0x2d0] ;  /* 0x0002d00001047983 */ /* 0x001ea20000300800 */
[----:B------:R-:W2:Y:S02]  /*34730*/  LDL.LU R5, [R1+0x2d4] ;  /* 0x0002d40001057983 */ /* 0x000ea40000300800 */
[----:B------:R-:W2:Y:S02]  /*34740*/  LDL.LU R6, [R1+0x2d8] ;  /* 0x0002d80001067983 */ /* 0x000ea40000300800 */
[----:B------:R-:W2:Y:S11]  /*34750*/  LDL.LU R7, [R1+0x2dc] ;  /* 0x0002dc0001077983 */ /* 0x000eb60000300800 */
[----:B------:R-:W-:Y:S02]  /*34760*/  @!UPT UIADD3 URZ, URZ, URZ, URZ ;  /* 0x0000003f3f3ff290 */ /* 0x000fe4000fffe03f */
[----:B------:R0:W-:Y:S01]  /*34770*/  STL.64 [R1+0x310], R12 ;  /* 0x0003100c01007387 */ /* 0x0001e20000100a00 */
[----:B------:R1:W-:Y:S02]  /*34780*/  STL.64 [R1+0x318], R14 ;  /* 0x0003180e01007387 */ /* 0x0003e40000100a00 */
[----:B0-----:R-:W-:Y:S02]  /*34790*/  IMAD.MOV.U32 R13, RZ, RZ, R10 ;  /* 0x000000ffff0d7224 */ /* 0x001fe400078e000a */
[----:B------:R-:W-:Y:S02]  /*347a0*/  IMAD.MOV.U32 R12, RZ, RZ, R11 ;  /* 0x000000ffff0c7224 */ /* 0x000fe400078e000b */
[----:B------:R-:W3:Y:S02]  /*347b0*/  LDL.LU.64 R10, [R1+0x38d8] ;  /* 0x0038d800010a7983 */ /* 0x000ee40000300a00 */
[----:B---3--:R-:W-:Y:S01]  /*347c0*/  HMMA.16816.F32 R24, R20, R10, R24 ;  /* 0x0000000a1418723c */ /* 0x008fe20000001818 */
[----:B-1----:R-:W-:-:S02]  /*347d0*/  IMAD.MOV.U32 R14, RZ, RZ, R10 ;  /* 0x000000ffff0e7224 */ /* 0x002fc400078e000a */
[----:B------:R-:W-:Y:S11]  /*347e0*/  IMAD.MOV.U32 R9, RZ, RZ, R11 ;  /* 0x000000ffff097224 */ /* 0x000ff600078e000b */
[----:B------:R-:W-:Y:S09]  /*347f0*/  @!UPT UIADD3 URZ, URZ, URZ, URZ ;  /* 0x0000003f3f3ff290 */ /* 0x000ff2000fffe03f */
[----:B------:R-:W-:Y:S01]  /*34800*/  STL.64 [R1+0x300], R24 ;  /* 0x0003001801007387 */ /* 0x000fe20000100a00 */
[----:B------:R0:W-:Y:S03]  /*34810*/  STL.64 [R1+0x308], R26 ;  /* 0x0003081a01007387 */ /* 0x0001e60000100a00 */
[----:B0-----:R-:W3:Y:S01]  /*34820*/  LDL.LU.64 R26, [R1+0x38d0] ;  /* 0x0038d000011a7983 */ /* 0x001ee20000300a00 */
[----:B------:R-:W3:Y:S02]  /*34830*/  LDL.LU.64 R24, [R1+0x38c8] ;  /* 0x0038c80001187983 */ /* 0x000ee40000300a00 */
[----:B------:R-:W3:Y:S02]  /*34840*/  LDL.LU.64 R10, [R1+0x38c0] ;  /* 0x0038c000010a7983 */ /* 0x000ee40000300a00 */
[----:B------:R-:W2:Y:S01]  /*34850*/  LDL.LU R8, [R1+0x38b8] ;  /* 0x0038b80001087983 */ /* 0x000ea20000300800 */
[C---:B---3--:R-:W-:Y:S11]  /*34860*/  HMMA.16816.F32 R24, R20.reuse, R10, R24 ;  /* 0x0000000a1418723c */ /* 0x048ff60000001818 */
[----:B------:R-:W-:Y:S11]  /*34870*/  @!UPT UIADD3 URZ, URZ, URZ, URZ ;  /* 0x0000003f3f3ff290 */ /* 0x000ff6000fffe03f */
[----:B------:R-:W-:Y:S01]  /*34880*/  @!UPT UIADD3 URZ, URZ, URZ, URZ ;  /* 0x0000003f3f3ff290 */ /* 0x000fe2000fffe03f */
[----:B------:R-:W-:Y:S01]  /*34890*/  STL.64 [R1+0x2f0], R24 ;  /* 0x0002f01801007387 */ /* 0x000fe20000100a00 */
[----:B------:R0:W-:Y:S03]  /*348a0*/  STL.64 [R1+0x2f8], R26 ;  /* 0x0002f81a01007387 */ /* 0x0001e60000100a00 */
[----:B0-----:R-:W4:Y:S01]  /*348b0*/  LDL.LU.64 R26, [R1+0x38b0] ;  /* 0x0038b000011a7983 */ /* 0x001f220000300a00 */
[----:B------:R-:W4:Y:S02]  /*348c0*/  LDL.LU.64 R24, [R1+0x38a8] ;  /* 0x0038a80001187983 */ /* 0x000f240000300a00 */
[----:B------:R-:W-:Y:S02]  /*348d0*/  STL.64 [R1+0x3830], R10 ;  /* 0x0038300a01007387 */ /* 0x000fe40000100a00 */
[----:B--2---:R-:W-:Y:S01]  /*348e0*/  STL [R1+0x3828], R8 ;  /* 0x0038280801007387 */ /* 0x004fe20000100800 */
[C---:B----4-:R-:W-:Y:S11]  /*348f0*/  HMMA.16816.F32 R24, R20.reuse, R18, R24 ;  /* 0x000000121418723c */ /* 0x050ff60000001818 */
[----:B------:R-:W-:Y:S11]  /*34900*/  @!UPT UIADD3 URZ, URZ, URZ, URZ ;  /* 0x0000003f3f3ff290 */ /* 0x000ff6000fffe03f */
[----:B------:R-:W-:Y:S01]  /*34910*/  @!UPT UIADD3 URZ, URZ, URZ, URZ ;  /* 0x0000003f3f3ff290 */ /* 0x000fe2000fffe03f */
[----:B------:R-:W-:Y:S01]  /*34920*/  STL.64 [R1+0x2e0], R24 ;  /* 0x0002e01801007387 */ /* 0x000fe20000100a00 */
[----:B------:R0:W-:Y:S03]  /*34930*/  STL.64 [R1+0x2e8], R26 ;  /* 0x0002e81a01007387 */ /* 0x0001e60000100a00 */
[----:B0-----:R-:W2:Y:S01]  /*34940*/  LDL.LU.64 R26, [R1+0x38a0] ;  /* 0x0038a000011a7983 */ /* 0x001ea20000300a00 */
[----:B------:R0:W-:Y:S02]  /*34950*/  STL.64 [R1+0x3820], R18 ;  /* 0x0038201201007387 */ /* 0x0001e40000100a00 */
[----:B------:R-:W3:Y:S02]  /*34960*/  LDL.LU R16, [R1+0x210] ;  /* 0x0002100001107983 */ /* 0x000ee40000300800 */
[----:B------:R-:W3:Y:S02]  /*34970*/  LDL.LU R17, [R1+0x214] ;  /* 0x0002140001117983 */ /* 0x000ee40000300800 */
[----:B0-----:R-:W-:Y:S01]  /*34980*/  IMAD.MOV.U32 R18, RZ, RZ, R28 ;  /* 0x000000ffff127224 */ /* 0x001fe200078e001c */
[C---:B--2---:R-:W-:Y:S01]  /*34990*/  HMMA.16816.F32 R24, R20.reuse, R26, R4 ;  /* 0x0000001a1418723c */ /* 0x044fe20000001804 */
[----:B------:R-:W2:Y:S01]  /*349a0*/  LDL.LU.64 R6, [R1+0x3898] ;  /* 0x0038980001067983 */ /* 0x000ea20000300a00 */
[----:B------:R-:W2:Y:S11]  /*349b0*/  LDL.LU.64 R4, [R1+0x3890] ;  /* 0x0038900001047983 */ /* 0x000eb60000300a00 */
[----:B------:R-:W-:Y:S10]  /*349c0*/  @!UPT UIADD3 URZ, URZ, URZ, URZ ;  /* 0x0000003f3f3ff290 */ /* 0x000ff4000fffe03f */
[----:B------:R-:W-:Y:S01]  /*349d0*/  STL.64 [R1+0x2d0], R24 ;  /* 0x0002d01801007387 */ /* 0x000fe20000100a00 */
[----:B------:R0:W-:Y:S02]  /*349e0*/  STL [R1+0x2d8], R26 ;  /* 0x0002d81a01007387 */ /* 0x0001e40000100800 */
[----:B------:R-:W-:Y:S02]  /*349f0*/  IMAD.MOV.U32 R28, RZ, RZ, R27 ;  /* 0x000000ffff1c7224 */ /* 0x000fe400078e001b */
[----:B0-----:R-:W2:Y:S03]  /*34a00*/  LDL.LU.64 R26, [R1+0x3888] ;  /* 0x00388800011a7983 */ /* 0x001ea60000300a00 */
[----:B------:R-:W-:Y:S01]  /*34a10*/  STL [R1+0x34d0], R28 ;  /* 0x0034d01c01007387 */ /* 0x000fe20000100800 */
[----:B--2---:R-:W-:Y:S11]  /*34a20*/  HMMA.16816.F32 R4, R20, R26, R4 ;  /* 0x0000001a1404723c */ /* 0x004ff60000001804 */
[----:B------:R-:W-:Y:S11]  /*34a30*/  @!UPT UIADD3 URZ, URZ, URZ, URZ ;  /* 0x0000003f3f3ff290 */ /* 0x000ff6000fffe03f */
[----:B------:R-:W-:Y:S01]  /*34a40*/  @!UPT UIADD3 URZ, URZ, URZ, URZ ;  /* 0x0000003f3f3ff290 */ /* 0x000fe2000fffe03f */
[----:B------:R-:W-:Y:S01]  /*34a50*/  STL.64 [R1+0x2c0], R4 ;  /* 0x0002c00401007387 */ /* 0x000fe20000100a00 */
[----:B------:R0:W-:Y:S03]  /*34a60*/  STL.64 [R1+0x2c8], R6 ;  /* 0x0002c80601007387 */ /* 0x0001e60000100a00 */
[----:B0-----:R-:W3:Y:S01]  /*34a70*/  LDL.LU.64 R6, [R1+0x3880] ;  /* 0x0038800001067983 */ /* 0x001ee20000300a00 */
[----:B------:R-:W-:Y:S02]  /*34a80*/  IMAD.MOV.U32 R19, RZ, RZ, R3 ;  /* 0x000000ffff137224 */ /* 0x000fe400078e0003 */
[----:B------:R-:W2:Y:S02]  /*34a90*/  LDL.LU.64 R4, [R1+0x3878] ;  /* 0x0038780001047983 */ /* 0x000ea40000300a00 */
[----:B------:R-:W-:Y:S02]  /*34aa0*/  IMAD.MOV.U32 R2, RZ, RZ, R26 ;  /* 0x000000ffff027224 */ /* 0x000fe400078e001a */
[----:B------:R-:W-:-:S02]  /*34ab0*/  IMAD.MOV.U32 R0, RZ, RZ, R27 ;  /* 0x000000ffff007224 */ /* 0x000fc400078e001b */
[----:B------:R-:W4:Y:S01]  /*34ac0*/  LDL.LU.64 R26, [R1+0x3870] ;  /* 0x00387000011a7983 */ /* 0x000f220000300a00 */
[----:B------:R-:W4:Y:S01]  /*34ad0*/  LDL.LU.64 R24, [R1+0x3868] ;  /* 0x0038680001187983 */ /* 0x000f220000300a00 */
[----:B---3--:R-:W-:Y:S11]  /*34ae0*/  HMMA.16816.F32 R16, R20, R6, R16 ;  /* 0x000000061410723c */ /* 0x008ff60000001810 */
[----:B------:R-:W-:Y:S11]  /*34af0*/  @!UPT UIADD3 URZ, URZ, URZ, URZ ;  /* 0x0000003f3f3ff290 */ /* 0x000ff6000fffe03f */
[----:B------:R-:W-:Y:S01]  /*34b00*/  @!UPT UIADD3 URZ, URZ, URZ, URZ ;  /* 0x0000003f3f3ff290 */ /* 0x000fe2000fffe03f */
[----:B------:R-:W-:Y:S01]  /*34b10*/  STL.64 [R1+0x210], R16 ;  /* 0x0002101001007387 */ /* 0x000fe20000100a00 */
[----:B------:R-:W-:Y:S02]  /*34b20*/  STL [R1+0x21c], R19 ;  /* 0x00021c1301007387 */ /* 0x000fe40000100800 */
[----:B------:R-:W-:Y:S02]  /*34b30*/  STL.64 [R1+0x37e8], R6 ;  /* 0x0037e80601007387 */ /* 0x000fe40000100a00 */
[----:B------:R-:W3:Y:S01]  /*34b40*/  LDL.LU R20, [R1+0xd0] ;  /* 0x0000d00001147983 */ /* 0x000ee20000300800 */
[----:B------:R-:W3:Y:S01]  /*34b50*/  LDL.LU R21, [R1+0xd4] ;  /* 0x0000d40001157983 */ /* 0x000ee20000300800 */
[----:B------:R-:W2:Y:S02]  /*34b60*/  LDL.LU R22, [R1+0xd8] ;  /* 0x0000d80001167983 */ /* 0x000ea40000300800 */
[----:B------:R-:W2:Y:S02]  /*34b70*/  LDL.LU R23, [R1+0xdc] ;  /* 0x0000dc0001177983 */ /* 0x000ea40000300800 */
[----:B--2---:R0:W-:Y:S01]  /*34b80*/  STL.64 [R1+0x3798], R22 ;  /* 0x0037981601007387 */ /* 0x0041e20000100a00 */
[----:B---3--:R-:W-:Y:S02]  /*34b90*/  STL.64 [R1+0x3790], R20 ;  /* 0x0037901401007387 */ /* 0x008fe40000100a00 */
[----:B0-----:R-:W-:-:S02]  /*34ba0*/  IMAD.MOV.U32 R22, RZ, RZ, R14 ;  /* 0x000000ffff167224 */ /* 0x001fc400078e000e */
[----:B------:R-:W-:-:S05]  /*34bb0*/  IMAD.MOV.U32 R23, RZ, RZ, R9 ;  /* 0x000000ffff177224 */ /* 0x000fca00078e0009 */
[----:B------:R0:W-:Y:S01]  /*34bc0*/  STL.64 [R1+0x3838], R22 ;  /* 0x0038381601007387 */ /* 0x0001e20000100a00 */
[----:B------:R-:W2:Y:S02]  /*34bd0*/  LDL.LU R8, [R1+0x160] ;  /* 0x0001600001087983 */ /* 0x000ea40000300800 */
[----:B------:R-:W2:Y:S02]  /*34be0*/  LDL.LU R9, [R1+0x164] ;  /* 0x0001640001097983 */ /* 0x000ea40000300800 */
[----:B------:R-:W3:Y:S01]  /*34bf0*/  LDL.LU R10, [R1+0x168] ;  /* 0x00016800010a7983 */ /* 0x000ee20000300800 */
[----:B------:R-:W3:Y:S01]  /*34c00*/  LDL.LU R11, [R1+0x16c] ;  /* 0x00016c00010b7983 */ /* 0x000ee20000300800 */
[----:B0-----:R-:W-:Y:S02]  /*34c10*/  IMAD.MOV.U32 R22, RZ, RZ, R13 ;  /* 0x000000ffff167224 */ /* 0x001fe400078e000d */
[----:B------:R-:W-:Y:S01]  /*34c20*/  IMAD.MOV.U32 R23, RZ, RZ, R12 ;  /* 0x000000ffff177224 */ /* 0x000fe200078e000c */
[----:B---3--:R-:W-:Y:S01]  /*34c30*/  STL.64 [R1+0x3848], R10 ;  /* 0x0038480a01007387 */ /* 0x008fe20000100a00 */
[----:B--2---:R0:W-:Y:S03]  /*34c40*/  STL.64 [R1+0x3840], R8 ;  /* 0x0038400801007387 */ /* 0x0041e60000100a00 */
[----:B------:R-:W-:Y:S01]  /*34c50*/  STL.64 [R1+0x3850], R22 ;  /* 0x0038501601007387 */ /* 0x000fe20000100a00 */
[----:B0-----:R-:W2:Y:S01]  /*34c60*/  LDL.LU R8, [R1+0x170] ;  /* 0x0001700001087983 */ /* 0x001ea20000300800 */
[----:B------:R-:W2:Y:S02]  /*34c70*/  LDL.LU R9, [R1+0x174] ;  /* 0x0001740001097983 */ /* 0x000ea40000300800 */
[----:B------:R-:W3:Y:S02]  /*34c80*/  LDL.LU R10, [R1+0x178] ;  /* 0x00017800010a7983 */ /* 0x000ee40000300800 */
[----:B------:R-:W3:Y:S02]  /*34c90*/  LDL.LU R11, [R1+0x17c] ;  /* 0x00017c00010b7983 */ /* 0x000ee40000300800 */
[----:B------:R-:W-:Y:S01]  /*34ca0*/  IMAD.MOV.U32 R3, RZ, RZ, R18 ;  /* 0x000000ffff037224 */ /* 0x000fe200078e0012 */
[----:B---3--:R-:W-:Y:S01]  /*34cb0*/  STL.64 [R1+0x3860], R10 ;  /* 0x0038600a01007387 */ /* 0x008fe20000100a00 */
[----:B--2---:R0:W-:Y:S03]  /*34cc0*/  STL.64 [R1+0x3858], R8 ;  /* 0x0038580801007387 */ /* 0x0041e60000100a00 */
[----:B0-----:R-:W4:Y:S01]  /*34cd0*/  LDL.LU R8, [R1+0x180] ;  /* 0x0001800001087983 */ /* 0x001f220000300800 */
[----:B------:R-:W4:Y:S02]  /*34ce0*/  LDL.LU R9, [R1+0x184] ;  /* 0x0001840001097983 */ /* 0x000f240000300800 */
[----:B------:R-:W4:Y:S02]  /*34cf0*/  LDL.LU R10, [R1+0x188] ;  /* 0x00018800010a7983 */ /* 0x000f240000300800 */
[----:B------:R-:W4:Y:S01]  /*34d00*/  LDL.LU R11, [R1+0x18c] ;  /* 0x00018c00010b7983 */ /* 0x000f220000300800 */
[----:B------:R-:W2:Y:S01]  /*34d10*/  LDL.LU R16, [R1+0x150] ;  /* 0x0001500001107983 */ /* 0x000ea20000300800 */
[----:B------:R-:W2:Y:S02]  /*34d20*/  LDL.LU R17, [R1+0x154] ;  /* 0x0001540001117983 */ /* 0x000ea40000300800 */
[----:B------:R-:W2:Y:S02]  /*34d30*/  LDL.LU R18, [R1+0x158] ;  /* 0x0001580001127983 */ /* 0x000ea40000300800 */
[----:B------:R-:W2:Y:S01]  /*34d40*/  LDL.LU R19, [R1+0x15c] ;  /* 0x00015c0001137983 */ /* 0x000ea20000300800 */
[----:B------:R-:W3:Y:S01]  /*34d50*/  LDL.LU R12, [R1+0xb0] ;  /* 0x0000b000010c7983 */ /* 0x000ee20000300800 */
[----:B------:R-:W3:Y:S02]  /*34d60*/  LDL.LU R13, [R1+0xb4] ;  /* 0x0000b400010d7983 */ /* 0x000ee40000300800 */
[----:B------:R-:W2:Y:S02]  /*34d70*/  LDL.LU R14, [R1+0xb8] ;  /* 0x0000b800010e7983 */ /* 0x000ea40000300800 */
[----:B------:R-:W2:Y:S02]  /*34d80*/  LDL.LU R15, [R1+0xbc] ;  /* 0x0000bc00010f7983 */ /* 0x000ea40000300800 */
[----:B------:R-:W-:-:S02]  /*34d90*/  IMAD.MOV.U32 R6, RZ, RZ, R2 ;  /* 0x000000ffff067224 */ /* 0x000fc400078e0002 */
[----:B------:R-:W-:Y:S01]  /*34da0*/  IMAD.MOV.U32 R7, RZ, RZ, R0 ;  /* 0x000000ffff077224 */ /* 0x000fe200078e0000 */
[----:B--2---:R-:W-:Y:S01]  /*34db0*/  STL.64 [R1+0x37f8], R14 ;  /* 0x0037f80e01007387 */ /* 0x004fe20000100a00 */
[----:B---3--:R-:W-:Y:S03]  /*34dc0*/  STL.64 [R1+0x37f0], R12 ;  /* 0x0037f00c01007387 */ /* 0x008fe60000100a00 */
[----:B------:R0:W-:Y:S02]  /*34dd0*/  STL.64 [R1+0x3800], R6 ;  /* 0x0038000601007387 */ /* 0x0001e40000100a00 */
[----:B0-----:R-:W2:Y:S01]  /*34de0*/  LDL.64 R6, [R1+0x58] ;  /* 0x0000580001067983 */ /* 0x001ea20000100a00 */
[----:B------:R-:W-:Y:S02]  /*34df0*/  IMAD.MOV.U32 R23, RZ, RZ, R4 ;  /* 0x000000ffff177224 */ /* 0x000fe400078e0004 */
[----:B------:R-:W-:Y:S01]  /*34e00*/  IMAD.MOV.U32 R22, RZ, RZ, R5 ;  /* 0x000000ffff167224 */ /* 0x000fe200078e0005 */
[----:B--2---:R0:W-:Y:S01]  /*34e10*/  STL.64 [R1+0x3818], R6 ;  /* 0x0038180601007387 */ /* 0x0041e20000100a00 */
[----:B------:R-:W2:Y:S02]  /*34e20*/  LDL.LU R4, [R1+0x140] ;  /* 0x0001400001047983 */ /* 0x000ea40000300800 */
[----:B------:R-:W2:Y:S01]  /*34e30*/  LDL.LU R5, [R1+0x144] ;  /* 0x0001440001057983 */ /* 0x000ea20000300800 */
[----:B0-----:R-:W2:Y:S01]  /*34e40*/  LDL.LU R6, [R1+0x148] ;  /* 0x0001480001067983 */ /* 0x001ea20000300800 */
[----:B------:R-:W2:Y:S02]  /*34e50*/  LDL.LU R7, [R1+0x14c] ;  /* 0x00014c0001077983 */ /* 0x000ea40000300800 */
[----:B------:R-:W3:Y:S02]  /*34e60*/  LDL.LU R12, [R1+0x120] ;  /* 0x00012000010c7983 */ /* 0x000ee40000300800 */
[----:B------:R-:W3:Y:S01]  /*34e70*/  LDL.LU R13, [R1+0x124] ;  /* 0x00012400010d7983 */ /* 0x000ee20000300800 */
[----:B------:R-:W2:Y:S01]  /*34e80*/  LDL.LU R14, [R1+0x128] ;  /* 0x00012800010e7983 */ /* 0x000ea20000300800 */
[----:B------:R-:W2:Y:S01]  /*34e90*/  LDL.LU R15, [R1+0x12c] ;  /* 0x00012c00010f7983 */ /* 0x000ea20000300800 */
[C---:B----4-:R-:W-:Y:S02]  /*34ea0*/  HMMA.16816.F32 R20, R24.reuse, R22, R8 ;  /* 0x000000161814723c */ /* 0x050fe40000001808 */
[----:B--2---:R-:W-:Y:S01]  /*34eb0*/  STL.64 [R1+0x3810], R14 ;  /* 0x0038100e01007387 */ /* 0x004fe20000100a00 */
[----:B---3--:R0:W-:Y:S03]  /*34ec0*/  STL.64 [R1+0x3808], R12 ;  /* 0x0038080c01007387 */ /* 0x0081e60000100a00 */
[----:B0-----:R-:W2:Y:S01]  /*34ed0*/  LDL.LU R12, [R1+0x130] ;  /* 0x00013000010c7983 */ /* 0x001ea20000300800 */
[----:B------:R-:W2:Y:S02]  /*34ee0*/  LDL.LU R13, [R1+0x134] ;  /* 0x00013400010d7983 */ /* 0x000ea40000300800 */
[----:B------:R-:W2:Y:S02]  /*34ef0*/  LDL.LU R14, [R1+0x138] ;  /* 0x00013800010e7983 */ /* 0x000ea40000300800 */
[----:B------:R-:W2:Y:S01]  /*34f00*/  LDL.LU R15, [R1+0x13c] ;  /* 0x00013c00010f7983 */ /* 0x000ea20000300800 */
[----:B------:R-:W-:Y:S01]  /*34f10*/  STL [R1+0x376c], R3 ;  /* 0x00376c0301007387 */ /* 0x000fe20000100800 */
[----:B------:R-:W3:Y:S02]  /*34f20*/  LDL.LU.64 R10, [R1+0x3860] ;  /* 0x00386000010a7983 */ /* 0x000ee40000300a00 */
[----:B------:R-:W3:Y:S08]  /*34f30*/  LDL.LU.64 R8, [R1+0x3858] ;  /* 0x0038580001087983 */ /* 0x000ef00000300a00 */
[----:B------:R-:W-:Y:S01]  /*34f40*/  STL.64 [R1+0x180], R20 ;  /* 0x0001801401007387 */ /* 0x000fe20000100a00 */
[----:B------:R0:W-:Y:S04]  /*34f50*/  STL.64 [R1+0x188], R22 ;  /* 0x0001881601007387 */ /* 0x0001e80000100a00 */
[----:B0-----:R-:W3:Y:S02]  /*34f60*/  LDL.LU.64 R22, [R1+0x3850] ;  /* 0x0038500001167983 */ /* 0x001ee40000300a00 */
[C---:B---3--:R-:W-:Y:S02]  /*34f70*/  HMMA.16816.F32 R20, R24.reuse, R22, R8 ;  /* 0x000000161814723c */ /* 0x048fe40000001808 */
[----:B------:R-:W3:Y:S01]  /*34f80*/  LDL.LU.64 R10, [R1+0x3848] ;  /* 0x00384800010a7983 */ /* 0x000ee20000300a00 */
[----:B------:R-:W3:Y:S11]  /*34f90*/  LDL.LU.64 R8, [R1+0x3840] ;  /* 0x0038400001087983 */ /* 0x000ef60000300a00 */
[----:B------:R-:W-:Y:S09]  /*34fa0*/  @!UPT UIADD3 URZ, URZ, URZ, URZ ;  /* 0x0000003f3f3ff290 */ /* 0x000ff2000fffe03f */
[----:B------:R-:W-:Y:S01]  /*34fb0*/  STL.64 [R1+0x170], R20 ;  /* 0x0001701401007387 */ /* 0x000fe20000100a00 */
[----:B------:R0:W-:Y:S03]  /*34fc0*/  STL.64 [R1+0x178], R22 ;  /* 0x0001781601007387 */ /* 0x0001e60000100a00 */
[----:B0-----:R-:W3:Y:S02]  /*34fd0*/  LDL.LU.64 R22, [R1+0x3838] ;  /* 0x0038380001167983 */ /* 0x001ee40000300a00 */
[C---:B---3--:R-:W-:Y:S11]  /*34fe0*/  HMMA.16816.F32 R8, R24.reuse, R22, R8 ;  /* 0x000000161808723c */ /* 0x048ff60000001808 */
[----:B------:R-:W-:Y:S11]  /*34ff0*/  @!UPT UIADD3 URZ, URZ, URZ, URZ ;  /* 0x0000003f3f3ff290 */ /* 0x000ff6000fffe03f */
[----:B------:R-:W-:Y:S01]  /*35000*/  @!UPT UIADD3 URZ, URZ, URZ, URZ ;  /* 0x0000003f3f3ff290 */ /* 0x000fe2000fffe03f */
[----:B------:R-:W-:Y:S01]  /*35010*/  STL.64 [R1+0x160], R8 ;  /* 0x0001600801007387 */ /* 0x000fe20000100a00 */
[----:B------:R0:W-:Y:S03]  /*35020*/  STL.64 [R1+0x168], R10 ;  /* 0x0001680a01007387 */ /* 0x0001e60000100a00 */
[----:B0-----:R-:W3:Y:S01]  /*35030*/  LDL.LU.64 R10, [R1+0x3830] ;  /* 0x00383000010a7983 */ /* 0x001ee20000300a00 */
[----:B------:R-:W4:Y:S02]  /*35040*/  LDL.LU R8, [R1+0x3828] ;  /* 0x0038280001087983 */ /* 0x000f240000300800 */
[----:B------:R0:W-:Y:S02]  /*35050*/  STL.64 [R1+0x37a8], R22 ;  /* 0x0037a81601007387 */ /* 0x0001e40000100a00 */
[----:B0-----:R-:W2:Y:S01]  /*35060*/  LDL.64 R22, [R1+0x18] ;  /* 0x0000180001167983 */ /* 0x001ea20000100a00 */
[C---:B---3--:R-:W-:Y:S03]  /*35070*/  HMMA.16816.F32 R16, R24.reuse, R10, R16 ;  /* 0x0000000a1810723c */ /* 0x048fe60000001810 */
[----:B--2---:R0:W-:Y:S04]  /*35080*/  STL.64 [R1+0x37c0], R22 ;  /* 0x0037c01601007387 */ /* 0x0041e80000100a00 */
[----:B0-----:R-:W2:Y:S11]  /*35090*/  LDL.64 R22, [R1+0x28] ;  /* 0x0000280001167983 */ /* 0x001eb60000100a00 */
[----:B------:R-:W-:Y:S05]  /*350a0*/  @!UPT UIADD3 URZ, URZ, URZ, URZ ;  /* 0x0000003f3f3ff290 */ /* 0x000fea000fffe03f */
[----:B------:R-:W-:Y:S02]  /*350b0*/  STL.64 [R1+0x150], R16 ;  /* 0x0001501001007387 */ /* 0x000fe40000100a00 */
[----:B------:R0:W-:Y:S02]  /*350c0*/  STL.64 [R1+0x158], R18 ;  /* 0x0001581201007387 */ /* 0x0001e40000100a00 */
[----:B0-----:R-:W3:Y:S01]  /*350d0*/  LDL.LU.64 R18, [R1+0x3820] ;  /* 0x0038200001127983 */ /* 0x001ee20000300a00 */
[----:B------:R-:W-:Y:S02]  /*350e0*/  STL.64 [R1+0x37d0], R10 ;  /* 0x0037d00a01007387 */ /* 0x000fe40000100a00 */
[----:B----4-:R0:W-:Y:S02]  /*350f0*/  STL [R1+0x37c8], R8 ;  /* 0x0037c80801007387 */ /* 0x0101e40000100800 */
[----:B0-----:R-:W4:Y:S01]  /*35100*/  LDL.LU R8, [R1+0x100] ;  /* 0x0001000001087983 */ /* 0x001f220000300800 */
[----:B------:R-:W4:Y:S02]  /*35110*/  LDL.LU R9, [R1+0x104] ;  /* 0x0001040001097983 */ /* 0x000f240000300800 */
[----:B------:R-:W4:Y:S02]  /*35120*/  LDL.LU R10, [R1+0x108] ;  /* 0x00010800010a7983 */ /* 0x000f240000300800 */
[----:B------:R-:W4:Y:S01]  /*35130*/  LDL.LU R11, [R1+0x10c] ;  /* 0x00010c00010b7983 */ /* 0x000f220000300800 */
[C---:B---3--:R-:W-:Y:S11]  /*35140*/  HMMA.16816.F32 R4, R24.reuse, R18, R4 ;  /* 0x000000121804723c */ /* 0x048ff60000001804 */
[----:B------:R-:W-:Y:S11]  /*35150*/  @!UPT UIADD3 URZ, URZ, URZ, URZ ;  /* 0x0000003f3f3ff290 */ /* 0x000ff6000fffe03f */
[----:B------:R-:W-:Y:S01]  /*35160*/  @!UPT UIADD3 URZ, URZ, URZ, URZ ;  /* 0x0000003f3f3ff290 */ /* 0x000fe2000fffe03f */
[----:B------:R-:W-:Y:S01]  /*35170*/  STL.64 [R1+0x140], R4 ;  /* 0x0001400401007387 */ /* 0x000fe20000100a00 */
[----:B------:R0:W-:Y:S03]  /*35180*/  STL.64 [R1+0x148], R6 ;  /* 0x0001480601007387 */ /* 0x0001e60000100a00 */
[----:B0-----:R-:W3:Y:S01]  /*35190*/  LDL.LU.64 R6, [R1+0x3818] ;  /* 0x0038180001067983 */ /* 0x001ee20000300a00 */
[----:B------:R0:W-:Y:S02]  /*351a0*/  STL.64 [R1+0x37a0], R18 ;  /* 0x0037a01201007387 */ /* 0x0001e40000100a00 */
[----:B------:R-:W2:Y:S02]  /*351b0*/  LDL.LU R16, [R1+0xe0] ;  /* 0x0000e00001107983 */ /* 0x000ea40000300800 */
[----:B------:R-:W2:Y:S01]  /*351c0*/  LDL.LU R17, [R1+0xe4] ;  /* 0x0000e40001117983 */ /* 0x000ea20000300800 */
[----:B0-----:R-:W2:Y:S01]  /*351d0*/  LDL.LU R18, [R1+0xe8] ;  /* 0x0000e80001127983 */ /* 0x001ea20000300800 */
[----:B------:R-:W2:Y:S01]  /*351e0*/  LDL.LU R19, [R1+0xec] ;  /* 0x0000ec0001137983 */ /* 0x000ea20000300800 */
[----:B---3--:R-:W-:Y:S01]  /*351f0*/  HMMA.16816.F32 R12, R24, R6, R12 ;  /* 0x00000006180c723c */ /* 0x008fe2000000180c */
[----:B------:R-:W-:-:S02]  /*35200*/  IMAD.MOV.U32 R2, RZ, RZ, R6 ;  /* 0x000000ffff027224 */ /* 0x000fc400078e0006 */
[----:B------:R-:W-:Y:S01]  /*35210*/  IMAD.MOV.U32 R0, RZ, RZ, R7 ;  /* 0x000000ffff007224 */ /* 0x000fe200078e0007 */
[----:B--2---:R-:W-:Y:S01]  /*35220*/  STL.64 [R1+0x37b8], R18 ;  /* 0x0037b81201007387 */ /* 0x004fe20000100a00 */
[----:B------:R0:W-:Y:S03]  /*35230*/  STL.64 [R1+0x37b0], R16 ;  /* 0x0037b01001007387 */ /* 0x0001e60000100a00 */
[----:B0-----:R-:W2:Y:S01]  /*35240*/  LDL.LU R16, [R1+0xf0] ;  /* 0x0000f00001107983 */ /* 0x001ea20000300800 */
[----:B------:R-:W2:Y:S02]  /*35250*/  LDL.LU R17, [R1+0xf4] ;  /* 0x0000f40001117983 */ /* 0x000ea40000300800 */
[----:B------:R-:W2:Y:S02]  /*35260*/  LDL.LU R18, [R1+0xf8] ;  /* 0x0000f80001127983 */ /* 0x000ea40000300800 */
[----:B------:R-:W2:Y:S10]  /*35270*/  LDL.LU R19, [R1+0xfc] ;  /* 0x0000fc0001137983 */ /* 0x000eb40000300800 */
[----:B------:R-:W-:Y:S01]  /*35280*/  STL.64 [R1+0x130], R12 ;  /* 0x0001300c01007387 */ /* 0x000fe20000100a00 */
[----:B------:R0:W-:Y:S03]  /*35290*/  STL.64 [R1+0x138], R14 ;  /* 0x0001380e01007387 */ /* 0x0001e60000100a00 */
[----:B0-----:R-:W3:Y:S01]  /*352a0*/  LDL.LU.64 R14, [R1+0x3810] ;  /* 0x00381000010e7983 */ /* 0x001ee20000300a00 */
[----:B------:R-:W3:Y:S02]  /*352b0*/  LDL.LU.64 R12, [R1+0x3808] ;  /* 0x00380800010c7983 */ /* 0x000ee40000300a00 */
[----:B------:R-:W3:Y:S02]  /*352c0*/  LDL.LU.64 R6, [R1+0x3800] ;  /* 0x0038000001067983 */ /* 0x000ee40000300a00 */
[C---:B---3--:R-:W-:Y:S01]  /*352d0*/  HMMA.16816.F32 R4, R24.reuse, R6, R12 ;  /* 0x000000061804723c */ /* 0x048fe2000000180c */
[----:B------:R-:W3:Y:S01]  /*352e0*/  LDL.LU.64 R14, [R1+0x37f8] ;  /* 0x0037f800010e7983 */ /* 0x000ee20000300a00 */
[----:B------:R-:W3:Y:S11]  /*352f0*/  LDL.LU.64 R12, [R1+0x37f0] ;  /* 0x0037f000010c7983 */ /* 0x000ef60000300a00 */
[----:B------:R-:W-:Y:S10]  /*35300*/  @!UPT UIADD3 URZ, URZ, URZ, URZ ;  /* 0x0000003f3f3ff290 */ /* 0x000ff4000fffe03f */
[----:B------:R-:W-:Y:S01]  /*35310*/  STL.64 [R1+0x120], R4 ;  /* 0x0001200401007387 */ /* 0x000fe20000100a00 */
[----:B------:R0:W-:Y:S03]  /*35320*/  STL.64 [R1+0x128], R6 ;  /* 0x0001280601007387 */ /* 0x0001e60000100a00 */
[----:B0-----:R-:W3:Y:S02]  /*35330*/  LDL.LU.64 R6, [R1+0x37e8] ;  /* 0x0037e80001067983 */ /* 0x001ee40000300a00 */
[----:B---3--:R-:W-:Y:S01]  /*35340*/  HMMA.16816.F32 R12, R24, R6, R12 ;  /* 0x00000006180c723c */ /* 0x008fe2000000180c */
[----:B------:R-:W-:Y:S02]  /*35350*/  IMAD.MOV.U32 R3, RZ, RZ, R6 ;  /* 0x000000ffff037224 */ /* 0x000fe400078e0006 */
[----:B------:R-:W-:Y:S11]  /*35360*/  IMAD.MOV.U32 R29, RZ, RZ, R7 ;  /* 0x000000ffff1d7224 */ /* 0x000ff600078e0007 */
[----:B------:R-:W-:Y:S09]  /*35370*/  @!UPT UIADD3 URZ, URZ, URZ, URZ ;  /* 0x0000003f3f3ff290 */ /* 0x000ff2000fffe03f */
[----:B------:R-:W-:Y:S01]  /*35380*/  STL.64 [R1+0xb0], R12 ;  /* 0x0000b00c01007387 */ /* 0x000fe20000100a00 */
[----:B------:R-:W-:Y:S02]  /*35390*/  STL.64 [R1+0xb8], R14 ;  /* 0x0000b80e01007387 */ /* 0x000fe40000100a00 */
[----:B------:R-:W4:Y:S02]  /*353a0*/  LDL.LU.64 R6, [R1+0x37e0] ;  /* 0x0037e00001067983 */ /* 0x000f240000300a00 */
[----:B------:R-:W4:Y:S01]  /*353b0*/  LDL.LU.64 R4, [R1+0x37d8] ;  /* 0x0037d80001047983 */ /* 0x000f220000300a00 */
[----:B------:R-:W3:Y:S01]  /*353c0*/  LDL.64 R26, [R1+0x68] ;  /* 0x00006800011a7983 */ /* 0x000ee20000100a00 */
[----:B------:R-:W-:Y:S01]  /*353d0*/  IMAD.MOV.U32 R28, RZ, RZ, R22 ;  /* 0x000000ffff1c7224 */ /* 0x000fe200078e0016 */
[----:B----4-:R-:W-:Y:S02]  /*353e0*/  HMMA.16816.F32 R8, R4, R22, R8 ;  /* 0x000000160408723c */ /* 0x010fe40000001808 */
[----:B---3--:R0:W-:Y:S02]  /*353f0*/  STL.64 [R1+0x3770], R26 ;  /* 0x0037701a01007387 */ /* 0x0081e40000100a00 */
[----:B0-----:R-:W-:-:S02]  /*35400*/  IMAD.MOV.U32 R26, RZ, RZ, R2 ;  /* 0x000000ffff1a7224 */ /* 0x001fc400078e0002 */
[----:B------:R-:W-:-:S05]  /*35410*/  IMAD.MOV.U32 R27, RZ, RZ, R0 ;  /* 0x000000ffff1b7224 */ /* 0x000fca00078e0000 */
[----:B------:R0:W-:Y:S01]  /*35420*/  STL.64 [R1+0x3788], R26 ;  /* 0x0037881a01007387 */ /* 0x0001e20000100a00 */
[----:B------:R-:W3:Y:S02]  /*35430*/  LDL.LU R24, [R1+0x200] ;  /* 0x0002000001187983 */ /* 0x000ee40000300800 */
[----:B------:R-:W3:Y:S01]  /*35440*/  LDL.LU R25, [R1+0x204] ;  /* 0x0002040001197983 */ /* 0x000ee20000300800 */
[----:B0-----:R-:W3:Y:S01]  /*35450*/  LDL.LU R26, [R1+0x208] ;  /* 0x00020800011a7983 */ /* 0x001ee20000300800 */
[----:B------:R-:W3:Y:S07]  /*35460*/  LDL.LU R27, [R1+0x20c] ;  /* 0x00020c00011b7983 */ /* 0x000eee0000300800 */
[----:B------:R0:W-:Y:S02]  /*35470*/  STL.64 [R1+0x100], R8 ;  /* 0x0001000801007387 */ /* 0x0001e40000100a00 */
[----:B------:R1:W-:Y:S02]  /*35480*/  STL.64 [R1+0x108], R10 ;  /* 0x0001080a01007387 */ /* 0x0003e40000100a00 */
[----:B0-----:R-:W-:Y:S01]  /*35490*/  IMAD.MOV.U32 R9, RZ, RZ, R23 ;  /* 0x000000ffff097224 */ /* 0x001fe200078e0017 */
[----:B-1----:R-:W4:Y:S01]  /*354a0*/  LDL.LU.64 R10, [R1+0x37d0] ;  /* 0x0037d000010a7983 */ /* 0x002f220000300a00 */
[----:B------:R-:W2:Y:S02]  /*354b0*/  LDL.LU R8, [R1+0x37c8] ;  /* 0x0037c80001087983 */ /* 0x000ea40000300800 */
        /* <DEDUP_REMOVED lines=8> */
[----:B------:R-:W2:Y:S02]  /*35540*/  LDL.LU.64 R16, [R1+0x37b0] ;  /* 0x0037b00001107983 */ /* 0x000ea40000300a00 */
[----:B------:R-:W2:Y:S01]  /*35550*/  LDL.LU.64 R22, [R1+0x37a8] ;  /* 0x0037a80001167983 */ /* 0x000ea20000300a00 */
[----:B------:R-:W0:Y:S01]  /*35560*/  S2R R13, SR_TID.X ;  /* 0x00000000000d7919 */ /* 0x000e220000002100 */
[----:B--2---:R-:W-:Y:S03]  /*35570*/  HMMA.16816.F32 R20, R4, R22, R16 ;  /* 0x000000160414723c */ /* 0x004fe60000001810 */
[----:B------:R-:W3:Y:S11]  /*35580*/  LDL.LU.64 R18, [R1+0x37a0] ;  /* 0x0037a00001127983 */ /* 0x000ef60000300a00 */
[----:B------:R-:W-:Y:S09]  /*35590*/  @!UPT UIADD3 URZ, URZ, URZ, URZ ;  /* 0x0000003f3f3ff290 */ /* 0x000ff2000fffe03f */
[----:B------:R-:W-:Y:S01]  /*355a0*/  STL.64 [R1+0xe0], R20 ;  /* 0x0000e01401007387 */ /* 0x000fe20000100a00 */
[----:B------:R1:W-:Y:S03]  /*355b0*/  STL.64 [R1+0xe8], R22 ;  /* 0x0000e81601007387 */ /* 0x0003e60000100a00 */
[----:B-1----:R-:W2:Y:S01]  /*355c0*/  LDL.LU.64 R22, [R1+0x3798] ;  /* 0x0037980001167983 */ /* 0x002ea20000300a00 */
[----:B------:R-:W2:Y:S01]  /*355d0*/  LDL.LU.64 R20, [R1+0x3790] ;  /* 0x0037900001147983 */ /* 0x000ea20000300a00 */
[C---:B0-----:R-:W-:Y:S01]  /*355e0*/  LOP3.LUT R15, R13.reuse, 0x7, RZ, 0xc0, !PT ;  /* 0x000000070d0f7812 */ /* 0x041fe200078ec0ff */
[C---:B------:R-:W-:Y:S02]  /*355f0*/  IMAD.SHL.U32 R14, R13.reuse, 0x80, RZ ;  /* 0x000000800d0e7824 */ /* 0x040fe400078e00ff */
[----:B------:R-:W-:Y:S02]  /*35600*/  IMAD.SHL.U32 R13, R13, 0x2, RZ ;  /* 0x000000020d0d7824 */ /* 0x000fe400078e00ff */
[----:B------:R-:W-:-:S05]  /*35610*/  IMAD R15, R15, 0x110, RZ ;  /* 0x000001100f0f7824 */ /* 0x000fca00078e02ff */
[----:B------:R-:W-:-:S04]  /*35620*/  LOP3.LUT R15, R15, 0x10, R13, 0x78, !PT ;  /* 0x000000100f0f7812 */ /* 0x000fc800078e780d */
[----:B------:R-:W-:-:S04]  /*35630*/  LOP3.LUT R15, R15, 0x800, R14, 0xf8, !PT ;  /* 0x000008000f0f7812 */ /* 0x000fc800078ef80e */
[----:B------:R-:W-:-:S06]  /*35640*/  LOP3.LUT R15, R15, 0x20, RZ, 0x3c, !PT ;  /* 0x000000200f0f7812 */ /* 0x000fcc00078e3cff */
[----:B------:R-:W0:Y:S04]  /*35650*/  LDSM.16.MT88.4 R12, [R15+0x1080] ;  /* 0x001080000f0c783b */ /* 0x000e280000004200 */
[----:B----4-:R-:W-:Y:S01]  /*35660*/  STL.64 [R1+0x3730], R10 ;  /* 0x0037300a01007387 */ /* 0x010fe20000100a00 */
[----:B------:R-:W-:Y:S01]  /*35670*/  STL [R1+0x3728], R8 ;  /* 0x0037280801007387 */ /* 0x000fe20000100800 */
[C---:B---3--:R-:W-:Y:S08]  /*35680*/  HMMA.16816.F32 R24, R4.reuse, R18, R24 ;  /* 0x000000120418723c */ /* 0x048ff00000001818 */
[----:B--2---:R-:W-:Y:S11]  /*35690*/  HMMA.16816.F32 R20, R4, R10, R20 ;  /* 0x0000000a0414723c */ /* 0x004ff60000001814 */
[----:B------:R-:W-:Y:S11]  /*356a0*/  @!UPT UIADD3 URZ, URZ, URZ, URZ ;  /* 0x0000003f3f3ff290 */ /* 0x000ff6000fffe03f */
[----:B------:R-:W-:Y:S01]  /*356b0*/  @!UPT UIADD3 URZ, URZ, URZ, URZ ;  /* 0x0000003f3f3ff290 */ /* 0x000fe2000fffe03f */
[----:B------:R-:W-:Y:S01]  /*356c0*/  STL.64 [R1+0xd0], R20 ;  /* 0x0000d01401007387 */ /* 0x000fe20000100a00 */
[----:B------:R-:W-:Y:S02]  /*356d0*/  STL.64 [R1+0xd8], R22 ;  /* 0x0000d81601007387 */ /* 0x000fe40000100a00 */
[----:B0-----:R-:W-:Y:S02]  /*356e0*/  STL.64 [R1+0x3780], R14 ;  /* 0x0037800e01007387 */ /* 0x001fe40000100a00 */
[----:B------:R0:W-:Y:S02]  /*356f0*/  STL.64 [R1+0x3778], R12 ;  /* 0x0037780c01007387 */ /* 0x0001e40000100a00 */
[----:B0-----:R-:W2:Y:S01]  /*35700*/  LDL.LU R12, [R1+0x2b0] ;  /* 0x0002b000010c7983 */ /* 0x001ea20000300800 */
[----:B------:R-:W2:Y:S02]  /*35710*/  LDL.LU R13, [R1+0x2b4] ;  /* 0x0002b400010d7983 */ /* 0x000ea40000300800 */
[----:B------:R-:W2:Y:S02]  /*35720*/  LDL.LU R14, [R1+0x2b8] ;  /* 0x0002b800010e7983 */ /* 0x000ea40000300800 */
[----:B------:R-:W2:Y:S01]  /*35730*/  LDL.LU R15, [R1+0x2bc] ;  /* 0x0002bc00010f7983 */ /* 0x000ea20000300800 */
[----:B------:R-:W-:Y:S01]  /*35740*/  STL.64 [R1+0x200], R24 ;  /* 0x0002001801007387 */ /* 0x000fe20000100a00 */
[----:B------:R0:W-:Y:S03]  /*35750*/  STL.64 [R1+0x208], R26 ;  /* 0x0002081a01007387 */ /* 0x0001e60000100a00 */
[----:B0-----:R-:W2:Y:S04]  /*35760*/  LDL.LU.64 R26, [R1+0x3788] ;  /* 0x00378800011a7983 */ /* 0x001ea80000300a00 */
[----:B------:R-:W0:Y:S01]  /*35770*/  S2R R17, SR_TID.X ;  /* 0x0000000000117919 */ /* 0x000e220000002100 */
[----:B------:R-:W-:-:S02]  /*35780*/  IMAD.MOV.U32 R10, RZ, RZ, R18 ;  /* 0x000000ffff0a7224 */ /* 0x000fc400078e0012 */
[----:B------:R-:W-:Y:S01]  /*35790*/  IMAD.MOV.U32 R8, RZ, RZ, R19 ;  /* 0x000000ffff087224 */ /* 0x000fe200078e0013 */
[C---:B0-----:R-:W-:Y:S01]  /*357a0*/  LOP3.LUT R16, R17.reuse, 0x7, RZ, 0xc0, !PT ;  /* 0x0000000711107812 */ /* 0x041fe200078ec0ff */
[----:B------:R-:W-:-:S04]  /*357b0*/  IMAD.SHL.U32 R23, R17, 0x2, RZ ;  /* 0x0000000211177824 */ /* 0x000fc800078e00ff */
[----:B------:R-:W-:Y:S02]  /*357c0*/  IMAD R16, R16, 0x110, RZ ;  /* 0x0000011010107824 */ /* 0x000fe400078e02ff */
[----:B------:R-:W-:-:S03]  /*357d0*/  IMAD.SHL.U32 R17, R17, 0x80, RZ ;  /* 0x0000008011117824 */ /* 0x000fc600078e00ff */
[----:B------:R-:W-:-:S04]  /*357e0*/  LOP3.LUT R23, R16, 0x10, R23, 0x78, !PT ;  /* 0x0000001010177812 */ /* 0x000fc800078e7817 */
[----:B------:R-:W-:-:S04]  /*357f0*/  LOP3.LUT R23, R23, 0x800, R17, 0xf8, !PT ;  /* 0x0000080017177812 */ /* 0x000fc800078ef811 */
[----:B------:R-:W-:-:S05]  /*35800*/  LOP3.LUT R23, R23, 0x40, RZ, 0x3c, !PT ;  /* 0x0000004017177812 */ /* 0x000fca00078e3cff */
[----:B------:R-:W0:Y:S02]  /*35810*/  LDSM.16.MT88.4 R16, [R23+0x1000] ;  /* 0x001000001710783b */ /* 0x000e240000004200 */
[----:B------:R-:W1:Y:S02]  /*35820*/  LDSM.16.MT88.4 R20, [R23+0x1080] ;  /* 0x001080001714783b */ /* 0x000e640000004200 */
[----:B0-----:R-:W-:Y:S02]  /*35830*/  STL.64 [R1+0x36d0], R18 ;  /* 0x0036d01201007387 */ /* 0x001fe40000100a00 */
[----:B------:R0:W-:Y:S02]  /*35840*/  STL.64 [R1+0x36c8], R16 ;  /* 0x0036c81001007387 */ /* 0x0001e40000100a00 */
[----:B0-----:R-:W3:Y:S01]  /*35850*/  LDL.LU R16, [R1+0x3d0] ;  /* 0x0003d00001107983 */ /* 0x001ee20000300800 */
[----:B------:R-:W3:Y:S02]  /*35860*/  LDL.LU R17, [R1+0x3d4] ;  /* 0x0003d40001117983 */ /* 0x000ee40000300800 */
[----:B------:R-:W3:Y:S02]  /*35870*/  LDL.LU R18, [R1+0x3d8] ;  /* 0x0003d80001127983 */ /* 0x000ee40000300800 */
[----:B------:R-:W3:Y:S01]  /*35880*/  LDL.LU R19, [R1+0x3dc] ;  /* 0x0003dc0001137983 */ /* 0x000ee20000300800 */
[C---:B--2---:R-:W-:Y:S01]  /*35890*/  HMMA.16816.F32 R24, R4.reuse, R26, R12 ;  /* 0x0000001a0418723c */ /* 0x044fe2000000180c */
[----:B------:R-:W2:Y:S01]  /*358a0*/  LDL.LU.64 R14, [R1+0x3780] ;  /* 0x00378000010e7983 */ /* 0x000ea20000300a00 */
[----:B------:R-:W2:Y:S11]  /*358b0*/  LDL.LU.64 R12, [R1+0x3778] ;  /* 0x00377800010c7983 */ /* 0x000eb60000300a00 */
[----:B------:R-:W-:Y:S10]  /*358c0*/  @!UPT UIADD3 URZ, URZ, URZ, URZ ;  /* 0x0000003f3f3ff290 */ /* 0x000ff4000fffe03f */
[----:B------:R-:W-:Y:S01]  /*358d0*/  STL.64 [R1+0x2b0], R24 ;  /* 0x0002b01801007387 */ /* 0x000fe20000100a00 */
[----:B------:R0:W-:Y:S03]  /*358e0*/  STL.64 [R1+0x2b8], R26 ;  /* 0x0002b81a01007387 */ /* 0x0001e60000100a00 */
[----:B0-----:R-:W3:Y:S01]  /*358f0*/  LDL.LU.64 R26, [R1+0x3770] ;  /* 0x00377000011a7983 */ /* 0x001ee20000300a00 */
[----:B-1----:R0:W-:Y:S02]  /*35900*/  STL.64 [R1+0x3658], R22 ;  /* 0x0036581601007387 */ /* 0x0021e40000100a00 */
[----:B------:R-:W-:Y:S02]  /*35910*/  STL.64 [R1+0x3650], R20 ;  /* 0x0036501401007387 */ /* 0x000fe40000100a00 */
[----:B0-----:R-:W-:Y:S02]  /*35920*/  IMAD.MOV.U32 R22, RZ, RZ, R3 ;  /* 0x000000ffff167224 */ /* 0x001fe400078e0003 */
[----:B------:R-:W-:Y:S01]  /*35930*/  IMAD.MOV.U32 R23, RZ, RZ, R29 ;  /* 0x000000ffff177224 */ /* 0x000fe200078e001d */
[----:B------:R-:W4:Y:S01]  /*35940*/  LDL.LU R3, [R1+0x376c] ;  /* 0x00376c0001037983 */ /* 0x000f220000300800 */
[----:B------:R-:W2:Y:S01]  /*35950*/  LDL.LU R29, [R1+0x3768] ;  /* 0x00376800011d7983 */ /* 0x000ea20000300800 */
[----:B---3--:R-:W-:Y:S11]  /*35960*/  HMMA.16816.F32 R16, R4, R26, R16 ;  /* 0x0000001a0410723c */ /* 0x008ff60000001810 */
[----:B------:R-:W-:Y:S11]  /*35970*/  @!UPT UIADD3 URZ, URZ, URZ, URZ ;  /* 0x0000003f3f3ff290 */ /* 0x000ff6000fffe03f */
[----:B------:R-:W-:Y:S01]  /*35980*/  @!UPT UIADD3 URZ, URZ, URZ, URZ ;  /* 0x0000003f3f3ff290 */ /* 0x000fe2000fffe03f */
[----:B------:R0:W-:Y:S01]  /*35990*/  STL.64 [R1+0x4c0], R16 ;  /* 0x0004c01001007387 */ /* 0x0001e20000100a00 */
[----:B------:R1:W-:Y:S03]  /*359a0*/  STL.64 [R1+0x4c8], R18 ;  /* 0x0004c81201007387 */ /* 0x0003e60000100a00 */
[----:B0-----:R-:W3:Y:S01]  /*359b0*/  LDL.LU R16, [R1+0x340] ;  /* 0x0003400001107983 */ /* 0x001ee20000300800 */
[----:B------:R-:W3:Y:S02]  /*359c0*/  LDL.LU R17, [R1+0x344] ;  /* 0x0003440001117983 */ /* 0x000ee40000300800 */
[----:B-1----:R-:W2:Y:S02]  /*359d0*/  LDL.LU R18, [R1+0x348] ;  /* 0x0003480001127983 */ /* 0x002ea40000300800 */
[----:B------:R-:W2:Y:S02]  /*359e0*/  LDL.LU R19, [R1+0x34c] ;  /* 0x00034c0001137983 */ /* 0x000ea40000300800 */
[----:B------:R-:W-:-:S02]  /*359f0*/  IMAD.MOV.U32 R20, RZ, RZ, R26 ;  /* 0x000000ffff147224 */ /* 0x000fc400078e001a */
[----:B------:R-:W-:Y:S01]  /*35a00*/  IMAD.MOV.U32 R11, RZ, RZ, R27 ;  /* 0x000000ffff0b7224 */ /* 0x000fe200078e001b */
[----:B--2---:R0:W-:Y:S01]  /*35a10*/  STL.64 [R1+0x36e0], R18 ;  /* 0x0036e01201007387 */ /* 0x0041e20000100a00 */
[----:B---3--:R-:W-:Y:S02]  /*35a20*/  STL.64 [R1+0x36d8], R16 ;  /* 0x0036d81001007387 */ /* 0x008fe40000100a00 */
[----:B0-----:R-:W-:Y:S02]  /*35a30*/  IMAD.MOV.U32 R18, RZ, RZ, R20 ;  /* 0x000000ffff127224 */ /* 0x001fe400078e0014 */
[----:B------:R-:W-:-:S05]  /*35a40*/  IMAD.MOV.U32 R19, RZ, RZ, R11 ;  /* 0x000000ffff137224 */ /* 0x000fca00078e000b */
[----:B------:R0:W-:Y:S04]  /*35a50*/  STL.64 [R1+0x36f0], R18 ;  /* 0x0036f01201007387 */ /* 0x0001e80000100a00 */
[----:B0-----:R-:W2:Y:S04]  /*35a60*/  LDL.64 R18, [R1+0x58] ;  /* 0x0000580001127983 */ /* 0x001ea80000100a00 */
[----:B------:R-:W0:Y:S02]  /*35a70*/  S2R R27, SR_TID.X ;  /* 0x00000000001b7919 */ /* 0x000e240000002100 */
[C---:B0-----:R-:W-:Y:S01]  /*35a80*/  LOP3.LUT R26, R27.reuse, 0x7, RZ, 0xc0, !PT ;  /* 0x000000071b1a7812 */ /* 0x041fe200078ec0ff */
[----:B------:R-:W-:-:S04]  /*35a90*/  IMAD.SHL.U32 R25, R27, 0x2, RZ ;  /* 0x000000021b197824 */ /* 0x000fc800078e00ff */
[----:B------:R-:W-:Y:S01]  /*35aa0*/  IMAD R26, R26, 0x110, RZ ;  /* 0x000001101a1a7824 */ /* 0x000fe200078e02ff */
[----:B--2---:R0:W-:Y:S01]  /*35ab0*/  STL.64 [R1+0x3708], R18 ;  /* 0x0037081201007387 */ /* 0x0041e20000100a00 */
[----:B------:R-:W2:Y:S02]  /*35ac0*/  LDL.LU R16, [R1+0x3c0] ;  /* 0x0003c00001107983 */ /* 0x000ea40000300800 */
[----:B------:R-:W2:Y:S01]  /*35ad0*/  LDL.LU R17, [R1+0x3c4] ;  /* 0x0003c40001117983 */ /* 0x000ea20000300800 */
[----:B0-----:R-:W2:Y:S01]  /*35ae0*/  LDL.LU R18, [R1+0x3c8] ;  /* 0x0003c80001127983 */ /* 0x001ea20000300800 */
[----:B------:R-:W2:Y:S02]  /*35af0*/  LDL.LU R19, [R1+0x3cc] ;  /* 0x0003cc0001137983 */ /* 0x000ea40000300800 */
[----:B------:R-:W-:Y:S01]  /*35b00*/  IMAD.SHL.U32 R27, R27, 0x80, RZ ;  /* 0x000000801b1b7824 */ /* 0x000fe200078e00ff */
[----:B------:R-:W-:-:S04]  /*35b10*/  LOP3.LUT R11, R26, 0x10, R25, 0x78, !PT ;  /* 0x000000101a0b7812 */ /* 0x000fc800078e7819 */
[----:B------:R-:W-:-:S04]  /*35b20*/  LOP3.LUT R11, R11, 0x800, R27, 0xf8, !PT ;  /* 0x000008000b0b7812 */ /* 0x000fc800078ef81b */
[----:B------:R-:W-:-:S05]  /*35b30*/  LOP3.LUT R11, R11, 0x60, RZ, 0x3c, !PT ;  /* 0x000000600b0b7812 */ /* 0x000fca00078e3cff */
[----:B------:R-:W0:Y:S04]  /*35b40*/  LDSM.16.MT88.4 R24, [R11+0x1000] ;  /* 0x001000000b18783b */ /* 0x000e280000004200 */
[----:B0-----:R-:W-:Y:S01]  /*35b50*/  STL.64 [R1+0x35c8], R26 ;  /* 0x0035c81a01007387 */ /* 0x001fe20000100a00 */
[----:B------:R-:W-:Y:S01]  /*35b60*/  STL.64 [R1+0x35c0], R24 ;  /* 0x0035c01801007387 */ /* 0x000fe20000100a00 */
[----:B--2---:R-:W-:Y:S02]  /*35b70*/  HMMA.16816.F32 R20, R4, R22, R16 ;  /* 0x000000160414723c */ /* 0x004fe40000001810 */
[----:B------:R-:W0:Y:S11]  /*35b80*/  LDSM.16.MT88.4 R4, [R11+0x1080] ;  /* 0x001080000b04783b */ /* 0x000e360000004200 */
[----:B------:R-:W-:Y:S10]  /*35b90*/  @!UPT UIADD3 URZ, URZ, URZ, URZ ;  /* 0x0000003f3f3ff290 */ /* 0x000ff4000fffe03f */
[----:B------:R-:W-:Y:S01]  /*35ba0*/  STL.64 [R1+0x4b0], R20 ;  /* 0x0004b01401007387 */ /* 0x000fe20000100a00 */
[----:B------:R1:W-:Y:S02]  /*35bb0*/  STL.64 [R1+0x4b8], R22 ;  /* 0x0004b81601007387 */ /* 0x0003e40000100a00 */
[----:B-1----:R-:W-:Y:S02]  /*35bc0*/  IMAD.MOV.U32 R22, RZ, RZ, R0 ;  /* 0x000000ffff167224 */ /* 0x002fe400078e0000 */
[----:B------:R-:W-:Y:S01]  /*35bd0*/  IMAD.MOV.U32 R23, RZ, RZ, R2 ;  /* 0x000000ffff177224 */ /* 0x000fe200078e0002 */
[----:B------:R-:W2:Y:S01]  /*35be0*/  LDL.LU R0, [R1+0x3764] ;  /* 0x0037640001007983 */ /* 0x000ea20000300800 */
[----:B------:R-:W3:Y:S03]  /*35bf0*/  LDL.LU R2, [R1+0x3760] ;  /* 0x0037600001027983 */ /* 0x000ee60000300800 */
[----:B------:R-:W-:Y:S01]  /*35c00*/  STL.64 [R1+0x3748], R22 ;  /* 0x0037481601007387 */ /* 0x000fe20000100a00 */
[----:B------:R-:W2:Y:S02]  /*35c10*/  LDL.LU R24, [R1+0x420] ;  /* 0x0004200001187983 */ /* 0x000ea40000300800 */
[----:B------:R-:W2:Y:S02]  /*35c20*/  LDL.LU R25, [R1+0x424] ;  /* 0x0004240001197983 */ /* 0x000ea40000300800 */
[----:B------:R-:W2:Y:S01]  /*35c30*/  LDL.LU R26, [R1+0x428] ;  /* 0x00042800011a7983 */ /* 0x000ea20000300800 */
[----:B------:R-:W2:Y:S04]  /*35c40*/  LDL.LU R27, [R1+0x42c] ;  /* 0x00042c00011b7983 */ /* 0x000ea80000300800 */
[----:B--2---:R-:W-:Y:S01]  /*35c50*/  STL.64 [R1+0x3740], R26 ;  /* 0x0037401a01007387 */ /* 0x004fe20000100a00 */
[----:B------:R1:W-:Y:S03]  /*35c60*/  STL.64 [R1+0x3738], R24 ;  /* 0x0037381801007387 */ /* 0x0003e60000100a00 */
[----:B-1----:R-:W2:Y:S01]  /*35c70*/  LDL.LU R24, [R1+0x430] ;  /* 0x0004300001187983 */ /* 0x002ea20000300800 */
[----:B------:R-:W2:Y:S02]  /*35c80*/  LDL.LU R25, [R1+0x434] ;  /* 0x0004340001197983 */ /* 0x000ea40000300800 */
[----:B------:R-:W2:Y:S02]  /*35c90*/  LDL.LU R26, [R1+0x438] ;  /* 0x00043800011a7983 */ /* 0x000ea40000300800 */
[----:B------:R-:W2:Y:S02]  /*35ca0*/  LDL.LU R27, [R1+0x43c] ;  /* 0x00043c00011b7983 */ /* 0x000ea40000300800 */
[----:B------:R-:W-:-:S02]  /*35cb0*/  IMAD.MOV.U32 R18, RZ, RZ, R10 ;  /* 0x000000ffff127224 */ /* 0x000fc400078e000a */
[----:B------:R-:W-:Y:S01]  /*35cc0*/  IMAD.MOV.U32 R19, RZ, RZ, R8 ;  /* 0x000000ffff137224 */ /* 0x000fe200078e0008 */
[----:B--2---:R-:W-:Y:S01]  /*35cd0*/  STL.64 [R1+0x3758], R26 ;  /* 0x0037581a01007387 */ /* 0x004fe20000100a00 */
[----:B------:R1:W-:Y:S03]  /*35ce0*/  STL.64 [R1+0x3750], R24 ;  /* 0x0037501801007387 */ /* 0x0003e60000100a00 */
[----:B-1----:R-:W2:Y:S01]  /*35cf0*/  LDL.LU R24, [R1+0x440] ;  /* 0x0004400001187983 */ /* 0x002ea20000300800 */
[----:B------:R-:W2:Y:S02]  /*35d00*/  LDL.LU R25, [R1+0x444] ;  /* 0x0004440001197983 */ /* 0x000ea40000300800 */
[----:B------:R-:W2:Y:S02]  /*35d10*/  LDL.LU R26, [R1+0x448] ;  /* 0x00044800011a7983 */ /* 0x000ea40000300800 */
[----:B------:R-:W2:Y:S01]  /*35d20*/  LDL.LU R27, [R1+0x44c] ;  /* 0x00044c00011b7983 */ /* 0x000ea20000300800 */
[----:B------:R-:W2:Y:S01]  /*35d30*/  LDL.LU.64 R10, [R1+0x8] ;  /* 0x00000800010a7983 */ /* 0x000ea20000300a00 */
[----:B------:R1:W-:Y:S02]  /*35d40*/  STL.64 [R1+0x3720], R18 ;  /* 0x0037201201007387 */ /* 0x0003e40000100a00 */
[----:B------:R-:W2:Y:S02]  /*35d50*/  LDL.LU R16, [R1+0x410] ;  /* 0x0004100001107983 */ /* 0x000ea40000300800 */
[----:B------:R-:W2:Y:S01]  /*35d60*/  LDL.LU R17, [R1+0x414] ;  /* 0x0004140001117983 */ /* 0x000ea20000300800 */
[----:B-1----:R-:W2:Y:S01]  /*35d70*/  LDL.LU R18, [R1+0x418] ;  /* 0x0004180001127983 */ /* 0x002ea20000300800 */
[----:B------:R-:W2:Y:S02]  /*35d80*/  LDL.LU R19, [R1+0x41c] ;  /* 0x00041c0001137983 */ /* 0x000ea40000300800 */
[----:B0-----:R0:W-:Y:S02]  /*35d90*/  STL.64 [R1+0x3550], R6 ;  /* 0x0035500601007387 */ /* 0x0011e40000100a00 */
[----:B------:R1:W-:Y:S01]  /*35da0*/  STL.64 [R1+0x3548], R4 ;  /* 0x0035480401007387 */ /* 0x0003e20000100a00 */
[----:B0-----:R-:W2:Y:S04]  /*35db0*/  LDL.LU.64 R6, [R1+0x78] ;  /* 0x0000780001067983 */ /* 0x001ea80000300a00 */
[----:B--2---:R0:W-:Y:S01]  /*35dc0*/  STL.64 [R1+0x36e8], R6 ;  /* 0x0036e80601007387 */ /* 0x0041e20000100a00 */
[----:B-1----:R-:W2:Y:S02]  /*35dd0*/  LDL.LU R4, [R1+0x3e0] ;  /* 0x0003e00001047983 */ /* 0x002ea40000300800 */
[----:B------:R-:W2:Y:S01]  /*35de0*/  LDL.LU R5, [R1+0x3e4] ;  /* 0x0003e40001057983 */ /* 0x000ea20000300800 */
[----:B0-----:R-:W2:Y:S01]  /*35df0*/  LDL.LU R6, [R1+0x3e8] ;  /* 0x0003e80001067983 */ /* 0x001ea20000300800 */
[----:B------:R-:W2:Y:S02]  /*35e00*/  LDL.LU R7, [R1+0x3ec] ;  /* 0x0003ec0001077983 */ /* 0x000ea40000300800 */
[----:B------:R-:W-:-:S02]  /*35e10*/  IMAD.MOV.U32 R22, RZ, RZ, R28 ;  /* 0x000000ffff167224 */ /* 0x000fc400078e001c */
[----:B------:R-:W-:-:S07]  /*35e20*/  IMAD.MOV.U32 R23, RZ, RZ, R9 ;  /* 0x000000ffff177224 */ /* 0x000fce00078e0009 */
[C---:B------:R-:W-:Y:S01]  /*35e30*/  HMMA.16816.F32 R20, R12.reuse, R22, R24 ;  /* 0x000000160c14723c */ /* 0x040fe20000001818 */
[----:B--2---:R-:W-:Y:S01]  /*35e40*/  STL.64 [R1+0x3700], R6 ;  /* 0x0037000601007387 */ /* 0x004fe20000100a00 */
[----:B------:R0:W-:Y:S03]  /*35e50*/  STL.64 [R1+0x36f8], R4 ;  /* 0x0036f80401007387 */ /* 0x0001e60000100a00 */
[----:B0-----:R-:W2:Y:S01]  /*35e60*/  LDL.LU R4, [R1+0x3f0] ;  /* 0x0003f00001047983 */ /* 0x001ea20000300800 */
[----:B------:R-:W2:Y:S02]  /*35e70*/  LDL.LU R5, [R1+0x3f4] ;  /* 0x0003f40001057983 */ /* 0x000ea40000300800 */
[----:B------:R-:W2:Y:S02]  /*35e80*/  LDL.LU R6, [R1+0x3f8] ;  /* 0x0003f80001067983 */ /* 0x000ea40000300800 */
[----:B------:R-:W2:Y:S02]  /*35e90*/  LDL.LU R7, [R1+0x3fc] ;  /* 0x0003fc0001077983 */ /* 0x000ea40000300800 */
[----:B--2---:R-:W-:Y:S01]  /*35ea0*/  STL.64 [R1+0x3718], R6 ;  /* 0x0037180601007387 */ /* 0x004fe20000100a00 */
[----:B------:R0:W-:Y:S03]  /*35eb0*/  STL.64 [R1+0x3710], R4 ;  /* 0x0037100401007387 */ /* 0x0001e60000100a00 */
[----:B0-----:R-:W2:Y:S01]  /*35ec0*/  LDL.LU R4, [R1+0x400] ;  /* 0x0004000001047983 */ /* 0x001ea20000300800 */
[----:B------:R-:W2:Y:S02]  /*35ed0*/  LDL.LU R5, [R1+0x404] ;  /* 0x0004040001057983 */ /* 0x000ea40000300800 */
[----:B------:R-:W2:Y:S02]  /*35ee0*/  LDL.LU R6, [R1+0x408] ;  /* 0x0004080001067983 */ /* 0x000ea40000300800 */
[----:B------:R-:W2:Y:S01]  /*35ef0*/  LDL.LU R7, [R1+0x40c] ;  /* 0x00040c0001077983 */ /* 0x000ea20000300800 */
[----:B------:R-:W2:Y:S01]  /*35f00*/  LDL.LU.64 R26, [R1+0x3758] ;  /* 0x00375800011a7983 */ /* 0x000ea20000300a00 */
[----:B------:R-:W2:Y:S02]  /*35f10*/  LDL.LU.64 R24, [R1+0x3750] ;  /* 0x0037500001187983 */ /* 0x000ea40000300a00 */
[----:B------:R-:W-:Y:S02]  /*35f20*/  STL.64 [R1+0x4a0], R20 ;  /* 0x0004a01401007387 */ /* 0x000fe40000100a00 */
[----:B------:R0:W-:Y:S02]  /*35f30*/  STL.64 [R1+0x4a8], R22 ;  /* 0x0004a81601007387 */ /* 0x0001e40000100a00 */
[----:B0-----:R-:W2:Y:S02]  /*35f40*/  LDL.LU.64 R22, [R1+0x3748] ;  /* 0x0037480001167983 */ /* 0x001ea40000300a00 */
[C---:B--2---:R-:W-:Y:S02]  /*35f50*/  HMMA.16816.F32 R20, R12.reuse, R22, R24 ;  /* 0x000000160c14723c */ /* 0x044fe40000001818 */
[----:B------:R-:W2:Y:S01]  /*35f60*/  LDL.LU.64 R26, [R1+0x3740] ;  /* 0x00374000011a7983 */ /* 0x000ea20000300a00 */
[----:B------:R-:W2:Y:S11]  /*35f70*/  LDL.LU.64 R24, [R1+0x3738] ;  /* 0x0037380001187983 */ /* 0x000eb60000300a00 */
[----:B------:R-:W-:Y:S09]  /*35f80*/  @!UPT UIADD3 URZ, URZ, URZ, URZ ;  /* 0x0000003f3f3ff290 */ /* 0x000ff2000fffe03f */
[----:B------:R0:W-:Y:S01]  /*35f90*/  STL.64 [R1+0x490], R20 ;  /* 0x0004901401007387 */ /* 0x0001e20000100a00 */
[----:B------:R1:W-:Y:S03]  /*35fa0*/  STL.64 [R1+0x498], R22 ;  /* 0x0004981601007387 */ /* 0x0003e60000100a00 */
[----:B0-----:R-:W3:Y:S01]  /*35fb0*/  LDL.LU R20, [R1+0x390] ;  /* 0x0003900001147983 */ /* 0x001ee20000300800 */
[----:B------:R-:W3:Y:S02]  /*35fc0*/  LDL.LU R21, [R1+0x394] ;  /* 0x0003940001157983 */ /* 0x000ee40000300800 */
[----:B-1----:R-:W3:Y:S02]  /*35fd0*/  LDL.LU R22, [R1+0x398] ;  /* 0x0003980001167983 */ /* 0x002ee40000300800 */
[----:B------:R-:W3:Y:S01]  /*35fe0*/  LDL.LU R23, [R1+0x39c] ;  /* 0x00039c0001177983 */ /* 0x000ee20000300800 */
[C---:B--2---:R-:W-:Y:S01]  /*35ff0*/  HMMA.16816.F32 R24, R12.reuse, R10, R24 ;  /* 0x0000000a0c18723c */ /* 0x044fe20000001818 */
[----:B---3--:R0:W-:Y:S01]  /*36000*/  STL.64 [R1+0x36b0], R22 ;  /* 0x0036b01601007387 */ /* 0x0081e20000100a00 */
[----:B------:R-:W-:Y:S03]  /*36010*/  STL.64 [R1+0x36a8], R20 ;  /* 0x0036a81401007387 */ /* 0x000fe60000100a00 */
[----:B0-----:R-:W2:Y:S11]  /*36020*/  LDL.64 R22, [R1+0x28] ;  /* 0x0000280001167983 */ /* 0x001eb60000100a00 */
[----:B------:R-:W-:Y:S07]  /*36030*/  @!UPT UIADD3 URZ, URZ, URZ, URZ ;  /* 0x0000003f3f3ff290 */ /* 0x000fee000fffe03f */
[----:B------:R0:W-:Y:S02]  /*36040*/  STL.64 [R1+0x440], R24 ;  /* 0x0004401801007387 */ /* 0x0001e40000100a00 */
[----:B------:R-:W-:Y:S02]  /*36050*/  STL.64 [R1+0x448], R26 ;  /* 0x0004481a01007387 */ /* 0x000fe40000100a00 */
[----:B0-----:R-:W-:Y:S02]  /*36060*/  IMAD.MOV.U32 R25, RZ, RZ, R10 ;  /* 0x000000ffff197224 */ /* 0x001fe400078e000a */
[----:B------:R-:W-:Y:S02]  /*36070*/  IMAD.MOV.U32 R24, RZ, RZ, R11 ;  /* 0x000000ffff187224 */ /* 0x000fe400078e000b */
[----:B------:R-:W3:Y:S01]  /*36080*/  LDL.LU.64 R10, [R1+0x3730] ;  /* 0x00373000010a7983 */ /* 0x000ee20000300a00 */
[----:B------:R-:W2:Y:S01]  /*36090*/  LDL.LU R8, [R1+0x3728] ;  /* 0x0037280001087983 */ /* 0x000ea20000300800 */
[C---:B---3--:R-:W-:Y:S11]  /*360a0*/  HMMA.16816.F32 R16, R12.reuse, R10, R16 ;  /* 0x0000000a0c10723c */ /* 0x048ff60000001810 */
[----:B------:R-:W-:Y:S11]  /*360b0*/  @!UPT UIADD3 URZ, URZ, URZ, URZ ;  /* 0x0000003f3f3ff290 */ /* 0x000ff6000fffe03f */
[----:B------:R-:W-:Y:S01]  /*360c0*/  @!UPT UIADD3 URZ, URZ, URZ, URZ ;  /* 0x0000003f3f3ff290 */ /* 0x000fe2000fffe03f */
[----:B------:R-:W-:Y:S01]  /*360d0*/  STL.64 [R1+0x430], R16 ;  /* 0x0004301001007387 */ /* 0x000fe20000100a00 */
[----:B------:R0:W-:Y:S03]  /*360e0*/  STL.64 [R1+0x438], R18 ;  /* 0x0004381201007387 */ /* 0x0001e60000100a00 */
[----:B0-----:R-:W3:Y:S01]  /*360f0*/  LDL.LU.64 R18, [R1+0x3720] ;  /* 0x0037200001127983 */ /* 0x001ee20000300a00 */
[----:B------:R-:W-:Y:S02]  /*36100*/  STL.64 [R1+0x36c0], R10 ;  /* 0x0036c00a01007387 */ /* 0x000fe40000100a00 */
[----:B--2---:R0:W-:Y:S02]  /*36110*/  STL [R1+0x36b8], R8 ;  /* 0x0036b80801007387 */ /* 0x0041e40000100800 */
[----:B0-----:R-:W2:Y:S01]  /*36120*/  LDL.LU R8, [R1+0x3b0] ;  /* 0x0003b00001087983 */ /* 0x001ea20000300800 */
[----:B------:R-:W2:Y:S02]  /*36130*/  LDL.LU R9, [R1+0x3b4] ;  /* 0x0003b40001097983 */ /* 0x000ea40000300800 */
[----:B------:R-:W2:Y:S02]  /*36140*/  LDL.LU R10, [R1+0x3b8] ;  /* 0x0003b800010a7983 */ /* 0x000ea40000300800 */
[----:B------:R-:W2:Y:S01]  /*36150*/  LDL.LU R11, [R1+0x3bc] ;  /* 0x0003bc00010b7983 */ /* 0x000ea20000300800 */
[C---:B---3--:R-:W-:Y:S01]  /*36160*/  HMMA.16816.F32 R16, R12.reuse, R18, R4 ;  /* 0x000000120c10723c */ /* 0x048fe20000001804 */
[----:B------:R-:W3:Y:S01]  /*36170*/  LDL.LU.64 R6, [R1+0x3718] ;  /* 0x0037180001067983 */ /* 0x000ee20000300a00 */
[----:B------:R-:W3:Y:S11]  /*36180*/  LDL.LU.64 R4, [R1+0x3710] ;  /* 0x0037100001047983 */ /* 0x000ef60000300a00 */
[----:B------:R-:W-:Y:S10]  /*36190*/  @!UPT UIADD3 URZ, URZ, URZ, URZ ;  /* 0x0000003f3f3ff290 */ /* 0x000ff4000fffe03f */
[----:B------:R-:W-:Y:S01]  /*361a0*/  STL.64 [R1+0x420], R16 ;  /* 0x0004201001007387 */ /* 0x000fe20000100a00 */
[----:B------:R0:W-:Y:S03]  /*361b0*/  STL.64 [R1+0x428], R18 ;  /* 0x0004281201007387 */ /* 0x0001e60000100a00 */
[----:B0-----:R-:W3:Y:S02]  /*361c0*/  LDL.LU.64 R18, [R1+0x3708] ;  /* 0x0037080001127983 */ /* 0x001ee40000300a00 */
[C---:B---3--:R-:W-:Y:S01]  /*361d0*/  HMMA.16816.F32 R4, R12.reuse, R18, R4 ;  /* 0x000000120c04723c */ /* 0x048fe20000001804 */
[----:B------:R-:W-:Y:S02]  /*361e0*/  IMAD.MOV.U32 R21, RZ, RZ, R18 ;  /* 0x000000ffff157224 */ /* 0x000fe400078e0012 */
[----:B------:R-:W-:Y:S11]  /*361f0*/  IMAD.MOV.U32 R20, RZ, RZ, R19 ;  /* 0x000000ffff147224 */ /* 0x000ff600078e0013 */
[----:B------:R-:W-:Y:S09]  /*36200*/  @!UPT UIADD3 URZ, URZ, URZ, URZ ;  /* 0x0000003f3f3ff290 */ /* 0x000ff2000fffe03f */
[----:B------:R-:W-:Y:S01]  /*36210*/  STL.64 [R1+0x410], R4 ;  /* 0x0004100401007387 */ /* 0x000fe20000100a00 */
[----:B------:R0:W-:Y:S03]  /*36220*/  STL.64 [R1+0x418], R6 ;  /* 0x0004180601007387 */ /* 0x0001e60000100a00 */
[----:B0-----:R-:W3:Y:S01]  /*36230*/  LDL.LU.64 R6, [R1+0x3700] ;  /* 0x0037000001067983 */ /* 0x001ee20000300a00 */
[----:B------:R-:W3:Y:S02]  /*36240*/  LDL.LU.64 R4, [R1+0x36f8] ;  /* 0x0036f80001047983 */ /* 0x000ee40000300a00 */
[----:B------:R-:W3:Y:S02]  /*36250*/  LDL.LU.64 R18, [R1+0x36f0] ;  /* 0x0036f00001127983 */ /* 0x000ee40000300a00 */
[C---:B---3--:R-:W-:Y:S01]  /*36260*/  HMMA.16816.F32 R16, R12.reuse, R18, R4 ;  /* 0x000000120c10723c */ /* 0x048fe20000001804 */
[----:B------:R-:W3:Y:S11]  /*36270*/  LDL.LU.64 R6, [R1+0x36e8] ;  /* 0x0036e80001067983 */ /* 0x000ef60000300a00 */
[----:B------:R-:W-:Y:S11]  /*36280*/  @!UPT UIADD3 URZ, URZ, URZ, URZ ;  /* 0x0000003f3f3ff290 */ /* 0x000ff6000fffe03f */
[----:B------:R-:W-:Y:S01]  /*36290*/  STL.64 [R1+0x400], R16 ;  /* 0x0004001001007387 */ /* 0x000fe20000100a00 */
[----:B------:R0:W-:Y:S03]  /*362a0*/  STL.64 [R1+0x408], R18 ;  /* 0x0004081201007387 */ /* 0x0001e60000100a00 */
[----:B0-----:R-:W3:Y:S01]  /*362b0*/  LDL.LU.64 R18, [R1+0x36e0] ;  /* 0x0036e00001127983 */ /* 0x001ee20000300a00 */
[----:B------:R-:W3:Y:S02]  /*362c0*/  LDL.LU.64 R16, [R1+0x36d8] ;  /* 0x0036d80001107983 */ /* 0x000ee40000300a00 */
[----:B---3--:R-:W-:Y:S01]  /*362d0*/  HMMA.16816.F32 R12, R12, R6, R16 ;  /* 0x000000060c0c723c */ /* 0x008fe20000001810 */
[----:B------:R-:W2:Y:S01]  /*362e0*/  LDL.LU.64 R18, [R1+0x36d0] ;  /* 0x0036d00001127983 */ /* 0x000ea20000300a00 */
[----:B------:R-:W2:Y:S02]  /*362f0*/  LDL.LU.64 R16, [R1+0x36c8] ;  /* 0x0036c80001107983 */ /* 0x000ea40000300a00 */
[----:B------:R0:W-:Y:S02]  /*36300*/  STL.64 [R1+0x3660], R6 ;  /* 0x0036600601007387 */ /* 0x0001e40000100a00 */
[----:B------:R-:W3:Y:S11]  /*36310*/  LDL.LU R4, [R1+0x3a0] ;  /* 0x0003a00001047983 */ /* 0x000ef60000300800 */
[----:B------:R-:W-:Y:S06]  /*36320*/  @!UPT UIADD3 URZ, URZ, URZ, URZ ;  /* 0x0000003f3f3ff290 */ /* 0x000fec000fffe03f */
[----:B------:R-:W-:Y:S01]  /*36330*/  STL.64 [R1+0x3c0], R12 ;  /* 0x0003c00c01007387 */ /* 0x000fe20000100a00 */
[----:B------:R1:W-:Y:S02]  /*36340*/  STL.64 [R1+0x3c8], R14 ;  /* 0x0003c80e01007387 */ /* 0x0003e40000100a00 */
[----:B------:R-:W3:Y:S02]  /*36350*/  LDL.LU R5, [R1+0x3a4] ;  /* 0x0003a40001057983 */ /* 0x000ee40000300800 */
[----:B0-----:R-:W3:Y:S01]  /*36360*/  LDL.LU R6, [R1+0x3a8] ;  /* 0x0003a80001067983 */ /* 0x001ee20000300800 */
[----:B------:R-:W3:Y:S01]  /*36370*/  LDL.LU R7, [R1+0x3ac] ;  /* 0x0003ac0001077983 */ /* 0x000ee20000300800 */
[----:B-1----:R-:W-:Y:S02]  /*36380*/  IMAD.MOV.U32 R15, RZ, RZ, R24 ;  /* 0x000000ffff0f7224 */ /* 0x002fe400078e0018 */
[----:B------:R-:W-:Y:S01]  /*36390*/  IMAD.MOV.U32 R14, RZ, RZ, R25 ;  /* 0x000000ffff0e7224 */ /* 0x000fe200078e0019 */
[----:B------:R-:W2:Y:S01]  /*363a0*/  LDL.LU R24, [R1+0x110] ;  /* 0x0001100001187983 */ /* 0x000ea20000300800 */
        /* <DEDUP_REMOVED lines=9> */
[----:B------:R-:W-:Y:S01]  /*36440*/  HMMA.16816.F32 R8, R16, R22, R8 ;  /* 0x000000161008723c */ /* 0x000fe20000001808 */
[----:B------:R-:W-:Y:S01]  /*36450*/  IMAD.MOV.U32 R12, RZ, RZ, R22 ;  /* 0x000000ffff0c7224 */ /* 0x000fe200078e0016 */
[----:B--2---:R0:W-:Y:S01]  /*36460*/  STL.64 [R1+0x35e8], R26 ;  /* 0x0035e81a01007387 */ /* 0x0041e20000100a00 */
[----:B------:R-:W-:Y:S02]  /*36470*/  STL.64 [R1+0x35e0], R24 ;  /* 0x0035e01801007387 */ /* 0x000fe40000100a00 */
[----:B0-----:R-:W-:-:S02]  /*36480*/  IMAD.MOV.U32 R26, RZ, RZ, R21 ;  /* 0x000000ffff1a7224 */ /* 0x001fc400078e0015 */
[----:B------:R-:W-:-:S05]  /*36490*/  IMAD.MOV.U32 R27, RZ, RZ, R20 ;  /* 0x000000ffff1b7224 */ /* 0x000fca00078e0014 */
[----:B------:R0:W-:Y:S04]  /*364a0*/  STL.64 [R1+0x3688], R26 ;  /* 0x0036881a01007387 */ /* 0x0001e80000100a00 */
[----:B0-----:R-:W3:Y:S07]  /*364b0*/  LDL.64 R26, [R1+0x18] ;  /* 0x00001800011a7983 */ /* 0x001eee0000100a00 */
[----:B------:R0:W-:Y:S02]  /*364c0*/  STL.64 [R1+0x3d0], R8 ;  /* 0x0003d00801007387 */ /* 0x0001e40000100a00 */
[----:B------:R1:W-:Y:S02]  /*364d0*/  STL.64 [R1+0x3d8], R10 ;  /* 0x0003d80a01007387 */ /* 0x0003e40000100a00 */
[----:B0-----:R-:W-:Y:S01]  /*364e0*/  IMAD.MOV.U32 R9, RZ, RZ, R23 ;  /* 0x000000ffff097224 */ /* 0x001fe200078e0017 */
[----:B-1----:R-:W2:Y:S01]  /*364f0*/  LDL.LU.64 R10, [R1+0x36c0] ;  /* 0x0036c000010a7983 */ /* 0x002ea20000300a00 */
[----:B------:R-:W2:Y:S02]  /*36500*/  LDL.LU R8, [R1+0x36b8] ;  /* 0x0036b80001087983 */ /* 0x000ea40000300800 */
[----:B------:R-:W2:Y:S02]  /*36510*/  LDL.LU.64 R22, [R1+0x36b0] ;  /* 0x0036b00001167983 */ /* 0x000ea40000300a00 */
[----:B------:R-:W2:Y:S01]  /*36520*/  LDL.LU.64 R20, [R1+0x36a8] ;  /* 0x0036a80001147983 */ /* 0x000ea20000300a00 */
[C---:B---3--:R-:W-:Y:S08]  /*36530*/  HMMA.16816.F32 R4, R16.reuse, R26, R4 ;  /* 0x0000001a1004723c */ /* 0x048ff00000001804 */
[----:B--2---:R-:W-:Y:S11]  /*36540*/  HMMA.16816.F32 R20, R16, R14, R20 ;  /* 0x0000000e1014723c */ /* 0x004ff60000001814 */
[----:B------:R-:W-:Y:S04]  /*36550*/  @!UPT UIADD3 URZ, URZ, URZ, URZ ;  /* 0x0000003f3f3ff290 */ /* 0x000fe8000fffe03f */
[----:B------:R-:W-:Y:S01]  /*36560*/  STL.64 [R1+0x480], R4 ;  /* 0x0004800401007387 */ /* 0x000fe20000100a00 */
[----:B------:R0:W-:Y:S02]  /*36570*/  STL.64 [R1+0x488], R6 ;  /* 0x0004880601007387 */ /* 0x0001e40000100a00 */
[----:B------:R1:W-:Y:S05]  /*36580*/  STL.64 [R1+0x3620], R14 ;  /* 0x0036200e01007387 */ /* 0x0003ea0000100a00 */
[----:B------:R2:W-:Y:S01]  /*36590*/  STL.64 [R1+0x3b0], R20 ;  /* 0x0003b01401007387 */ /* 0x0005e20000100a00 */
[----:B------:R3:W-:Y:S02]  /*365a0*/  STL.64 [R1+0x3b8], R22 ;  /* 0x0003b81601007387 */ /* 0x0007e40000100a00 */
[----:B0-----:R-:W2:Y:S02]  /*365b0*/  LDL.LU.64 R6, [R1+0x68] ;  /* 0x0000680001067983 */ /* 0x001ea40000300a00 */
[----:B------:R-:W-:-:S02]  /*365c0*/  IMAD.MOV.U32 R4, RZ, RZ, R27 ;  /* 0x000000ffff047224 */ /* 0x000fc400078e001b */
[----:B------:R-:W-:Y:S02]  /*365d0*/  IMAD.MOV.U32 R5, RZ, RZ, R26 ;  /* 0x000000ffff057224 */ /* 0x000fe400078e001a */
[----:B-1----:R-:W-:Y:S02]  /*365e0*/  IMAD.MOV.U32 R15, RZ, RZ, R4 ;  /* 0x000000ffff0f7224 */ /* 0x002fe400078e0004 */
[----:B------:R-:W-:Y:S01]  /*365f0*/  IMAD.MOV.U32 R14, RZ, RZ, R5 ;  /* 0x000000ffff0e7224 */ /* 0x000fe200078e0005 */
[----:B--2---:R0:W-:Y:S01]  /*36600*/  STL.64 [R1+0x3690], R6 ;  /* 0x0036900601007387 */ /* 0x0041e20000100a00 */
[----:B------:R-:W2:Y:S02]  /*36610*/  LDL.LU R20, [R1+0x2a0] ;  /* 0x0002a00001147983 */ /* 0x000ea40000300800 */
[----:B------:R-:W2:Y:S02]  /*36620*/  LDL.LU R21, [R1+0x2a4] ;  /* 0x0002a40001157983 */ /* 0x000ea40000300800 */
[----:B---3--:R-:W3:Y:S01]  /*36630*/  LDL.LU R22, [R1+0x2a8] ;  /* 0x0002a80001167983 */ /* 0x008ee20000300800 */
[----:B------:R-:W3:Y:S01]  /*36640*/  LDL.LU R23, [R1+0x2ac] ;  /* 0x0002ac0001177983 */ /* 0x000ee20000300800 */
[----:B------:R-:W2:Y:S02]  /*36650*/  LDL.LU R4, [R1+0x370] ;  /* 0x0003700001047983 */ /* 0x000ea40000300800 */
[----:B------:R-:W2:Y:S01]  /*36660*/  LDL.LU R5, [R1+0x374] ;  /* 0x0003740001057983 */ /* 0x000ea20000300800 */
        /* <DEDUP_REMOVED lines=8> */
[----:B------:R-:W4:Y:S01]  /*366f0*/  LDL.64 R26, [R1+0x38] ;  /* 0x00003800011a7983 */ /* 0x000f220000100a00 */
[----:B---3--:R-:W-:Y:S02]  /*36700*/  STL.64 [R1+0x3670], R22 ;  /* 0x0036701601007387 */ /* 0x008fe40000100a00 */
[----:B------:R0:W-:Y:S02]  /*36710*/  STL.64 [R1+0x3668], R20 ;  /* 0x0036681401007387 */ /* 0x0001e40000100a00 */
[----:B0-----:R-:W3:Y:S01]  /*36720*/  LDL.LU R20, [R1+0x350] ;  /* 0x0003500001147983 */ /* 0x001ee20000300800 */
[----:B------:R-:W3:Y:S02]  /*36730*/  LDL.LU R21, [R1+0x354] ;  /* 0x0003540001157983 */ /* 0x000ee40000300800 */
[----:B------:R-:W3:Y:S02]  /*36740*/  LDL.LU R22, [R1+0x358] ;  /* 0x0003580001167983 */ /* 0x000ee40000300800 */
[----:B------:R-:W3:Y:S01]  /*36750*/  LDL.LU R23, [R1+0x35c] ;  /* 0x00035c0001177983 */ /* 0x000ee20000300800 */
[C---:B--2---:R-:W-:Y:S01]  /*36760*/  HMMA.16816.F32 R4, R16.reuse, R10, R4 ;  /* 0x0000000a1004723c */ /* 0x044fe20000001804 */
[----:B---3--:R-:W-:Y:S01]  /*36770*/  STL.64 [R1+0x3680], R22 ;  /* 0x0036801601007387 */ /* 0x008fe20000100a00 */
[----:B------:R0:W-:Y:S03]  /*36780*/  STL.64 [R1+0x3678], R20 ;  /* 0x0036781401007387 */ /* 0x0001e60000100a00 */
[----:B0-----:R-:W2:Y:S01]  /*36790*/  LDL.LU R20, [R1+0x360] ;  /* 0x0003600001147983 */ /* 0x001ea20000300800 */
[----:B------:R-:W2:Y:S02]  /*367a0*/  LDL.LU R21, [R1+0x364] ;  /* 0x0003640001157983 */ /* 0x000ea40000300800 */
[----:B------:R-:W2:Y:S02]  /*367b0*/  LDL.LU R22, [R1+0x368] ;  /* 0x0003680001167983 */ /* 0x000ea40000300800 */
[----:B------:R-:W2:Y:S01]  /*367c0*/  LDL.LU R23, [R1+0x36c] ;  /* 0x00036c0001177983 */ /* 0x000ea20000300800 */
[----:B------:R-:W-:Y:S11]  /*367d0*/  STL.64 [R1+0x3638], R14 ;  /* 0x0036380e01007387 */ /* 0x000ff60000100a00 */
[----:B------:R-:W-:Y:S01]  /*367e0*/  @!UPT UIADD3 URZ, URZ, URZ, URZ ;  /* 0x0000003f3f3ff290 */ /* 0x000fe2000fffe03f */
[----:B------:R-:W-:Y:S02]  /*367f0*/  STL.64 [R1+0x3a0], R4 ;  /* 0x0003a00401007387 */ /* 0x000fe40000100a00 */
[----:B------:R0:W-:Y:S02]  /*36800*/  STL.64 [R1+0x3a8], R6 ;  /* 0x0003a80601007387 */ /* 0x0001e40000100a00 */
[----:B0-----:R-:W4:Y:S01]  /*36810*/  LDL.LU.64 R6, [R1+0x36a0] ;  /* 0x0036a00001067983 */ /* 0x001f220000300a00 */
[----:B------:R-:W4:Y:S02]  /*36820*/  LDL.LU.64 R4, [R1+0x3698] ;  /* 0x0036980001047983 */ /* 0x000f240000300a00 */
[----:B------:R-:W-:Y:S02]  /*36830*/  STL.64 [R1+0x3618], R10 ;  /* 0x0036180a01007387 */ /* 0x000fe40000100a00 */
[----:B------:R0:W-:Y:S02]  /*36840*/  STL [R1+0x3610], R8 ;  /* 0x0036100801007387 */ /* 0x0001e40000100800 */
[----:B------:R-:W-:Y:S01]  /*36850*/  IMAD.MOV.U32 R15, RZ, RZ, R9 ;  /* 0x000000ffff0f7224 */ /* 0x000fe200078e0009 */
[----:B0-----:R-:W3:Y:S01]  /*36860*/  LDL.LU R8, [R1+0x270] ;  /* 0x0002700001087983 */ /* 0x001ee20000300800 */
[----:B------:R-:W3:Y:S02]  /*36870*/  LDL.LU R9, [R1+0x274] ;  /* 0x0002740001097983 */ /* 0x000ee40000300800 */
[----:B------:R-:W2:Y:S02]  /*36880*/  LDL.LU R10, [R1+0x278] ;  /* 0x00027800010a7983 */ /* 0x000ea40000300800 */
[----:B------:R-:W2:Y:S02]  /*36890*/  LDL.LU R11, [R1+0x27c] ;  /* 0x00027c00010b7983 */ /* 0x000ea40000300800 */
[----:B--2---:R-:W-:Y:S01]  /*368a0*/  STL.64 [R1+0x3630], R10 ;  /* 0x0036300a01007387 */ /* 0x004fe20000100a00 */
[----:B---3--:R0:W-:Y:S03]  /*368b0*/  STL.64 [R1+0x3628], R8 ;  /* 0x0036280801007387 */ /* 0x0081e60000100a00 */
[----:B0-----:R-:W2:Y:S01]  /*368c0*/  LDL.LU R8, [R1+0x280] ;  /* 0x0002800001087983 */ /* 0x001ea20000300800 */
[----:B------:R-:W2:Y:S02]  /*368d0*/  LDL.LU R9, [R1+0x284] ;  /* 0x0002840001097983 */ /* 0x000ea40000300800 */
[----:B------:R-:W3:Y:S02]  /*368e0*/  LDL.LU R10, [R1+0x288] ;  /* 0x00028800010a7983 */ /* 0x000ee40000300800 */
[----:B------:R-:W3:Y:S01]  /*368f0*/  LDL.LU R11, [R1+0x28c] ;  /* 0x00028c00010b7983 */ /* 0x000ee20000300800 */
[C---:B----4-:R-:W-:Y:S01]  /*36900*/  HMMA.16816.F32 R4, R16.reuse, R26, R4 ;  /* 0x0000001a1004723c */ /* 0x050fe20000001804 */
[----:B---3--:R-:W-:Y:S01]  /*36910*/  STL.64 [R1+0x3648], R10 ;  /* 0x0036480a01007387 */ /* 0x008fe20000100a00 */
[----:B--2---:R0:W-:Y:S03]  /*36920*/  STL.64 [R1+0x3640], R8 ;  /* 0x0036400801007387 */ /* 0x0041e60000100a00 */
[----:B0-----:R-:W2:Y:S01]  /*36930*/  LDL.LU R8, [R1+0x290] ;  /* 0x0002900001087983 */ /* 0x001ea20000300800 */
[----:B------:R-:W2:Y:S02]  /*36940*/  LDL.LU R9, [R1+0x294] ;  /* 0x0002940001097983 */ /* 0x000ea40000300800 */
[----:B------:R-:W2:Y:S02]  /*36950*/  LDL.LU R10, [R1+0x298] ;  /* 0x00029800010a7983 */ /* 0x000ea40000300800 */
[----:B------:R-:W2:Y:S11]  /*36960*/  LDL.LU R11, [R1+0x29c] ;  /* 0x00029c00010b7983 */ /* 0x000eb60000300800 */
[----:B------:R-:W-:Y:S02]  /*36970*/  @!UPT UIADD3 URZ, URZ, URZ, URZ ;  /* 0x0000003f3f3ff290 */ /* 0x000fe4000fffe03f */
[----:B------:R0:W-:Y:S01]  /*36980*/  STL.64 [R1+0x390], R4 ;  /* 0x0003900401007387 */ /* 0x0001e20000100a00 */
[----:B------:R1:W-:Y:S02]  /*36990*/  STL.64 [R1+0x398], R6 ;  /* 0x0003980601007387 */ /* 0x0003e40000100a00 */
[----:B0-----:R-:W-:Y:S01]  /*369a0*/  IMAD.MOV.U32 R5, RZ, RZ, R26 ;  /* 0x000000ffff057224 */ /* 0x001fe200078e001a */
[----:B-1----:R-:W3:Y:S01]  /*369b0*/  LDL.LU.64 R6, [R1+0x3690] ;  /* 0x0036900001067983 */ /* 0x002ee20000300a00 */
[----:B------:R-:W-:Y:S02]  /*369c0*/  IMAD.MOV.U32 R4, RZ, RZ, R27 ;  /* 0x000000ffff047224 */ /* 0x000fe400078e001b */
[----:B------:R-:W4:Y:S02]  /*369d0*/  LDL.LU.64 R26, [R1+0x3688] ;  /* 0x00368800011a7983 */ /* 0x000f240000300a00 */
[----:B----4-:R-:W-:Y:S11]  /*369e0*/  HMMA.16816.F32 R20, R16, R26, R20 ;  /* 0x0000001a1014723c */ /* 0x010ff60000001814 */
[----:B------:R-:W-:Y:S11]  /*369f0*/  @!UPT UIADD3 URZ, URZ, URZ, URZ ;  /* 0x0000003f3f3ff290 */ /* 0x000ff6000fffe03f */
[----:B------:R-:W-:Y:S01]  /*36a00*/  @!UPT UIADD3 URZ, URZ, URZ, URZ ;  /* 0x0000003f3f3ff290 */ /* 0x000fe2000fffe03f */
[----:B------:R-:W-:Y:S01]  /*36a10*/  STL.64 [R1+0x380], R20 ;  /* 0x0003801401007387 */ /* 0x000fe20000100a00 */
[----:B------:R0:W-:Y:S03]  /*36a20*/  STL.64 [R1+0x388], R22 ;  /* 0x0003881601007387 */ /* 0x0001e60000100a00 */
[----:B0-----:R-:W4:Y:S01]  /*36a30*/  LDL.LU.64 R22, [R1+0x3680] ;  /* 0x0036800001167983 */ /* 0x001f220000300a00 */
[----:B------:R-:W4:Y:S02]  /*36a40*/  LDL.LU.64 R20, [R1+0x3678] ;  /* 0x0036780001147983 */ /* 0x000f240000300a00 */
[----:B------:R-:W-:Y:S02]  /*36a50*/  STL.64 [R1+0x35f8], R26 ;  /* 0x0035f81a01007387 */ /* 0x000fe40000100a00 */
[----:B------:R-:W-:Y:S02]  /*36a60*/  IMAD.MOV.U32 R14, RZ, RZ, R12 ;  /* 0x000000ffff0e7224 */ /* 0x000fe400078e000c */
[----:B---3--:R-:W-:-:S02]  /*36a70*/  IMAD.MOV.U32 R13, RZ, RZ, R6 ;  /* 0x000000ffff0d7224 */ /* 0x008fc400078e0006 */
[----:B------:R-:W-:Y:S01]  /*36a80*/  IMAD.MOV.U32 R12, RZ, RZ, R7 ;  /* 0x000000ffff0c7224 */ /* 0x000fe200078e0007 */
[C---:B----4-:R-:W-:Y:S11]  /*36a90*/  HMMA.16816.F32 R20, R16.reuse, R6, R20 ;  /* 0x000000061014723c */ /* 0x050ff60000001814 */
[----:B------:R-:W-:Y:S11]  /*36aa0*/  @!UPT UIADD3 URZ, URZ, URZ, URZ ;  /* 0x0000003f3f3ff290 */ /* 0x000ff6000fffe03f */
[----:B------:R-:W-:Y:S01]  /*36ab0*/  @!UPT UIADD3 URZ, URZ, URZ, URZ ;  /* 0x0000003f3f3ff290 */ /* 0x000fe2000fffe03f */
[----:B------:R-:W-:Y:S01]  /*36ac0*/  STL.64 [R1+0x370], R20 ;  /* 0x0003701401007387 */ /* 0x000fe20000100a00 */
[----:B------:R0:W-:Y:S03]  /*36ad0*/  STL.64 [R1+0x378], R22 ;  /* 0x0003781601007387 */ /* 0x0001e60000100a00 */
[----:B0-----:R-:W3:Y:S01]  /*36ae0*/  LDL.LU.64 R22, [R1+0x3670] ;  /* 0x0036700001167983 */ /* 0x001ee20000300a00 */
[----:B------:R-:W3:Y:S02]  /*36af0*/  LDL.LU.64 R20, [R1+0x3668] ;  /* 0x0036680001147983 */ /* 0x000ee40000300a00 */
[----:B------:R-:W3:Y:S02]  /*36b00*/  LDL.LU.64 R6, [R1+0x3660] ;  /* 0x0036600001067983 */ /* 0x000ee40000300a00 */
[----:B------:R-:W-:Y:S02]  /*36b10*/  IMAD.MOV.U32 R27, RZ, RZ, R4 ;  /* 0x000000ffff1b7224 */ /* 0x000fe400078e0004 */
[----:B------:R-:W-:Y:S01]  /*36b20*/  IMAD.MOV.U32 R26, RZ, RZ, R5 ;  /* 0x000000ffff1a7224 */ /* 0x000fe200078e0005 */
        /* <DEDUP_REMOVED lines=9> */
[----:B0-----:R-:W4:Y:S01]  /*36bc0*/  LDL.LU R6, [R1+0x248] ;  /* 0x0002480001067983 */ /* 0x001f220000300800 */
[----:B------:R-:W4:Y:S01]  /*36bd0*/  LDL.LU R7, [R1+0x24c] ;  /* 0x00024c0001077983 */ /* 0x000f220000300800 */
[----:B-1----:R-:W-:Y:S02]  /*36be0*/  IMAD.MOV.U32 R18, RZ, RZ, R13 ;  /* 0x000000ffff127224 */ /* 0x002fe400078e000d */
[----:B------:R-:W-:Y:S02]  /*36bf0*/  IMAD.MOV.U32 R19, RZ, RZ, R12 ;  /* 0x000000ffff137224 */ /* 0x000fe400078e000c */
[C---:B--2---:R-:W-:Y:S01]  /*36c00*/  HMMA.16816.F32 R12, R20.reuse, R14, R8 ;  /* 0x0000000e140c723c */ /* 0x044fe20000001808 */
[----:B----4-:R-:W-:Y:S01]  /*36c10*/  STL.64 [R1+0x3608], R6 ;  /* 0x0036080601007387 */ /* 0x010fe20000100a00 */
[----:B---3--:R0:W-:Y:S03]  /*36c20*/  STL.64 [R1+0x3600], R4 ;  /* 0x0036000401007387 */ /* 0x0081e60000100a00 */
        /* <DEDUP_REMOVED lines=24> */
[----:B------:R-:W3:Y:S01]  /*36db0*/  LDL.LU R12, [R1+0x260] ;  /* 0x00026000010c7983 */ /* 0x000ee20000300800 */
[----:B------:R-:W3:Y:S04]  /*36dc0*/  LDL.LU R13, [R1+0x264] ;  /* 0x00026400010d7983 */ /* 0x000ee80000300800 */
[----:B0-----:R-:W3:Y:S01]  /*36dd0*/  LDL.LU R14, [R1+0x268] ;  /* 0x00026800010e7983 */ /* 0x001ee20000300800 */
[----:B------:R-:W3:Y:S01]  /*36de0*/  LDL.LU R15, [R1+0x26c] ;  /* 0x00026c00010f7983 */ /* 0x000ee20000300800 */
[C---:B--2---:R-:W-:Y:S08]  /*36df0*/  HMMA.16816.F32 R24, R20.reuse, R26, R4 ;  /* 0x0000001a1418723c */ /* 0x044ff00000001804 */
[C---:B---3--:R-:W-:Y:S11]  /*36e00*/  HMMA.16816.F32 R12, R20.reuse, R10, R12 ;  /* 0x0000000a140c723c */ /* 0x048ff6000000180c */
[----:B------:R-:W-:Y:S11]  /*36e10*/  @!UPT UIADD3 URZ, URZ, URZ, URZ ;  /* 0x0000003f3f3ff290 */ /* 0x000ff6000fffe03f */
[----:B------:R-:W-:Y:S01]  /*36e20*/  @!UPT UIADD3 URZ, URZ, URZ, URZ ;  /* 0x0000003f3f3ff290 */ /* 0x000fe2000fffe03f */
[----:B------:R0:W-:Y:S01]  /*36e30*/  STL.64 [R1+0x260], R12 ;  /* 0x0002600c01007387 */ /* 0x0001e20000100a00 */
[----:B------:R1:W-:Y:S03]  /*36e40*/  STL.64 [R1+0x268], R14 ;  /* 0x0002680e01007387 */ /* 0x0003e60000100a00 */
[----:B0-----:R-:W2:Y:S01]  /*36e50*/  LDL.LU R12, [R1+0x1f0] ;  /* 0x0001f000010c7983 */ /* 0x001ea20000300800 */
[----:B------:R-:W2:Y:S02]  /*36e60*/  LDL.LU R13, [R1+0x1f4] ;  /* 0x0001f400010d7983 */ /* 0x000ea40000300800 */
[----:B-1----:R-:W2:Y:S02]  /*36e70*/  LDL.LU R14, [R1+0x1f8] ;  /* 0x0001f800010e7983 */ /* 0x002ea40000300800 */
[----:B------:R-:W2:Y:S01]  /*36e80*/  LDL.LU R15, [R1+0x1fc] ;  /* 0x0001fc00010f7983 */ /* 0x000ea20000300800 */
[----:B------:R0:W-:Y:S01]  /*36e90*/  STL.64 [R1+0x35b0], R10 ;  /* 0x0035b00a01007387 */ /* 0x0001e20000100a00 */
[----:B----4-:R-:W-:Y:S03]  /*36ea0*/  STL [R1+0x35a8], R8 ;  /* 0x0035a80801007387 */ /* 0x010fe60000100800 */
[----:B0-----:R-:W2:Y:S01]  /*36eb0*/  LDL.LU.64 R10, [R1+0x28] ;  /* 0x00002800010a7983 */ /* 0x001ea20000300a00 */
[----:B------:R-:W3:Y:S02]  /*36ec0*/  LDL.LU.64 R6, [R1+0x3608] ;  /* 0x0036080001067983 */ /* 0x000ee40000300a00 */
[----:B------:R-:W3:Y:S02]  /*36ed0*/  LDL.LU.64 R4, [R1+0x3600] ;  /* 0x0036000001047983 */ /* 0x000ee40000300a00 */
[----:B------:R-:W-:Y:S01]  /*36ee0*/  STL.64 [R1+0x250], R24 ;  /* 0x0002501801007387 */ /* 0x000fe20000100a00 */
[----:B------:R0:W-:Y:S04]  /*36ef0*/  STL.64 [R1+0x258], R26 ;  /* 0x0002581a01007387 */ /* 0x0001e80000100a00 */
[----:B0-----:R-:W3:Y:S02]  /*36f00*/  LDL.LU.64 R26, [R1+0x35f8] ;  /* 0x0035f800011a7983 */ /* 0x001ee40000300a00 */
[C---:B---3--:R-:W-:Y:S02]  /*36f10*/  HMMA.16816.F32 R24, R20.reuse, R26, R4 ;  /* 0x0000001a1418723c */ /* 0x048fe40000001804 */
[----:B------:R-:W3:Y:S11]  /*36f20*/  LDL.LU.64 R6, [R1+0x35f0] ;  /* 0x0035f00001067983 */ /* 0x000ef60000300a00 */
[----:B------:R-:W-:Y:S10]  /*36f30*/  @!UPT UIADD3 URZ, URZ, URZ, URZ ;  /* 0x0000003f3f3ff290 */ /* 0x000ff4000fffe03f */
[----:B------:R-:W-:Y:S01]  /*36f40*/  STL.64 [R1+0x240], R24 ;  /* 0x0002401801007387 */ /* 0x000fe20000100a00 */
[----:B------:R0:W-:Y:S03]  /*36f50*/  STL.64 [R1+0x248], R26 ;  /* 0x0002481a01007387 */ /* 0x0001e60000100a00 */
[----:B0-----:R-:W4:Y:S01]  /*36f60*/  LDL.LU.64 R26, [R1+0x35e8] ;  /* 0x0035e800011a7983 */ /* 0x001f220000300a00 */
[----:B------:R-:W4:Y:S02]  /*36f70*/  LDL.LU.64 R24, [R1+0x35e0] ;  /* 0x0035e00001187983 */ /* 0x000f240000300a00 */
[C---:B----4-:R-:W-:Y:S11]  /*36f80*/  HMMA.16816.F32 R24, R20.reuse, R18, R24 ;  /* 0x000000121418723c */ /* 0x050ff60000001818 */
[----:B------:R-:W-:Y:S11]  /*36f90*/  @!UPT UIADD3 URZ, URZ, URZ, URZ ;  /* 0x0000003f3f3ff290 */ /* 0x000ff6000fffe03f */
[----:B------:R-:W-:Y:S01]  /*36fa0*/  @!UPT UIADD3 URZ, URZ, URZ, URZ ;  /* 0x0000003f3f3ff290 */ /* 0x000fe2000fffe03f */
[----:B------:R-:W-:Y:S01]  /*36fb0*/  STL.64 [R1+0x230], R24 ;  /* 0x0002301801007387 */ /* 0x000fe20000100a00 */
[----:B------:R0:W-:Y:S03]  /*36fc0*/  STL.64 [R1+0x238], R26 ;  /* 0x0002381a01007387 */ /* 0x0001e60000100a00 */
[----:B0-----:R-:W3:Y:S01]  /*36fd0*/  LDL.LU.64 R26, [R1+0x35d8] ;  /* 0x0035d800011a7983 */ /* 0x001ee20000300a00 */
[----:B------:R-:W3:Y:S02]  /*36fe0*/  LDL.LU.64 R24, [R1+0x35d0] ;  /* 0x0035d00001187983 */ /* 0x000ee40000300a00 */
[----:B------:R0:W-:Y:S02]  /*36ff0*/  STL.64 [R1+0x3568], R18 ;  /* 0x0035681201007387 */ /* 0x0001e40000100a00 */
[----:B------:R-:W4:Y:S01]  /*37000*/  LDL.LU R16, [R1+0x1e0] ;  /* 0x0001e00001107983 */ /* 0x000f220000300800 */
[----:B------:R-:W4:Y:S04]  /*37010*/  LDL.LU R17, [R1+0x1e4] ;  /* 0x0001e40001117983 */ /* 0x000f280000300800 */
[----:B0-----:R-:W4:Y:S01]  /*37020*/  LDL.LU R18, [R1+0x1e8] ;  /* 0x0001e80001127983 */ /* 0x001f220000300800 */
[----:B------:R-:W4:Y:S01]  /*37030*/  LDL.LU R19, [R1+0x1ec] ;  /* 0x0001ec0001137983 */ /* 0x000f220000300800 */
[----:B---3--:R-:W-:Y:S02]  /*37040*/  HMMA.16816.F32 R20, R20, R6, R24 ;  /* 0x000000061414723c */ /* 0x008fe40000001818 */
[----:B------:R-:W2:Y:S01]  /*37050*/  LDL.LU.64 R26, [R1+0x35c8] ;  /* 0x0035c800011a7983 */ /* 0x000ea20000300a00 */
[----:B------:R-:W2:Y:S11]  /*37060*/  LDL.LU.64 R24, [R1+0x35c0] ;  /* 0x0035c00001187983 */ /* 0x000eb60000300a00 */
[----:B------:R-:W-:Y:S09]  /*37070*/  @!UPT UIADD3 URZ, URZ, URZ, URZ ;  /* 0x0000003f3f3ff290 */ /* 0x000ff2000fffe03f */
[----:B------:R0:W-:Y:S01]  /*37080*/  STL.64 [R1+0x110], R20 ;  /* 0x0001101401007387 */ /* 0x0001e20000100a00 */
[----:B------:R1:W-:Y:S03]  /*37090*/  STL.64 [R1+0x118], R22 ;  /* 0x0001181601007387 */ /* 0x0003e60000100a00 */
[----:B0-----:R-:W3:Y:S01]  /*370a0*/  LDL.LU R20, [R1+0x1b0] ;  /* 0x0001b00001147983 */ /* 0x001ee20000300800 */
[----:B------:R-:W3:Y:S02]  /*370b0*/  LDL.LU R21, [R1+0x1b4] ;  /* 0x0001b40001157983 */ /* 0x000ee40000300800 */
[----:B-1----:R-:W2:Y:S02]  /*370c0*/  LDL.LU R22, [R1+0x1b8] ;  /* 0x0001b80001167983 */ /* 0x002ea40000300800 */
[----:B------:R-:W2:Y:S02]  /*370d0*/  LDL.LU R23, [R1+0x1bc] ;  /* 0x0001bc0001177983 */ /* 0x000ea40000300800 */
[----:B--2---:R-:W-:Y:S01]  /*370e0*/  STL.64 [R1+0x3590], R22 ;  /* 0x0035901601007387 */ /* 0x004fe20000100a00 */
[----:B---3--:R0:W-:Y:S03]  /*370f0*/  STL.64 [R1+0x3588], R20 ;  /* 0x0035881401007387 */ /* 0x0081e60000100a00 */
[----:B0-----:R-:W2:Y:S01]  /*37100*/  LDL.LU R20, [R1+0x1c0] ;  /* 0x0001c00001147983 */ /* 0x001ea20000300800 */
[----:B------:R-:W2:Y:S02]  /*37110*/  LDL.LU R21, [R1+0x1c4] ;  /* 0x0001c40001157983 */ /* 0x000ea40000300800 */
[----:B------:R-:W3:Y:S02]  /*37120*/  LDL.LU R22, [R1+0x1c8] ;  /* 0x0001c80001167983 */ /* 0x000ee40000300800 */
[----:B------:R-:W3:Y:S01]  /*37130*/  LDL.LU R23, [R1+0x1cc] ;  /* 0x0001cc0001177983 */ /* 0x000ee20000300800 */
[----:B------:R-:W-:Y:S01]  /*37140*/  HMMA.16816.F32 R12, R24, R10, R12 ;  /* 0x0000000a180c723c */ /* 0x000fe2000000180c */
[----:B---3--:R0:W-:Y:S01]  /*37150*/  STL.64 [R1+0x35a0], R22 ;  /* 0x0035a01601007387 */ /* 0x0081e20000100a00 */
[----:B--2---:R-:W-:Y:S03]  /*37160*/  STL.64 [R1+0x3598], R20 ;  /* 0x0035981401007387 */ /* 0x004fe60000100a00 */
[----:B0-----:R-:W4:Y:S01]  /*37170*/  LDL.LU.64 R22, [R1+0x18] ;  /* 0x0000180001167983 */ /* 0x001f220000300a00 */
[----:B------:R0:W-:Y:S02]  /*37180*/  STL.64 [R1+0x3560], R6 ;  /* 0x0035600601007387 */ /* 0x0001e40000100a00 */
[----:B------:R-:W2:Y:S02]  /*37190*/  LDL.LU R4, [R1+0x1d0] ;  /* 0x0001d00001047983 */ /* 0x000ea40000300800 */
[----:B------:R-:W2:Y:S01]  /*371a0*/  LDL.LU R5, [R1+0x1d4] ;  /* 0x0001d40001057983 */ /* 0x000ea20000300800 */
[----:B0-----:R-:W2:Y:S01]  /*371b0*/  LDL.LU R6, [R1+0x1d8] ;  /* 0x0001d80001067983 */ /* 0x001ea20000300800 */
[----:B------:R-:W2:Y:S11]  /*371c0*/  LDL.LU R7, [R1+0x1dc] ;  /* 0x0001dc0001077983 */ /* 0x000eb60000300800 */
[----:B------:R-:W-:Y:S02]  /*371d0*/  STL.64 [R1+0x1f0], R12 ;  /* 0x0001f00c01007387 */ /* 0x000fe40000100a00 */
[----:B------:R0:W-:Y:S02]  /*371e0*/  STL.64 [R1+0x1f8], R14 ;  /* 0x0001f80e01007387 */ /* 0x0001e40000100a00 */
[----:B0-----:R-:W2:Y:S01]  /*371f0*/  LDL.LU.64 R14, [R1+0x35b8] ;  /* 0x0035b800010e7983 */ /* 0x001ea20000300a00 */
[----:B------:R-:W-:-:S02]  /*37200*/  IMAD.MOV.U32 R12, RZ, RZ, R10 ;  /* 0x000000ffff0c7224 */ /* 0x000fc400078e000a */
[----:B------:R-:W-:Y:S02]  /*37210*/  IMAD.MOV.U32 R9, RZ, RZ, R11 ;  /* 0x000000ffff097224 */ /* 0x000fe400078e000b */
[----:B------:R-:W3:Y:S01]  /*37220*/  LDL.LU.64 R10, [R1+0x35b0] ;  /* 0x0035b000010a7983 */ /* 0x000ee20000300a00 */
[----:B------:R-:W2:Y:S01]  /*37230*/  LDL.LU R8, [R1+0x35a8] ;  /* 0x0035a80001087983 */ /* 0x000ea20000300800 */
[C---:B----4-:R-:W-:Y:S01]  /*37240*/  HMMA.16816.F32 R16, R24.reuse, R22, R16 ;  /* 0x000000161810723c */ /* 0x050fe20000001810 */
[----:B------:R-:W-:Y:S11]  /*37250*/  IMAD.MOV.U32 R13, RZ, RZ, R23 ;  /* 0x000000ffff0d7224 */ /* 0x000ff600078e0017 */
[----:B------:R-:W-:Y:S11]  /*37260*/  @!UPT UIADD3 URZ, URZ, URZ, URZ ;  /* 0x0000003f3f3ff290 */ /* 0x000ff6000fffe03f */
[----:B------:R0:W-:Y:S01]  /*37270*/  STL.64 [R1+0x1e0], R16 ;  /* 0x0001e01001007387 */ /* 0x0001e20000100a00 */
[----:B------:R1:W-:Y:S02]  /*37280*/  STL.64 [R1+0x1e8], R18 ;  /* 0x0001e81201007387 */ /* 0x0003e40000100a00 */
[----:B0-----:R-:W-:Y:S02]  /*37290*/  IMAD.MOV.U32 R16, RZ, RZ, R22 ;  /* 0x000000ffff107224 */ /* 0x001fe400078e0016 */
[----:B------:R-:W3:Y:S01]  /*372a0*/  LDL.LU.64 R22, [R1+0x35a0] ;  /* 0x0035a00001167983 */ /* 0x000ee20000300a00 */
[----:B------:R-:W3:Y:S02]  /*372b0*/  LDL.LU.64 R20, [R1+0x3598] ;  /* 0x0035980001147983 */ /* 0x000ee40000300a00 */
[----:B-1----:R-:W4:Y:S01]  /*372c0*/  LDL.LU.64 R18, [R1+0x58] ;  /* 0x0000580001127983 */ /* 0x002f220000300a00 */
[C---:B--2---:R-:W-:Y:S01]  /*372d0*/  HMMA.16816.F32 R4, R24.reuse, R14, R4 ;  /* 0x0000000e1804723c */ /* 0x044fe20000001804 */
[----:B----4-:R0:W-:Y:S11]  /*372e0*/  STL.64 [R1+0x3580], R18 ;  /* 0x0035801201007387 */ /* 0x0101f60000100a00 */
[----:B------:R-:W-:Y:S11]  /*372f0*/  @!UPT UIADD3 URZ, URZ, URZ, URZ ;  /* 0x0000003f3f3ff290 */ /* 0x000ff6000fffe03f */
[----:B------:R1:W-:Y:S02]  /*37300*/  STL.64 [R1+0x1d0], R4 ;  /* 0x0001d00401007387 */ /* 0x0003e40000100a00 */
[----:B------:R2:W-:Y:S01]  /*37310*/  STL.64 [R1+0x1d8], R6 ;  /* 0x0001d80601007387 */ /* 0x0005e20000100a00 */
[----:B0-----:R-:W4:Y:S01]  /*37320*/  LDL.LU.64 R18, [R1+0x38] ;  /* 0x0000380001127983 */ /* 0x001f220000300a00 */
[----:B-1----:R-:W4:Y:S02]  /*37330*/  LDL.LU R4, [R1+0x190] ;  /* 0x0001900001047983 */ /* 0x002f240000300800 */
[----:B------:R-:W4:Y:S02]  /*37340*/  LDL.LU R5, [R1+0x194] ;  /* 0x0001940001057983 */ /* 0x000f240000300800 */
[----:B--2---:R-:W2:Y:S01]  /*37350*/  LDL.LU R6, [R1+0x198] ;  /* 0x0001980001067983 */ /* 0x004ea20000300800 */
[----:B------:R-:W2:Y:S01]  /*37360*/  LDL.LU R7, [R1+0x19c] ;  /* 0x00019c0001077983 */ /* 0x000ea20000300800 */
[----:B---3--:R-:W-:Y:S03]  /*37370*/  HMMA.16816.F32 R20, R24, R10, R20 ;  /* 0x0000000a1814723c */ /* 0x008fe60000001814 */
[----:B--2---:R-:W-:Y:S01]  /*37380*/  STL.64 [R1+0x3578], R6 ;  /* 0x0035780601007387 */ /* 0x004fe20000100a00 */
[----:B----4-:R0:W-:Y:S03]  /*37390*/  STL.64 [R1+0x3570], R4 ;  /* 0x0035700401007387 */ /* 0x0101e60000100a00 */
[----:B0-----:R-:W2:Y:S01]  /*373a0*/  LDL.LU R4, [R1+0x1a0] ;  /* 0x0001a00001047983 */ /* 0x001ea20000300800 */
[----:B------:R-:W2:Y:S02]  /*373b0*/  LDL.LU R5, [R1+0x1a4] ;  /* 0x0001a40001057983 */ /* 0x000ea40000300800 */
[----:B------:R-:W2:Y:S02]  /*373c0*/  LDL.LU R6, [R1+0x1a8] ;  /* 0x0001a80001067983 */ /* 0x000ea40000300800 */
[----:B------:R-:W2:Y:S01]  /*373d0*/  LDL.LU R7, [R1+0x1ac] ;  /* 0x0001ac0001077983 */ /* 0x000ea20000300800 */
[----:B------:R0:W-:Y:S02]  /*373e0*/  STL.64 [R1+0x3518], R14 ;  /* 0x0035180e01007387 */ /* 0x0001e40000100a00 */
[----:B0-----:R-:W-:-:S02]  /*373f0*/  IMAD.MOV.U32 R14, RZ, RZ, R16 ;  /* 0x000000ffff0e7224 */ /* 0x001fc400078e0010 */
[----:B------:R-:W-:-:S05]  /*37400*/  IMAD.MOV.U32 R15, RZ, RZ, R13 ;  /* 0x000000ffff0f7224 */ /* 0x000fca00078e000d */
[----:B------:R0:W-:Y:S02]  /*37410*/  STL.64 [R1+0x3530], R14 ;  /* 0x0035300e01007387 */ /* 0x0001e40000100a00 */
[----:B0-----:R-:W-:Y:S02]  /*37420*/  IMAD.MOV.U32 R14, RZ, RZ, R12 ;  /* 0x000000ffff0e7224 */ /* 0x001fe400078e000c */
[----:B------:R-:W-:-:S05]  /*37430*/  IMAD.MOV.U32 R15, RZ, RZ, R9 ;  /* 0x000000ffff0f7224 */ /* 0x000fca00078e0009 */
[----:B------:R0:W-:Y:S01]  /*37440*/  STL.64 [R1+0x3558], R14 ;  /* 0x0035580e01007387 */ /* 0x0001e20000100a00 */
[----:B------:R-:W3:Y:S02]  /*37450*/  LDL.LU R12, [R1+0xc0] ;  /* 0x0000c000010c7983 */ /* 0x000ee40000300800 */
[----:B------:R-:W3:Y:S01]  /*37460*/  LDL.LU R13, [R1+0xc4] ;  /* 0x0000c400010d7983 */ /* 0x000ee20000300800 */
[----:B0-----:R-:W3:Y:S01]  /*37470*/  LDL.LU R14, [R1+0xc8] ;  /* 0x0000c800010e7983 */ /* 0x001ee20000300800 */
[----:B------:R-:W3:Y:S02]  /*37480*/  LDL.LU R15, [R1+0xcc] ;  /* 0x0000cc00010f7983 */ /* 0x000ee40000300800 */
[----:B------:R-:W-:Y:S02]  /*37490*/  STL.64 [R1+0x1c0], R20 ;  /* 0x0001c01401007387 */ /* 0x000fe40000100a00 */
[----:B------:R0:W-:Y:S02]  /*374a0*/  STL.64 [R1+0x1c8], R22 ;  /* 0x0001c81601007387 */ /* 0x0001e40000100a00 */
[----:B0-----:R-:W4:Y:S01]  /*374b0*/  LDL.LU.64 R22, [R1+0x3590] ;  /* 0x0035900001167983 */ /* 0x001f220000300a00 */
[----:B------:R-:W4:Y:S02]  /*374c0*/  LDL.LU.64 R20, [R1+0x3588] ;  /* 0x0035880001147983 */ /* 0x000f240000300a00 */
[----:B------:R-:W-:Y:S01]  /*374d0*/  IMAD.MOV.U32 R9, RZ, RZ, R19 ;  /* 0x000000ffff097224 */ /* 0x000fe200078e0013 */
[C---:B----4-:R-:W-:Y:S11]  /*374e0*/  HMMA.16816.F32 R20, R24.reuse, R18, R20 ;  /* 0x000000121814723c */ /* 0x050ff60000001814 */
[----:B------:R-:W-:Y:S11]  /*374f0*/  @!UPT UIADD3 URZ, URZ, URZ, URZ ;  /* 0x0000003f3f3ff290 */ /* 0x000ff6000fffe03f */
[----:B------:R-:W-:Y:S01]  /*37500*/  @!UPT UIADD3 URZ, URZ, URZ, URZ ;  /* 0x0000003f3f3ff290 */ /* 0x000fe2000fffe03f */
[----:B------:R0:W-:Y:S01]  /*37510*/  STL.64 [R1+0x1b0], R20 ;  /* 0x0001b01401007387 */ /* 0x0001e20000100a00 */
[----:B------:R-:W-:Y:S02]  /*37520*/  STL.64 [R1+0x1b8], R22 ;  /* 0x0001b81601007387 */ /* 0x000fe40000100a00 */
[----:B0-----:R-:W-:Y:S02]  /*37530*/  IMAD.MOV.U32 R20, RZ, RZ, R18 ;  /* 0x000000ffff147224 */ /* 0x001fe400078e0012 */
[----:B------:R-:W2:Y:S01]  /*37540*/  LDL.LU.64 R18, [R1+0x3580] ;  /* 0x0035800001127983 */ /* 0x000ea20000300a00 */
[----:B------:R-:W-:Y:S02]  /*37550*/  STL.64 [R1+0x3528], R10 ;  /* 0x0035280a01007387 */ /* 0x000fe40000100a00 */
[----:B------:R0:W-:Y:S02]  /*37560*/  STL.64 [R1+0x3520], R8 ;  /* 0x0035200801007387 */ /* 0x0001e40000100a00 */
[----:B0-----:R-:W4:Y:S01]  /*37570*/  LDL.LU R8, [R1+0x90] ;  /* 0x0000900001087983 */ /* 0x001f220000300800 */
[----:B------:R-:W4:Y:S02]  /*37580*/  LDL.LU R9, [R1+0x94] ;  /* 0x0000940001097983 */ /* 0x000f240000300800 */
[----:B------:R-:W3:Y:S02]  /*37590*/  LDL.LU R10, [R1+0x98] ;  /* 0x00009800010a7983 */ /* 0x000ee40000300800 */
[----:B------:R-:W3:Y:S01]  /*375a0*/  LDL.LU R11, [R1+0x9c] ;  /* 0x00009c00010b7983 */ /* 0x000ee20000300800 */
[C---:B--2---:R-:W-:Y:S01]  /*375b0*/  HMMA.16816.F32 R4, R24.reuse, R18, R4 ;  /* 0x000000121804723c */ /* 0x044fe20000001804 */
[----:B---3--:R-:W-:Y:S01]  /*375c0*/  STL.64 [R1+0x3540], R10 ;  /* 0x0035400a01007387 */ /* 0x008fe20000100a00 */
[----:B----4-:R0:W-:Y:S03]  /*375d0*/  STL.64 [R1+0x3538], R8 ;  /* 0x0035380801007387 */ /* 0x0101e60000100a00 */
[----:B0-----:R-:W2:Y:S01]  /*375e0*/  LDL.LU R8, [R1+0xa0] ;  /* 0x0000a00001087983 */ /* 0x001ea20000300800 */
[----:B------:R-:W2:Y:S11]  /*375f0*/  LDL.LU R9, [R1+0xa4] ;  /* 0x0000a40001097983 */ /* 0x000eb60000300800 */
[----:B------:R-:W-:Y:S06]  /*37600*/  @!UPT UIADD3 URZ, URZ, URZ, URZ ;  /* 0x0000003f3f3ff290 */ /* 0x000fec000fffe03f */
[----:B------:R-:W-:Y:S02]  /*37610*/  STL.64 [R1+0x1a0], R4 ;  /* 0x0001a00401007387 */ /* 0x000fe40000100a00 */
[----:B------:R0:W-:Y:S02]  /*37620*/  STL.64 [R1+0x1a8], R6 ;  /* 0x0001a80601007387 */ /* 0x0001e40000100a00 */
[----:B------:R-:W-:Y:S02]  /*37630*/  IMAD.MOV.U32 R10, RZ, RZ, R2 ;  /* 0x000000ffff0a7224 */ /* 0x000fe400078e0002 */
[----:B------:R-:W-:Y:S02]  /*37640*/  IMAD.MOV.U32 R11, RZ, RZ, R0 ;  /* 0x000000ffff0b7224 */ /* 0x000fe400078e0000 */
[----:B------:R-:W-:Y:S02]  /*37650*/  IMAD.MOV.U32 R2, RZ, RZ, R18 ;  /* 0x000000ffff027224 */ /* 0x000fe400078e0012 */
[----:B------:R-:W-:Y:S01]  /*37660*/  IMAD.MOV.U32 R0, RZ, RZ, R19 ;  /* 0x000000ffff007224 */ /* 0x000fe200078e0013 */
[----:B0-----:R-:W3:Y:S01]  /*37670*/  LDL.LU.64 R6, [R1+0x3578] ;  /* 0x0035780001067983 */ /* 0x001ee20000300a00 */
[----:B------:R-:W3:Y:S02]  /*37680*/  LDL.LU.64 R4, [R1+0x3570] ;  /* 0x0035700001047983 */ /* 0x000ee40000300a00 */
[----:B------:R-:W3:Y:S02]  /*37690*/  LDL.LU.64 R18, [R1+0x3568] ;  /* 0x0035680001127983 */ /* 0x000ee40000300a00 */
[C---:B---3--:R-:W-:Y:S11]  /*376a0*/  HMMA.16816.F32 R4, R24.reuse, R18, R4 ;  /* 0x000000121804723c */ /* 0x048ff60000001804 */
[----:B------:R-:W-:Y:S11]  /*376b0*/  @!UPT UIADD3 URZ, URZ, URZ, URZ ;  /* 0x0000003f3f3ff290 */ /* 0x000ff6000fffe03f */
[----:B------:R-:W-:Y:S01]  /*376c0*/  @!UPT UIADD3 URZ, URZ, URZ, URZ ;  /* 0x0000003f3f3ff290 */ /* 0x000fe2000fffe03f */
[----:B------:R-:W-:Y:S01]  /*376d0*/  STL.64 [R1+0x190], R4 ;  /* 0x0001900401007387 */ /* 0x000fe20000100a00 */
[----:B------:R0:W-:Y:S03]  /*376e0*/  STL.64 [R1+0x198], R6 ;  /* 0x0001980601007387 */ /* 0x0001e60000100a00 */
[----:B0-----:R-:W3:Y:S01]  /*376f0*/  LDL.LU.64 R6, [R1+0x3560] ;  /* 0x0035600001067983 */ /* 0x001ee20000300a00 */
[----:B------:R0:W-:Y:S02]  /*37700*/  STL.64 [R1+0x34e8], R18 ;  /* 0x0034e81201007387 */ /* 0x0001e40000100a00 */
[----:B------:R-:W4:Y:S02]  /*37710*/  LDL.LU R16, [R1+0x80] ;  /* 0x0000800001107983 */ /* 0x000f240000300800 */
[----:B------:R-:W4:Y:S01]  /*37720*/  LDL.LU R17, [R1+0x84] ;  /* 0x0000840001117983 */ /* 0x000f220000300800 */
[----:B0-----:R-:W4:Y:S01]  /*37730*/  LDL.LU R18, [R1+0x88] ;  /* 0x0000880001127983 */ /* 0x001f220000300800 */
[----:B------:R-:W4:Y:S01]  /*37740*/  LDL.LU R19, [R1+0x8c] ;  /* 0x00008c0001137983 */ /* 0x000f220000300800 */
[----:B---3--:R-:W-:Y:S02]  /*37750*/  HMMA.16816.F32 R24, R24, R6, R12 ;  /* 0x000000061818723c */ /* 0x008fe4000000180c */
[----:B------:R-:W2:Y:S01]  /*37760*/  LDL.LU.64 R14, [R1+0x3558] ;  /* 0x00355800010e7983 */ /* 0x000ea20000300a00 */
[----:B------:R-:W-:-:S02]  /*37770*/  IMAD.MOV.U32 R28, RZ, RZ, R6 ;  /* 0x000000ffff1c7224 */ /* 0x000fc400078e0006 */
[----:B------:R-:W-:Y:S11]  /*37780*/  IMAD.MOV.U32 R23, RZ, RZ, R7 ;  /* 0x000000ffff177224 */ /* 0x000ff600078e0007 */
[----:B------:R-:W-:Y:S07]  /*37790*/  @!UPT UIADD3 URZ, URZ, URZ, URZ ;  /* 0x0000003f3f3ff290 */ /* 0x000fee000fffe03f */
[----:B------:R0:W-:Y:S01]  /*377a0*/  STL.64 [R1+0xc0], R24 ;  /* 0x0000c01801007387 */ /* 0x0001e20000100a00 */
[----:B------:R1:W-:Y:S02]  /*377b0*/  STL.64 [R1+0xc8], R26 ;  /* 0x0000c81a01007387 */ /* 0x0003e40000100a00 */
[----:B------:R-:W2:Y:S02]  /*377c0*/  LDL.LU.64 R6, [R1+0x3550] ;  /* 0x0035500001067983 */ /* 0x000ea40000300a00 */
[----:B------:R-:W2:Y:S01]  /*377d0*/  LDL.LU.64 R4, [R1+0x3548] ;  /* 0x0035480001047983 */ /* 0x000ea20000300a00 */
[----:B0-----:R-:W3:Y:S01]  /*377e0*/  LDL.LU R24, [R1+0x40] ;  /* 0x0000400001187983 */ /* 0x001ee20000300800 */
[----:B------:R-:W3:Y:S02]  /*377f0*/  LDL.LU R25, [R1+0x44] ;  /* 0x0000440001197983 */ /* 0x000ee40000300800 */
[----:B-1----:R-:W3:Y:S01]  /*37800*/  LDL.LU R26, [R1+0x48] ;  /* 0x00004800011a7983 */ /* 0x002ee20000300800 */
[C---:B--2---:R-:W-:Y:S01]  /*37810*/  HMMA.16816.F32 R12, R4.reuse, R14, R8 ;  /* 0x0000000e040c723c */ /* 0x044fe20000001808 */
[----:B------:R-:W2:Y:S01]  /*37820*/  LDL.LU.64 R10, [R1+0x3540] ;  /* 0x00354000010a7983 */ /* 0x000ea20000300a00 */
[----:B------:R-:W2:Y:S11]  /*37830*/  LDL.LU.64 R8, [R1+0x3538] ;  /* 0x0035380001087983 */ /* 0x000eb60000300a00 */
[----:B------:R-:W-:Y:S10]  /*37840*/  @!UPT UIADD3 URZ, URZ, URZ, URZ ;  /* 0x0000003f3f3ff290 */ /* 0x000ff4000fffe03f */
[----:B------:R-:W-:Y:S01]  /*37850*/  STL.64 [R1+0xa0], R12 ;  /* 0x0000a00c01007387 */ /* 0x000fe20000100a00 */
[----:B------:R0:W-:Y:S03]  /*37860*/  STL.64 [R1+0xa8], R14 ;  /* 0x0000a80e01007387 */ /* 0x0001e60000100a00 */
[----:B0-----:R-:W2:Y:S01]  /*37870*/  LDL.LU.64 R14, [R1+0x3530] ;  /* 0x00353000010e7983 */ /* 0x001ea20000300a00 */
[----:B------:R-:W-:Y:S01]  /*37880*/  IMAD.MOV.U32 R27, RZ, RZ, R29 ;  /* 0x000000ffff1b7224 */ /* 0x000fe200078e001d */
[C---:B--2---:R-:W-:Y:S02]  /*37890*/  HMMA.16816.F32 R12, R4.reuse, R14, R8 ;  /* 0x0000000e040c723c */ /* 0x044fe40000001808 */
[----:B------:R-:W3:Y:S01]  /*378a0*/  LDL.LU.64 R10, [R1+0x3528] ;  /* 0x00352800010a7983 */ /* 0x000ee20000300a00 */
[----:B------:R-:W2:Y:S11]  /*378b0*/  LDL.LU.64 R8, [R1+0x3520] ;  /* 0x0035200001087983 */ /* 0x000eb60000300a00 */
[----:B------:R-:W-:Y:S09]  /*378c0*/  @!UPT UIADD3 URZ, URZ, URZ, URZ ;  /* 0x0000003f3f3ff290 */ /* 0x000ff2000fffe03f */
[----:B------:R-:W-:Y:S01]  /*378d0*/  STL.64 [R1+0x90], R12 ;  /* 0x0000900c01007387 */ /* 0x000fe20000100a00 */
[----:B------:R0:W-:Y:S02]  /*378e0*/  STL [R1+0x98], R14 ;  /* 0x0000980e01007387 */ /* 0x0001e40000100800 */
[----:B------:R-:W-:Y:S02]  /*378f0*/  IMAD.MOV.U32 R29, RZ, RZ, R15 ;  /* 0x000000ffff1d7224 */ /* 0x000fe400078e000f */
[----:B0-----:R-:W4:Y:S03]  /*37900*/  LDL.LU.64 R14, [R1+0x3518] ;  /* 0x00351800010e7983 */ /* 0x001f260000300a00 */
[----:B------:R-:W-:Y:S01]  /*37910*/  STL [R1+0x3130], R29 ;  /* 0x0031301d01007387 */ /* 0x000fe20000100800 */
[----:B----4-:R-:W-:Y:S01]  /*37920*/  HMMA.16816.F32 R12, R4, R14, R16 ;  /* 0x0000000e040c723c */ /* 0x010fe20000001810 */
[----:B------:R-:W4:Y:S11]  /*37930*/  LDL.LU R16, [R1+0x330] ;  /* 0x0003300001107983 */ /* 0x000f360000300800 */
[----:B------:R-:W-:Y:S11]  /*37940*/  @!UPT UIADD3 URZ, URZ, URZ, URZ ;  /* 0x0000003f3f3ff290 */ /* 0x000ff6000fffe03f */
[----:B------:R-:W-:Y:S01]  /*37950*/  STL.64 [R1+0x80], R12 ;  /* 0x0000800c01007387 */ /* 0x000fe20000100a00 */
[----:B------:R0:W-:Y:S02]  /*37960*/  STL.64 [R1+0x88], R14 ;  /* 0x0000880e01007387 */ /* 0x0001e40000100a00 */
[----:B------:R-:W4:Y:S02]  /*37970*/  LDL.LU R17, [R1+0x334] ;  /* 0x0003340001117983 */ /* 0x000f240000300800 */
[----:B------:R-:W2:Y:S01]  /*37980*/  LDL.LU R18, [R1+0x338] ;  /* 0x0003380001127983 */ /* 0x000ea20000300800 */
[----:B------:R-:W2:Y:S04]  /*37990*/  LDL.LU R19, [R1+0x33c] ;  /* 0x00033c0001137983 */ /* 0x000ea80000300800 */
[----:B0-----:R-:W0:Y:S04]  /*379a0*/  S2R R15, SR_TID.X ;  /* 0x00000000000f7919 */ /* 0x001e280000002100 */
[----:B------:R-:W1:Y:S01]  /*379b0*/  S2R R12, SR_TID.X ;  /* 0x00000000000c7919 */ /* 0x000e620000002100 */
[C---:B0-----:R-:W-:Y:S01]  /*379c0*/  LOP3.LUT R14, R15.reuse, 0x7, RZ, 0xc0, !PT ;  /* 0x000000070f0e7812 */ /* 0x041fe200078ec0ff */
[----:B------:R-:W-:-:S04]  /*379d0*/  IMAD.SHL.U32 R13, R15, 0x2, RZ ;  /* 0x000000020f0d7824 */ /* 0x000fc800078e00ff */
[----:B------:R-:W-:Y:S02]  /*379e0*/  IMAD R14, R14, 0x110, RZ ;  /* 0x000001100e0e7824 */ /* 0x000fe400078e02ff */
[----:B-1----:R-:W-:Y:S02]  /*379f0*/  IMAD.SHL.U32 R12, R12, 0x80, RZ ;  /* 0x000000800c0c7824 */ /* 0x002fe400078e00ff */
[----:B------:R-:W-:Y:S01]  /*37a00*/  IMAD.SHL.U32 R15, R15, 0x40, RZ ;  /* 0x000000400f0f7824 */ /* 0x000fe200078e00ff */
[----:B---3--:R-:W-:Y:S11]  /*37a10*/  HMMA.16816.F32 R24, R4, R10, R24 ;  /* 0x0000000a0418723c */ /* 0x008ff60000001818 */
[----:B------:R-:W-:Y:S11]  /*37a20*/  @!UPT UIADD3 URZ, URZ, URZ, URZ ;  /* 0x0000003f3f3ff290 */ /* 0x000ff6000fffe03f */
[----:B------:R-:W-:Y:S02]  /*37a30*/  @!UPT UIADD3 URZ, URZ, URZ, URZ ;  /* 0x0000003f3f3ff290 */ /* 0x000fe4000fffe03f */
[----:B------:R-:W-:Y:S01]  /*37a40*/  IMAD.MOV.U32 R29, RZ, RZ, R27 ;  /* 0x000000ffff1d7224 */ /* 0x000fe200078e001b */
[----:B--2---:R0:W-:Y:S02]  /*37a50*/  STL.64 [R1+0x34f8], R18 ;  /* 0x0034f81201007387 */ /* 0x0041e40000100a00 */
[----:B0-----:R-:W-:Y:S01]  /*37a60*/  IMAD.MOV.U32 R19, RZ, RZ, R9 ;  /* 0x000000ffff137224 */ /* 0x001fe200078e0009 */
[C-C-:B------:R-:W-:Y:S01]  /*37a70*/  LOP3.LUT R9, R14.reuse, 0x10, R13.reuse, 0x78, !PT ;  /* 0x000000100e097812 */ /* 0x140fe200078e780d */
[----:B------:R-:W-:Y:S01]  /*37a80*/  IMAD.MOV.U32 R18, RZ, RZ, R20 ;  /* 0x000000ffff127224 */ /* 0x000fe200078e0014 */
[----:B------:R-:W-:Y:S02]  /*37a90*/  LOP3.LUT R20, R14, 0x30, R13, 0x78, !PT ;  /* 0x000000300e147812 */ /* 0x000fe400078e780d */
[----:B------:R-:W-:Y:S02]  /*37aa0*/  LOP3.LUT R9, R9, 0x800, R12, 0xf8, !PT ;  /* 0x0000080009097812 */ /* 0x000fe400078ef80c */
[----:B------:R-:W-:-:S03]  /*37ab0*/  LOP3.LUT R20, R20, 0x800, R15, 0xf8, !PT ;  /* 0x0000080014147812 */ /* 0x000fc600078ef80f */
[----:B------:R-:W0:Y:S04]  /*37ac0*/  LDSM.16.MT88.4 R12, [R9+0x2000] ;  /* 0x00200000090c783b */ /* 0x000e280000004200 */
[----:B----4-:R-:W-:Y:S01]  /*37ad0*/  STL.64 [R1+0x34f0], R16 ;  /* 0x0034f01001007387 */ /* 0x010fe20000100a00 */
[----:B------:R-:W-:Y:S02]  /*37ae0*/  STL.64 [R1+0x470], R24 ;  /* 0x0004701801007387 */ /* 0x000fe40000100a00 */
[----:B------:R-:W-:Y:S02]  /*37af0*/  STL [R1+0x478], R26 ;  /* 0x0004781a01007387 */ /* 0x000fe40000100800 */
[----:B------:R-:W-:Y:S01]  /*37b00*/  STL [R1+0x3134], R29 ;  /* 0x0031341d01007387 */ /* 0x000fe20000100800 */
[----:B0-----:R-:W-:Y:S01]  /*37b10*/  STL.64 [R1+0x34c8], R14 ;  /* 0x0034c80e01007387 */ /* 0x001fe20000100a00 */
[----:B------:R0:W-:Y:S03]  /*37b20*/  STL.64 [R1+0x34c0], R12 ;  /* 0x0034c00c01007387 */ /* 0x0001e60000100a00 */
[----:B0-----:R-:W2:Y:S01]  /*37b30*/  LDL.LU R12, [R1+0x460] ;  /* 0x00046000010c7983 */ /* 0x001ea20000300800 */
[----:B------:R-:W2:Y:S02]  /*37b40*/  LDL.LU R13, [R1+0x464] ;  /* 0x00046400010d7983 */ /* 0x000ea40000300800 */
[----:B------:R-:W3:Y:S02]  /*37b50*/  LDL.LU R14, [R1+0x468] ;  /* 0x00046800010e7983 */ /* 0x000ee40000300800 */
[----:B------:R-:W3:Y:S02]  /*37b60*/  LDL.LU R15, [R1+0x46c] ;  /* 0x00046c00010f7983 */ /* 0x000ee40000300800 */
[----:B---3--:R0:W-:Y:S01]  /*37b70*/  STL.64 [R1+0x34e0], R14 ;  /* 0x0034e00e01007387 */ /* 0x0081e20000100a00 */
[----:B--2---:R1:W-:Y:S02]  /*37b80*/  STL.64 [R1+0x34d8], R12 ;  /* 0x0034d80c01007387 */ /* 0x0043e40000100a00 */
[----:B0-----:R-:W-:Y:S01]  /*37b90*/  IMAD.MOV.U32 R14, RZ, RZ, R8 ;  /* 0x000000ffff0e7224 */ /* 0x001fe200078e0008 */
[----:B-1----:R-:W2:Y:S01]  /*37ba0*/  LDL.LU R12, [R1+0x450] ;  /* 0x00045000010c7983 */ /* 0x002ea20000300800 */
[----:B------:R-:W2:Y:S02]  /*37bb0*/  LDL.LU R13, [R1+0x454] ;  /* 0x00045400010d7983 */ /* 0x000ea40000300800 */
[----:B------:R-:W3:Y:S02]  /*37bc0*/  LDL.LU R8, [R1+0x3510] ;  /* 0x0035100001087983 */ /* 0x000ee40000300800 */
[----:B------:R-:W4:Y:S02]  /*37bd0*/  LDL.LU R15, [R1+0x45c] ;  /* 0x00045c00010f7983 */ /* 0x000f240000300800 */
[----:B----4-:R-:W-:Y:S01]  /*37be0*/  STL.64 [R1+0x3508], R14 ;  /* 0x0035080e01007387 */ /* 0x010fe20000100a00 */
[----:B--2---:R0:W-:Y:S03]  /*37bf0*/  STL.64 [R1+0x3500], R12 ;  /* 0x0035000c01007387 */ /* 0x0041e60000100a00 */
[----:B0-----:R-:W2:Y:S01]  /*37c00*/  LDL.LU R12, [R1+0x220] ;  /* 0x00022000010c7983 */ /* 0x001ea20000300800 */
[----:B------:R-:W2:Y:S02]  /*37c10*/  LDL.LU R13, [R1+0x224] ;  /* 0x00022400010d7983 */ /* 0x000ea40000300800 */
[----:B------:R-:W2:Y:S02]  /*37c20*/  LDL.LU R14, [R1+0x228] ;  /* 0x00022800010e7983 */ /* 0x000ea40000300800 */
[----:B---3--:R-:W-:Y:S01]  /*37c30*/  IMAD.MOV.U32 R15, RZ, RZ, R8 ;  /* 0x000000ffff0f7224 */ /* 0x008fe200078e0008 */
[----:B------:R-:W-:Y:S01]  /*37c40*/  LOP3.LUT R20, R20, 0x40, RZ, 0x3c, !PT ;  /* 0x0000004014147812 */ /* 0x000fe200078e3cff */
[----:B------:R-:W-:Y:S04]  /*37c50*/  STL [R1+0x3468], R9 ;  /* 0x0034680901007387 */ /* 0x000fe80000100800 */
[----:B------:R-:W0:Y:S01]  /*37c60*/  LDSM.16.M88.4 R24, [R20+0x8000] ;  /* 0x008000001418783b */ /* 0x000e220000000200 */
[----:B--2---:R-:W-:Y:S03]  /*37c70*/  HMMA.16816.F32 R16, R4, R18, R12 ;  /* 0x000000120410723c */ /* 0x004fe6000000180c */
[----:B------:R-:W2:Y:S01]  /*37c80*/  LDL.LU.64 R14, [R1+0x3508] ;  /* 0x00350800010e7983 */ /* 0x000ea20000300a00 */
[----:B------:R-:W2:Y:S11]  /*37c90*/  LDL.LU.64 R12, [R1+0x3500] ;  /* 0x00350000010c7983 */ /* 0x000eb60000300a00 */
[----:B------:R-:W-:Y:S08]  /*37ca0*/  @!UPT UIADD3 URZ, URZ, URZ, URZ ;  /* 0x0000003f3f3ff290 */ /* 0x000ff0000fffe03f */
[----:B------:R-:W-:Y:S01]  /*37cb0*/  STL.64 [R1+0x220], R16 ;  /* 0x0002201001007387 */ /* 0x000fe20000100a00 */
[----:B------:R-:W-:Y:S02]  /*37cc0*/  STL [R1+0x22c], R19 ;  /* 0x00022c1301007387 */ /* 0x000fe40000100800 */
[----:B------:R-:W-:Y:S02]  /*37cd0*/  IMAD.MOV.U32 R29, RZ, RZ, R18 ;  /* 0x000000ffff1d7224 */ /* 0x000fe400078e0012 */
[----:B------:R-:W1:Y:S04]  /*37ce0*/  LDSM.16.M88.4 R16, [R20+0x9000] ;  /* 0x009000001410783b */ /* 0x000e680000000200 */
[----:B------:R-:W-:Y:S01]  /*37cf0*/  STL [R1+0x31b0], R29 ;  /* 0x0031b01d01007387 */ /* 0x000fe20000100800 */
[----:B0-----:R-:W-:Y:S02]  /*37d00*/  STL.64 [R1+0x40], R24 ;  /* 0x0000401801007387 */ /* 0x001fe40000100a00 */
[----:B------:R-:W-:Y:S01]  /*37d10*/  STL.64 [R1+0x48], R26 ;  /* 0x0000481a01007387 */ /* 0x000fe20000100a00 */
[----:B-1----:R-:W-:Y:S01]  /*37d20*/  STL.64 [R1+0x20], R16 ;  /* 0x0000201001007387 */ /* 0x002fe20000100a00 */
[----:B------:R0:W-:Y:S03]  /*37d30*/  STL.64 [R1+0x28], R18 ;  /* 0x0000281201007387 */ /* 0x0001e60000100a00 */
[----:B0-----:R-:W3:Y:S01]  /*37d40*/  LDL.LU.64 R18, [R1+0x34f8] ;  /* 0x0034f80001127983 */ /* 0x001ee20000300a00 */
[----:B------:R-:W3:Y:S02]  /*37d50*/  LDL.LU.64 R16, [R1+0x34f0] ;  /* 0x0034f00001107983 */ /* 0x000ee40000300a00 */
[----:B------:R-:W-:-:S02]  /*37d60*/  IMAD.MOV.U32 R10, RZ, RZ, R2 ;  /* 0x000000ffff0a7224 */ /* 0x000fc400078e0002 */
[----:B------:R-:W-:-:S07]  /*37d70*/  IMAD.MOV.U32 R11, RZ, RZ, R0 ;  /* 0x000000ffff0b7224 */ /* 0x000fce00078e0000 */
[C---:B---3--:R-:W-:Y:S01]  /*37d80*/  HMMA.16816.F32 R8, R4.reuse, R10, R16 ;  /* 0x0000000a0408723c */ /* 0x048fe20000001810 */
[----:B------:R-:W2:Y:S11]  /*37d90*/  LDL.LU.64 R18, [R1+0x34e8] ;  /* 0x0034e80001127983 */ /* 0x000eb60000300a00 */
[----:B------:R-:W-:Y:S11]  /*37da0*/  @!UPT UIADD3 URZ, URZ, URZ, URZ ;  /* 0x0000003f3f3ff290 */ /* 0x000ff6000fffe03f */
[----:B------:R-:W-:Y:S01]  /*37db0*/  STL.64 [R1+0x340], R8 ;  /* 0x0003400801007387 */ /* 0x000fe20000100a00 */
[----:B------:R-:W-:Y:S02]  /*37dc0*/  STL.64 [R1+0x348], R10 ;  /* 0x0003480a01007387 */ /* 0x000fe40000100a00 */
[----:B------:R-:W0:Y:S04]  /*37dd0*/  LDSM.16.M88.4 R8, [R20+0xa000] ;  /* 0x00a000001408783b */ /* 0x000e280000000200 */
[----:B0-----:R-:W-:Y:S02]  /*37de0*/  IMAD.MOV.U32 R0, RZ, RZ, R11 ;  /* 0x000000ffff007224 */ /* 0x001fe400078e000b */
[----:B------:R-:W-:Y:S01]  /*37df0*/  IMAD.MOV.U32 R2, RZ, RZ, R10 ;  /* 0x000000ffff027224 */ /* 0x000fe200078e000a */
[----:B------:R-:W-:Y:S01]  /*37e00*/  STL.64 [R1+0x10], R8 ;  /* 0x0000100801007387 */ /* 0x000fe20000100a00 */
[----:B------:R-:W-:Y:S02]  /*37e10*/  STL.64 [R1+0x18], R10 ;  /* 0x0000180a01007387 */ /* 0x000fe40000100a00 */
[----:B------:R-:W-:Y:S01]  /*37e20*/  STL [R1+0x31b8], R0 ;  /* 0x0031b80001007387 */ /* 0x000fe20000100800 */
[----:B------:R-:W-:Y:S01]  /*37e30*/  STL [R1+0x31b4], R2 ;  /* 0x0031b40201007387 */ /* 0x000fe20000100800 */
[----:B--2---:R-:W-:Y:S03]  /*37e40*/  HMMA.16816.F32 R16, R4, R18, R12 ;  /* 0x000000120410723c */ /* 0x004fe6000000180c */
[----:B------:R-:W2:Y:S01]  /*37e50*/  LDL.LU.64 R14, [R1+0x34e0] ;  /* 0x0034e000010e7983 */ /* 0x000ea20000300a00 */
[----:B------:R-:W2:Y:S11]  /*37e60*/  LDL.LU.64 R12, [R1+0x34d8] ;  /* 0x0034d800010c7983 */ /* 0x000eb60000300a00 */
[----:B------:R-:W-:Y:S08]  /*37e70*/  @!UPT UIADD3 URZ, URZ, URZ, URZ ;  /* 0x0000003f3f3ff290 */ /* 0x000ff0000fffe03f */
[----:B------:R-:W-:Y:S01]  /*37e80*/  STL.64 [R1+0x350], R16 ;  /* 0x0003501001007387 */ /* 0x000fe20000100a00 */
[----:B------:R-:W-:Y:S02]  /*37e90*/  STL.64 [R1+0x358], R18 ;  /* 0x0003581201007387 */ /* 0x000fe40000100a00 */
[----:B------:R-:W0:Y:S04]  /*37ea0*/  LDSM.16.M88.4 R16, [R20+0xc000] ;  /* 0x00c000001410783b */ /* 0x000e280000000200 */
[----:B------:R-:W-:Y:S02]  /*37eb0*/  IMAD.MOV.U32 R22, RZ, RZ, R8 ;  /* 0x000000ffff167224 */ /* 0x000fe400078e0008 */
[----:B------:R-:W-:Y:S02]  /*37ec0*/  IMAD.MOV.U32 R21, RZ, RZ, R9 ;  /* 0x000000ffff157224 */ /* 0x000fe400078e0009 */
[----:B------:R-:W1:Y:S04]  /*37ed0*/  LDSM.16.M88.4 R8, [R20+0xb000] ;  /* 0x00b000001408783b */ /* 0x000e680000000200 */
[----:B0-----:R0:W-:Y:S02]  /*37ee0*/  STL.64 [R1+0x34b8], R18 ;  /* 0x0034b81201007387 */ /* 0x0011e40000100a00 */
[----:B0-----:R-:W-:-:S02]  /*37ef0*/  IMAD.MOV.U32 R18, RZ, RZ, R28 ;  /* 0x000000ffff127224 */ /* 0x001fc400078e001c */
[----:B------:R-:W-:Y:S01]  /*37f00*/  IMAD.MOV.U32 R19, RZ, RZ, R23 ;  /* 0x000000ffff137224 */ /* 0x000fe200078e0017 */
[----:B------:R0:W-:Y:S01]  /*37f10*/  STL.64 [R1+0x34b0], R16 ;  /* 0x0034b01001007387 */ /* 0x0001e20000100a00 */
[----:B------:R-:W3:Y:S05]  /*37f20*/  LDL.LU R28, [R1+0x34d0] ;  /* 0x0034d000011c7983 */ /* 0x000eea0000300800 */
[----:B--2---:R-:W-:Y:S01]  /*37f30*/  HMMA.16816.F32 R4, R4, R18, R12 ;  /* 0x000000120404723c */ /* 0x004fe2000000180c */
[----:B------:R-:W2:Y:S01]  /*37f40*/  LDL.LU.64 R14, [R1+0x34c8] ;  /* 0x0034c800010e7983 */ /* 0x000ea20000300a00 */
[----:B------:R-:W2:Y:S02]  /*37f50*/  LDL.LU.64 R12, [R1+0x34c0] ;  /* 0x0034c000010c7983 */ /* 0x000ea40000300a00 */
[----:B0-----:R-:W2:Y:S11]  /*37f60*/  LDL.LU R16, [R1+0x320] ;  /* 0x0003200001107983 */ /* 0x001eb60000300800 */
[----:B------:R-:W-:Y:S08]  /*37f70*/  @!UPT UIADD3 URZ, URZ, URZ, URZ ;  /* 0x0000003f3f3ff290 */ /* 0x000ff0000fffe03f */
[----:B------:R-:W-:Y:S01]  /*37f80*/  STL.64 [R1+0x330], R4 ;  /* 0x0003300401007387 */ /* 0x000fe20000100a00 */
[----:B------:R-:W-:Y:S02]  /*37f90*/  STL.64 [R1+0x338], R6 ;  /* 0x0003380601007387 */ /* 0x000fe40000100a00 */
[----:B------:R-:W0:Y:S04]  /*37fa0*/  LDSM.16.M88.4 R4, [R20+0xd000] ;  /* 0x00d000001404783b */ /* 0x000e280000000200 */
[----:B------:R-:W2:Y:S01]  /*37fb0*/  LDL.LU R17, [R1+0x324] ;  /* 0x0003240001117983 */ /* 0x000ea20000300800 */
[----:B------:R-:W2:Y:S01]  /*37fc0*/  LDL.LU R18, [R1+0x328] ;  /* 0x0003280001127983 */ /* 0x000ea20000300800 */
[----:B------:R-:W2:Y:S02]  /*37fd0*/  LDL.LU R19, [R1+0x32c] ;  /* 0x00032c0001137983 */ /* 0x000ea40000300800 */
[----:B-1----:R-:W-:Y:S02]  /*37fe0*/  STL.64 [R1], R8 ;  /* 0x0000000801007387 */ /* 0x002fe40000100a00 */
[----:B------:R-:W-:Y:S01]  /*37ff0*/  STL.64 [R1+0x8], R10 ;  /* 0x0000080a01007387 */ /* 0x000fe20000100a00 */
[----:B------:R1:W-:Y:S02]  /*38000*/  STL.64 [R1+0x3480], R8 ;  /* 0x0034800801007387 */ /* 0x0003e40000100a00 */
[----:B-1----:R-:W-:-:S02]  /*38010*/  IMAD.MOV.U32 R8, RZ, RZ, R22 ;  /* 0x000000ffff087224 */ /* 0x002fc400078e0016 */
[----:B------:R-:W-:-:S05]  /*38020*/  IMAD.MOV.U32 R9, RZ, RZ, R21 ;  /* 0x000000ffff097224 */ /* 0x000fca00078e0015 */
[----:B------:R1:W-:Y:S04]  /*38030*/  STL.64 [R1+0x3498], R8 ;  /* 0x0034980801007387 */ /* 0x0003e80000100a00 */
[----:B-1----:R-:W4:Y:S01]  /*38040*/  LDL.LU R8, [R1+0x310] ;  /* 0x0003100001087983 */ /* 0x002f220000300800 */
[----:B------:R-:W4:Y:S02]  /*38050*/  LDL.LU R9, [R1+0x314] ;  /* 0x0003140001097983 */ /* 0x000f240000300800 */
[----:B------:R-:W4:Y:S02]  /*38060*/  LDL.LU R10, [R1+0x318] ;  /* 0x00031800010a7983 */ /* 0x000f240000300800 */
[----:B------:R-:W4:Y:S01]  /*38070*/  LDL.LU R11, [R1+0x31c] ;  /* 0x00031c00010b7983 */ /* 0x000f220000300800 */
[----:B0-----:R-:W-:Y:S01]  /*38080*/  STL.64 [R1+0x3460], R6 ;  /* 0x0034600601007387 */ /* 0x001fe20000100a00 */
        /* <DEDUP_REMOVED lines=17> */
[C---:B------:R-:W-:Y:S01]  /*381a0*/  HMMA.16816.F32 R24, R12.reuse, R24, R16 ;  /* 0x000000180c18723c */ /* 0x040fe20000001810 */
[----:B--2---:R-:W-:Y:S01]  /*381b0*/  STL.64 [R1+0x34a8], R6 ;  /* 0x0034a80601007387 */ /* 0x004fe20000100a00 */
[----:B------:R0:W-:Y:S03]  /*381c0*/  STL.64 [R1+0x34a0], R4 ;  /* 0x0034a00401007387 */ /* 0x0001e60000100a00 */
[----:B0-----:R-:W4:Y:S01]  /*381d0*/  LDL.64 R4, [R1+0x20] ;  /* 0x0000200001047983 */ /* 0x001f220000100a00 */
[----:B------:R-:W2:Y:S02]  /*381e0*/  LDL.LU.64 R18, [R1+0x34b8] ;  /* 0x0034b80001127983 */ /* 0x000ea40000300a00 */
[----:B------:R-:W2:Y:S02]  /*381f0*/  LDL.LU.64 R16, [R1+0x34b0] ;  /* 0x0034b00001107983 */ /* 0x000ea40000300a00 */
[----:B--2---:R-:W-:Y:S01]  /*38200*/  STL.64 [R1+0x30], R16 ;  /* 0x0000301001007387 */ /* 0x004fe20000100a00 */
[----:B------:R-:W-:Y:S11]  /*38210*/  STL.64 [R1+0x38], R18 ;  /* 0x0000381201007387 */ /* 0x000ff60000100a00 */
[----:B------:R-:W-:Y:S01]  /*38220*/  @!UPT UIADD3 URZ, URZ, URZ, URZ ;  /* 0x0000003f3f3ff290 */ /* 0x000fe2000fffe03f */
[----:B------:R-:W-:Y:S02]  /*38230*/  STL.64 [R1+0x320], R24 ;  /* 0x0003201801007387 */ /* 0x000fe40000100a00 */
[----:B------:R-:W-:Y:S02]  /*38240*/  STL.64 [R1+0x328], R26 ;  /* 0x0003281a01007387 */ /* 0x000fe40000100a00 */
[----:B------:R-:W0:Y:S04]  /*38250*/  LDSM.16.M88.4 R24, [R20+0xe000] ;  /* 0x00e000001418783b */ /* 0x000e280000000200 */
[----:B0-----:R0:W-:Y:S01]  /*38260*/  STL.64 [R1+0x50], R24 ;  /* 0x0000501801007387 */ /* 0x0011e20000100a00 */
[----:B------:R1:W-:Y:S03]  /*38270*/  STL.64 [R1+0x58], R26 ;  /* 0x0000581a01007387 */ /* 0x0003e60000100a00 */
[----:B0-----:R-:W2:Y:S01]  /*38280*/  LDL.LU R24, [R1+0x2c0] ;  /* 0x0002c00001187983 */ /* 0x001ea20000300800 */
[----:B------:R-:W2:Y:S02]  /*38290*/  LDL.LU R25, [R1+0x2c4] ;  /* 0x0002c40001197983 */ /* 0x000ea40000300800 */
[----:B-1----:R-:W2:Y:S02]  /*382a0*/  LDL.LU R26, [R1+0x2c8] ;  /* 0x0002c800011a7983 */ /* 0x002ea40000300800 */
[----:B------:R-:W2:Y:S01]  /*382b0*/  LDL.LU R27, [R1+0x2cc] ;  /* 0x0002cc00011b7983 */ /* 0x000ea20000300800 */
[----:B----4-:R-:W-:Y:S01]  /*382c0*/  HMMA.16816.F32 R8, R12, R4, R8 ;  /* 0x000000040c08723c */ /* 0x010fe20000001808 */
[----:B------:R-:W-:-:S02]  /*382d0*/  IMAD.MOV.U32 R2, RZ, RZ, R4 ;  /* 0x000000ffff027224 */ /* 0x000fc400078e0004 */
[----:B------:R-:W-:Y:S01]  /*382e0*/  IMAD.MOV.U32 R0, RZ, RZ, R5 ;  /* 0x000000ffff007224 */ /* 0x000fe200078e0005 */
[----:B--2---:R-:W-:Y:S01]  /*382f0*/  STL.64 [R1+0x3450], R26 ;  /* 0x0034501a01007387 */ /* 0x004fe20000100a00 */
[----:B------:R0:W-:Y:S03]  /*38300*/  STL.64 [R1+0x3448], R24 ;  /* 0x0034481801007387 */ /* 0x0001e60000100a00 */
[----:B0-----:R-:W2:Y:S01]  /*38310*/  LDL.LU R24, [R1+0x2d0] ;  /* 0x0002d00001187983 */ /* 0x001ea20000300800 */
[----:B------:R-:W2:Y:S02]  /*38320*/  LDL.LU R25, [R1+0x2d4] ;  /* 0x0002d40001197983 */ /* 0x000ea40000300800 */
[----:B------:R-:W2:Y:S02]  /*38330*/  LDL.LU R26, [R1+0x2d8] ;  /* 0x0002d800011a7983 */ /* 0x000ea40000300800 */
[----:B------:R-:W4:Y:S01]  /*38340*/  LDL.LU.64 R6, [R1+0x34a8] ;  /* 0x0034a80001067983 */ /* 0x000f220000300a00 */
[----:B------:R-:W4:Y:S01]  /*38350*/  LDL.LU.64 R4, [R1+0x34a0] ;  /* 0x0034a00001047983 */ /* 0x000f220000300a00 */
[----:B---3--:R-:W-:-:S08]  /*38360*/  IMAD.MOV.U32 R27, RZ, RZ, R28 ;  /* 0x000000ffff1b7224 */ /* 0x008fd000078e001c */
[----:B------:R-:W-:Y:S02]  /*38370*/  STL.64 [R1+0x310], R8 ;  /* 0x0003100801007387 */ /* 0x000fe40000100a00 */
[----:B------:R-:W-:Y:S02]  /*38380*/  STL [R1+0x318], R10 ;  /* 0x0003180a01007387 */ /* 0x000fe40000100800 */
[----:B------:R-:W-:Y:S02]  /*38390*/  IMAD.MOV.U32 R28, RZ, RZ, R11 ;  /* 0x000000ffff1c7224 */ /* 0x000fe400078e000b */
[----:B------:R-:W0:Y:S04]  /*383a0*/  LDSM.16.M88.4 R8, [R20+0xf000] ;  /* 0x00f000001408783b */ /* 0x000e280000000200 */
[----:B------:R-:W-:Y:S04]  /*383b0*/  STL [R1+0x3088], R28 ;  /* 0x0030881c01007387 */ /* 0x000fe80000100800 */
[----:B0-----:R0:W-:Y:S01]  /*383c0*/  STL.64 [R1+0x60], R8 ;  /* 0x0000600801007387 */ /* 0x0011e20000100a00 */
[----:B------:R-:W-:-:S02]  /*383d0*/  IMAD.MOV.U32 R21, RZ, RZ, R8 ;  /* 0x000000ffff157224 */ /* 0x000fc400078e0008 */
[----:B------:R4:W-:Y:S02]  /*383e0*/  STL.64 [R1+0x68], R10 ;  /* 0x0000680a01007387 */ /* 0x0009e40000100a00 */
[----:B------:R-:W-:Y:S02]  /*383f0*/  IMAD.MOV.U32 R20, RZ, RZ, R9 ;  /* 0x000000ffff147224 */ /* 0x000fe400078e0009 */
[----:B0-----:R-:W4:Y:S02]  /*38400*/  LDL.LU.64 R8, [R1+0x3498] ;  /* 0x0034980001087983 */ /* 0x001f240000300a00 */
[----:B----4-:R-:W-:Y:S02]  /*38410*/  HMMA.16816.F32 R8, R12, R8, R4 ;  /* 0x000000080c08723c */ /* 0x010fe40000001804 */
[----:B------:R-:W3:Y:S01]  /*38420*/  LDL.LU.64 R6, [R1+0x3490] ;  /* 0x0034900001067983 */ /* 0x000ee20000300a00 */
[----:B------:R-:W3:Y:S11]  /*38430*/  LDL.LU.64 R4, [R1+0x3488] ;  /* 0x0034880001047983 */ /* 0x000ef60000300a00 */
[----:B------:R-:W-:Y:S09]  /*38440*/  @!UPT UIADD3 URZ, URZ, URZ, URZ ;  /* 0x0000003f3f3ff290 */ /* 0x000ff2000fffe03f */
[----:B------:R0:W-:Y:S01]  /*38450*/  STL.64 [R1+0x300], R8 ;  /* 0x0003000801007387 */ /* 0x0001e20000100a00 */
[----:B------:R3:W-:Y:S03]  /*38460*/  STL [R1+0x30c], R11 ;  /* 0x00030c0b01007387 */ /* 0x0007e60000100800 */
[----:B0-----:R-:W3:Y:S01]  /*38470*/  LDL.LU.64 R8, [R1+0x3480] ;  /* 0x0034800001087983 */ /* 0x001ee20000300a00 */
[----:B------:R-:W-:-:S05]  /*38480*/  IMAD.MOV.U32 R28, RZ, RZ, R10 ;  /* 0x000000ffff1c7224 */ /* 0x000fca00078e000a */
[----:B------:R-:W-:Y:S01]  /*38490*/  STL [R1+0x308c], R28 ;  /* 0x00308c1c01007387 */ /* 0x000fe20000100800 */
[----:B---3--:R-:W-:Y:S03]  /*384a0*/  HMMA.16816.F32 R8, R12, R8, R4 ;  /* 0x000000080c08723c */ /* 0x008fe60000001804 */
[----:B------:R-:W3:Y:S01]  /*384b0*/  LDL.LU.64 R6, [R1+0x3478] ;  /* 0x0034780001067983 */ /* 0x000ee20000300a00 */
[----:B------:R-:W3:Y:S11]  /*384c0*/  LDL.LU.64 R4, [R1+0x3470] ;  /* 0x0034700001047983 */ /* 0x000ef60000300a00 */
[----:B------:R-:W-:Y:S08]  /*384d0*/  @!UPT UIADD3 URZ, URZ, URZ, URZ ;  /* 0x0000003f3f3ff290 */ /* 0x000ff0000fffe03f */
[----:B------:R0:W-:Y:S01]  /*384e0*/  STL.64 [R1+0x2f0], R8 ;  /* 0x0002f00801007387 */ /* 0x0001e20000100a00 */
[----:B------:R-:W-:Y:S03]  /*384f0*/  STL.64 [R1+0x2f8], R10 ;  /* 0x0002f80a01007387 */ /* 0x000fe60000100a00 */
[----:B0-----:R-:W4:Y:S04]  /*38500*/  LDL.LU R9, [R1+0x3468] ;  /* 0x0034680001097983 */ /* 0x001f280000300800 */
[----:B------:R-:W0:Y:S02]  /*38510*/  S2R R22, SR_TID.X ;  /* 0x0000000000167919 */ /* 0x000e240000002100 */
[C---:B0-----:R-:W-:Y:S01]  /*38520*/  LOP3.LUT R23, R22.reuse, 0x7, RZ, 0xc0, !PT ;  /* 0x0000000716177812 */ /* 0x041fe200078ec0ff */
[----:B------:R-:W-:-:S04]  /*38530*/  IMAD.SHL.U32 R29, R22, 0x2, RZ ;  /* 0x00000002161d7824 */ /* 0x000fc800078e00ff */
[----:B------:R-:W-:Y:S01]  /*38540*/  IMAD R23, R23, 0x110, RZ ;  /* 0x0000011017177824 */ /* 0x000fe200078e02ff */
[----:B---3--:R-:W-:Y:S01]  /*38550*/  HMMA.16816.F32 R16, R12, R16, R4 ;  /* 0x000000100c10723c */ /* 0x008fe20000001804 */
[----:B------:R-:W3:Y:S01]  /*38560*/  LDL.LU.64 R6, [R1+0x3460] ;  /* 0x0034600001067983 */ /* 0x000ee20000300a00 */
[----:B------:R-:W2:Y:S02]  /*38570*/  LDL.LU.64 R4, [R1+0x3458] ;  /* 0x0034580001047983 */ /* 0x000ea40000300a00 */
[----:B------:R-:W-:Y:S01]  /*38580*/  IMAD.SHL.U32 R22, R22, 0x80, RZ ;  /* 0x0000008016167824 */ /* 0x000fe200078e00ff */
[----:B------:R-:W-:-:S04]  /*38590*/  LOP3.LUT R23, R23, 0x10, R29, 0x78, !PT ;  /* 0x0000001017177812 */ /* 0x000fc800078e781d */
[----:B------:R-:W-:-:S04]  /*385a0*/  LOP3.LUT R23, R23, 0x800, R22, 0xf8, !PT ;  /* 0x0000080017177812 */ /* 0x000fc800078ef816 */
[----:B------:R-:W-:-:S10]  /*385b0*/  LOP3.LUT R23, R23, 0x20, RZ, 0x3c, !PT ;  /* 0x0000002017177812 */ /* 0x000fd400078e3cff */
[----:B------:R-:W-:Y:S01]  /*385c0*/  STL.64 [R1+0x2e0], R16 ;  /* 0x0002e01001007387 */ /* 0x000fe20000100a00 */
[----:B------:R-:W-:Y:S02]  /*385d0*/  STL [R1+0x2e8], R18 ;  /* 0x0002e81201007387 */ /* 0x000fe40000100800 */
[----:B------:R-:W-:Y:S02]  /*385e0*/  IMAD.MOV.U32 R28, RZ, RZ, R19 ;  /* 0x000000ffff1c7224 */ /* 0x000fe400078e0013 */
[----:B------:R-:W0:Y:S04]  /*385f0*/  LDSM.16.MT88.4 R16, [R23+0x2000] ;  /* 0x002000001710783b */ /* 0x000e280000004200 */
[----:B------:R-:W-:Y:S04]  /*38600*/  STL [R1+0x31bc], R28 ;  /* 0x0031bc1c01007387 */ /* 0x000fe80000100800 */
[----:B----4-:R-:W-:Y:S04]  /*38610*/  LDSM.16.MT88.4 R8, [R9+0x2080] ;  /* 0x002080000908783b */ /* 0x010fe80000004200 */
[----:B0-----:R-:W-:Y:S01]  /*38620*/  STL.64 [R1+0x33d8], R18 ;  /* 0x0033d81201007387 */ /* 0x001fe20000100a00 */
[----:B------:R0:W-:Y:S02]  /*38630*/  STL.64 [R1+0x33d0], R16 ;  /* 0x0033d01001007387 */ /* 0x0001e40000100a00 */
[----:B0-----:R-:W-:-:S02]  /*38640*/  IMAD.MOV.U32 R16, RZ, RZ, R21 ;  /* 0x000000ffff107224 */ /* 0x001fc400078e0015 */
[----:B------:R-:W-:Y:S02]  /*38650*/  IMAD.MOV.U32 R17, RZ, RZ, R20 ;  /* 0x000000ffff117224 */ /* 0x000fe400078e0014 */
[----:B------:R-:W0:Y:S01]  /*38660*/  LDSM.16.MT88.4 R20, [R23+0x2080] ;  /* 0x002080001714783b */ /* 0x000e220000004200 */
[----:B--2---:R-:W-:Y:S11]  /*38670*/  HMMA.16816.F32 R24, R12, R4, R24 ;  /* 0x000000040c18723c */ /* 0x004ff60000001818 */
[----:B------:R-:W-:Y:S11]  /*38680*/  @!UPT UIADD3 URZ, URZ, URZ, URZ ;  /* 0x0000003f3f3ff290 */ /* 0x000ff6000fffe03f */
[----:B------:R-:W-:Y:S01]  /*38690*/  @!UPT UIADD3 URZ, URZ, URZ, URZ ;  /* 0x0000003f3f3ff290 */ /* 0x000fe2000fffe03f */
[----:B------:R-:W-:Y:S01]  /*386a0*/  STL.64 [R1+0x2d0], R24 ;  /* 0x0002d01801007387 */ /* 0x000fe20000100a00 */
[----:B------:R1:W-:Y:S03]  /*386b0*/  STL.64 [R1+0x2d8], R26 ;  /* 0x0002d81a01007387 */ /* 0x0003e60000100a00 */
[----:B-1----:R-:W2:Y:S01]  /*386c0*/  LDL.LU.64 R26, [R1+0x3450] ;  /* 0x00345000011a7983 */ /* 0x002ea20000300a00 */
[----:B------:R-:W2:Y:S02]  /*386d0*/  LDL.LU.64 R24, [R1+0x3448] ;  /* 0x0034480001187983 */ /* 0x000ea40000300a00 */
[----:B---3--:R-:W-:Y:S02]  /*386e0*/  STL.64 [R1+0x33f8], R6 ;  /* 0x0033f80601007387 */ /* 0x008fe40000100a00 */
[----:B------:R1:W-:Y:S02]  /*386f0*/  STL.64 [R1+0x33f0], R4 ;  /* 0x0033f00401007387 */ /* 0x0003e40000100a00 */
[----:B-1----:R-:W3:Y:S01]  /*38700*/  LDL.LU R4, [R1+0x210] ;  /* 0x0002100001047983 */ /* 0x002ee20000300800 */
[----:B------:R-:W3:Y:S02]  /*38710*/  LDL.LU R5, [R1+0x214] ;  /* 0x0002140001057983 */ /* 0x000ee40000300800 */
[----:B------:R-:W3:Y:S02]  /*38720*/  LDL.LU R7, [R1+0x21c] ;  /* 0x00021c0001077983 */ /* 0x000ee40000300800 */
[----:B0-----:R-:W-:Y:S01]  /*38730*/  STL.64 [R1+0x3340], R22 ;  /* 0x0033401601007387 */ /* 0x001fe20000100a00 */
[----:B------:R0:W-:Y:S04]  /*38740*/  STL.64 [R1+0x3338], R20 ;  /* 0x0033381401007387 */ /* 0x0001e80000100a00 */
[----:B0-----:R-:W2:Y:S01]  /*38750*/  LDL.64 R20, [R1+0x50] ;  /* 0x0000500001147983 */ /* 0x001ea20000100a00 */
[----:B------:R-:W-:-:S02]  /*38760*/  IMAD.MOV.U32 R6, RZ, RZ, R3 ;  /* 0x000000ffff067224 */ /* 0x000fc400078e0003 */
[----:B------:R-:W0:Y:S02]  /*38770*/  S2R R3, SR_TID.X ;  /* 0x0000000000037919 */ /* 0x000e240000002100 */
[C---:B0-----:R-:W-:Y:S01]  /*38780*/  LOP3.LUT R29, R3.reuse, 0x7, RZ, 0xc0, !PT ;  /* 0x00000007031d7812 */ /* 0x041fe200078ec0ff */
[----:B------:R-:W-:-:S04]  /*38790*/  IMAD.SHL.U32 R28, R3, 0x2, RZ ;  /* 0x00000002031c7824 */ /* 0x000fc800078e00ff */
[----:B------:R-:W-:Y:S02]  /*387a0*/  IMAD R29, R29, 0x110, RZ ;  /* 0x000001101d1d7824 */ /* 0x000fe400078e02ff */
[----:B------:R-:W-:-:S03]  /*387b0*/  IMAD.SHL.U32 R3, R3, 0x80, RZ ;  /* 0x0000008003037824 */ /* 0x000fc600078e00ff */
[----:B------:R-:W-:-:S04]  /*387c0*/  LOP3.LUT R29, R29, 0x10, R28, 0x78, !PT ;  /* 0x000000101d1d7812 */ /* 0x000fc800078e781c */
[----:B------:R-:W-:-:S04]  /*387d0*/  LOP3.LUT R29, R29, 0x800, R3, 0xf8, !PT ;  /* 0x000008001d1d7812 */ /* 0x000fc800078ef803 */
[----:B------:R-:W-:Y:S01]  /*387e0*/  LOP3.LUT R29, R29, 0x40, RZ, 0x3c, !PT ;  /* 0x000000401d1d7812 */ /* 0x000fe200078e3cff */
[C---:B--2---:R-:W-:Y:S11]  /*387f0*/  HMMA.16816.F32 R24, R12.reuse, R20, R24 ;  /* 0x000000140c18723c */ /* 0x044ff60000001818 */
[----:B------:R-:W-:Y:S11]  /*38800*/  @!UPT UIADD3 URZ, URZ, URZ, URZ ;  /* 0x0000003f3f3ff290 */ /* 0x000ff6000fffe03f */
[----:B------:R-:W-:Y:S01]  /*38810*/  @!UPT UIADD3 URZ, URZ, URZ, URZ ;  /* 0x0000003f3f3ff290 */ /* 0x000fe2000fffe03f */
[----:B------:R-:W-:Y:S01]  /*38820*/  STL.64 [R1+0x2c0], R24 ;  /* 0x0002c01801007387 */ /* 0x000fe20000100a00 */
[----:B------:R-:W-:Y:S02]  /*38830*/  STL [R1+0x2c8], R26 ;  /* 0x0002c81a01007387 */ /* 0x000fe40000100800 */
[----:B------:R-:W-:Y:S02]  /*38840*/  IMAD.MOV.U32 R3, RZ, RZ, R27 ;  /* 0x000000ffff037224 */ /* 0x000fe400078e001b */
[----:B------:R-:W0:Y:S01]  /*38850*/  LDSM.16.MT88.4 R24, [R29+0x2000] ;  /* 0x002000001d18783b */ /* 0x000e220000004200 */
[----:B------:R-:W-:Y:S02]  /*38860*/  STL.64 [R1+0x33e8], R20 ;  /* 0x0033e81401007387 */ /* 0x000fe40000100a00 */
[----:B------:R-:W-:Y:S01]  /*38870*/  STL [R1+0x31c0], R3 ;  /* 0x0031c00301007387 */ /* 0x000fe20000100800 */
[----:B---3--:R-:W-:Y:S01]  /*38880*/  HMMA.16816.F32 R12, R12, R16, R4 ;  /* 0x000000100c0c723c */ /* 0x008fe20000001804 */
[----:B0-----:R-:W-:Y:S01]  /*38890*/  STL.64 [R1+0x32a8], R26 ;  /* 0x0032a81a01007387 */ /* 0x001fe20000100a00 */
[----:B------:R-:W-:Y:S02]  /*388a0*/  STL.64 [R1+0x32a0], R24 ;  /* 0x0032a01801007387 */ /* 0x000fe40000100a00 */
[----:B------:R-:W2:Y:S02]  /*388b0*/  LDL.64 R4, [R1] ;  /* 0x0000000001047983 */ /* 0x000ea40000100a00 */
[----:B--2---:R0:W-:Y:S11]  /*388c0*/  STL.64 [R1+0x3410], R4 ;  /* 0x0034100401007387 */ /* 0x0041f60000100a00 */
[----:B------:R-:W-:Y:S06]  /*388d0*/  @!UPT UIADD3 URZ, URZ, URZ, URZ ;  /* 0x0000003f3f3ff290 */ /* 0x000fec000fffe03f */
[----:B------:R-:W-:Y:S02]  /*388e0*/  STL.64 [R1+0x210], R12 ;  /* 0x0002100c01007387 */ /* 0x000fe40000100a00 */
[----:B------:R-:W-:Y:S02]  /*388f0*/  STL.64 [R1+0x218], R14 ;  /* 0x0002180e01007387 */ /* 0x000fe40000100a00 */
[----:B------:R-:W2:Y:S01]  /*38900*/  LDL.LU R16, [R1+0x140] ;  /* 0x0001400001107983 */ /* 0x000ea20000300800 */
[----:B------:R-:W2:Y:S01]  /*38910*/  LDL.LU R17, [R1+0x144] ;  /* 0x0001440001117983 */ /* 0x000ea20000300800 */
[----:B------:R-:W3:Y:S02]  /*38920*/  LDL.LU R18, [R1+0x148] ;  /* 0x0001480001127983 */ /* 0x000ee40000300800 */
[----:B------:R-:W3:Y:S01]  /*38930*/  LDL.LU R19, [R1+0x14c] ;  /* 0x00014c0001137983 */ /* 0x000ee20000300800 */
[----:B------:R-:W1:Y:S04]  /*38940*/  LDSM.16.MT88.4 R12, [R29+0x2080] ;  /* 0x002080001d0c783b */ /* 0x000e680000004200 */
[----:B0-----:R-:W4:Y:S04]  /*38950*/  LDL.64 R4, [R1+0x10] ;  /* 0x0000100001047983 */ /* 0x001f280000100a00 */
[----:B----4-:R0:W-:Y:S02]  /*38960*/  STL.64 [R1+0x3418], R4 ;  /* 0x0034180401007387 */ /* 0x0101e40000100a00 */
[----:B0-----:R-:W-:-:S02]  /*38970*/  IMAD.MOV.U32 R4, RZ, RZ, R2 ;  /* 0x000000ffff047224 */ /* 0x001fc400078e0002 */
[----:B------:R-:W-:-:S05]  /*38980*/  IMAD.MOV.U32 R5, RZ, RZ, R0 ;  /* 0x000000ffff057224 */ /* 0x000fca00078e0000 */
[----:B------:R-:W-:Y:S01]  /*38990*/  STL.64 [R1+0x3430], R4 ;  /* 0x0034300401007387 */ /* 0x000fe20000100a00 */
[----:B---3--:R-:W-:Y:S02]  /*389a0*/  STL.64 [R1+0x3408], R18 ;  /* 0x0034081201007387 */ /* 0x008fe40000100a00 */
[----:B--2---:R0:W-:Y:S02]  /*389b0*/  STL.64 [R1+0x3400], R16 ;  /* 0x0034001001007387 */ /* 0x0041e40000100a00 */
[----:B0-----:R-:W2:Y:S01]  /*389c0*/  LDL.LU R16, [R1+0x150] ;  /* 0x0001500001107983 */ /* 0x001ea20000300800 */
[----:B------:R-:W2:Y:S02]  /*389d0*/  LDL.LU R17, [R1+0x154] ;  /* 0x0001540001117983 */ /* 0x000ea40000300800 */
[----:B------:R-:W3:Y:S02]  /*389e0*/  LDL.LU R18, [R1+0x158] ;  /* 0x0001580001127983 */ /* 0x000ee40000300800 */
[----:B------:R-:W3:Y:S01]  /*389f0*/  LDL.LU R19, [R1+0x15c] ;  /* 0x00015c0001137983 */ /* 0x000ee20000300800 */
[----:B------:R-:W4:Y:S04]  /*38a00*/  LDL.64 R4, [R1+0x40] ;  /* 0x0000400001047983 */ /* 0x000f280000100a00 */
[----:B---3--:R-:W-:Y:S01]  /*38a10*/  STL.64 [R1+0x3428], R18 ;  /* 0x0034281201007387 */ /* 0x008fe20000100a00 */
[----:B--2---:R0:W-:Y:S03]  /*38a20*/  STL.64 [R1+0x3420], R16 ;  /* 0x0034201001007387 */ /* 0x0041e60000100a00 */
[----:B0-----:R-:W2:Y:S01]  /*38a30*/  LDL.LU R16, [R1+0x170] ;  /* 0x0001700001107983 */ /* 0x001ea20000300800 */
[----:B------:R-:W2:Y:S02]  /*38a40*/  LDL.LU R17, [R1+0x174] ;  /* 0x0001740001117983 */ /* 0x000ea40000300800 */
[----:B------:R-:W3:Y:S02]  /*38a50*/  LDL.LU R18, [R1+0x178] ;  /* 0x0001780001127983 */ /* 0x000ee40000300800 */
[----:B------:R-:W3:Y:S02]  /*38a60*/  LDL.LU R19, [R1+0x17c] ;  /* 0x00017c0001137983 */ /* 0x000ee40000300800 */
        /* <DEDUP_REMOVED lines=8> */
[----:B------:R-:W3:Y:S02]  /*38af0*/  LDL.LU R26, [R1+0x4b8] ;  /* 0x0004b800011a7983 */ /* 0x000ee40000300800 */
[----:B------:R-:W3:Y:S02]  /*38b00*/  LDL.LU R27, [R1+0x4bc] ;  /* 0x0004bc00011b7983 */ /* 0x000ee40000300800 */
[----:B---3--:R-:W-:Y:S01]  /*38b10*/  STL.64 [R1+0x3350], R26 ;  /* 0x0033501a01007387 */ /* 0x008fe20000100a00 */
[----:B--2---:R0:W-:Y:S03]  /*38b20*/  STL.64 [R1+0x3348], R24 ;  /* 0x0033481801007387 */ /* 0x0041e60000100a00 */
[----:B0-----:R-:W2:Y:S01]  /*38b30*/  LDL.LU R24, [R1+0x2b0] ;  /* 0x0002b00001187983 */ /* 0x001ea20000300800 */
[----:B------:R-:W2:Y:S02]  /*38b40*/  LDL.LU R25, [R1+0x2b4] ;  /* 0x0002b40001197983 */ /* 0x000ea40000300800 */
[----:B------:R-:W3:Y:S02]  /*38b50*/  LDL.LU R26, [R1+0x2b8] ;  /* 0x0002b800011a7983 */ /* 0x000ee40000300800 */
[----:B------:R-:W3:Y:S01]  /*38b60*/  LDL.LU R27, [R1+0x2bc] ;  /* 0x0002bc00011b7983 */ /* 0x000ee20000300800 */
[----:B----4-:R-:W-:Y:S01]  /*38b70*/  HMMA.16816.F32 R16, R8, R4, R16 ;  /* 0x000000040810723c */ /* 0x010fe20000001810 */
[----:B---3--:R-:W-:Y:S01]  /*38b80*/  STL.64 [R1+0x3360], R26 ;  /* 0x0033601a01007387 */ /* 0x008fe20000100a00 */
[----:B--2---:R0:W-:Y:S03]  /*38b90*/  STL.64 [R1+0x3358], R24 ;  /* 0x0033581801007387 */ /* 0x0041e60000100a00 */
[----:B0-----:R-:W2:Y:S01]  /*38ba0*/  LDL.64 R24, [R1+0x30] ;  /* 0x0000300001187983 */ /* 0x001ea20000100a00 */
[----:B------:R-:W3:Y:S02]  /*38bb0*/  LDL.LU R20, [R1+0x130] ;  /* 0x0001300001147983 */ /* 0x000ee40000300800 */
[----:B------:R-:W3:Y:S02]  /*38bc0*/  LDL.LU R21, [R1+0x134] ;  /* 0x0001340001157983 */ /* 0x000ee40000300800 */
[----:B------:R-:W3:Y:S01]  /*38bd0*/  LDL.LU R22, [R1+0x138] ;  /* 0x0001380001167983 */ /* 0x000ee20000300800 */
[----:B------:R-:W3:Y:S01]  /*38be0*/  LDL.LU R23, [R1+0x13c] ;  /* 0x00013c0001177983 */ /* 0x000ee20000300800 */
[----:B-1----:R-:W-:Y:S02]  /*38bf0*/  STL.64 [R1+0x3238], R14 ;  /* 0x0032380e01007387 */ /* 0x002fe40000100a00 */
[----:B------:R0:W-:Y:S02]  /*38c00*/  STL.64 [R1+0x3230], R12 ;  /* 0x0032300c01007387 */ /* 0x0001e40000100a00 */
[----:B0-----:R-:W4:Y:S01]  /*38c10*/  LDL.64 R12, [R1+0x60] ;  /* 0x00006000010c7983 */ /* 0x001f220000100a00 */
[----:B------:R-:W-:-:S02]  /*38c20*/  IMAD.MOV.U32 R28, RZ, RZ, R4 ;  /* 0x000000ffff1c7224 */ /* 0x000fc400078e0004 */
[----:B------:R-:W-:Y:S01]  /*38c30*/  IMAD.MOV.U32 R3, RZ, RZ, R5 ;  /* 0x000000ffff037224 */ /* 0x000fe200078e0005 */
[----:B----4-:R0:W-:Y:S04]  /*38c40*/  STL.64 [R1+0x33e0], R12 ;  /* 0x0033e00c01007387 */ /* 0x0101e80000100a00 */
[----:B0-----:R-:W4:Y:S01]  /*38c50*/  LDL.LU R12, [R1+0x160] ;  /* 0x00016000010c7983 */ /* 0x001f220000300800 */
[----:B------:R-:W4:Y:S02]  /*38c60*/  LDL.LU R13, [R1+0x164] ;  /* 0x00016400010d7983 */ /* 0x000f240000300800 */
[----:B------:R-:W4:Y:S02]  /*38c70*/  LDL.LU R14, [R1+0x168] ;  /* 0x00016800010e7983 */ /* 0x000f240000300800 */
[----:B------:R-:W4:Y:S01]  /*38c80*/  LDL.LU R15, [R1+0x16c] ;  /* 0x00016c00010f7983 */ /* 0x000f220000300800 */
        /* <DEDUP_REMOVED lines=9> */
[----:B------:R0:W-:Y:S01]  /*38d20*/  STL.64 [R1+0x170], R4 ;  /* 0x0001700401007387 */ /* 0x0001e20000100a00 */
[----:B------:R-:W-:Y:S03]  /*38d30*/  STL.64 [R1+0x178], R6 ;  /* 0x0001780601007387 */ /* 0x000fe60000100a00 */
[----:B0-----:R-:W4:Y:S02]  /*38d40*/  LDL.LU.64 R4, [R1+0x3418] ;  /* 0x0034180001047983 */ /* 0x001f240000300a00 */
[C---:B----4-:R-:W-:Y:S11]  /*38d50*/  HMMA.16816.F32 R12, R8.reuse, R4, R12 ;  /* 0x00000004080c723c */ /* 0x050ff6000000180c */
[----:B------:R-:W-:Y:S11]  /*38d60*/  @!UPT UIADD3 URZ, URZ, URZ, URZ ;  /* 0x0000003f3f3ff290 */ /* 0x000ff6000fffe03f */
[----:B------:R-:W-:Y:S01]  /*38d70*/  @!UPT UIADD3 URZ, URZ, URZ, URZ ;  /* 0x0000003f3f3ff290 */ /* 0x000fe2000fffe03f */
[----:B------:R0:W-:Y:S01]  /*38d80*/  STL.64 [R1+0x160], R12 ;  /* 0x0001600c01007387 */ /* 0x0001e20000100a00 */
[----:B------:R-:W-:Y:S02]  /*38d90*/  STL.64 [R1+0x168], R14 ;  /* 0x0001680e01007387 */ /* 0x000fe40000100a00 */
[----:B0-----:R-:W-:Y:S02]  /*38da0*/  IMAD.MOV.U32 R13, RZ, RZ, R4 ;  /* 0x000000ffff0d7224 */ /* 0x001fe400078e0004 */
[----:B------:R-:W-:Y:S02]  /*38db0*/  IMAD.MOV.U32 R12, RZ, RZ, R5 ;  /* 0x000000ffff0c7224 */ /* 0x000fe400078e0005 */
[----:B------:R-:W2:Y:S02]  /*38dc0*/  LDL.LU.64 R4, [R1+0x3410] ;  /* 0x0034100001047983 */ /* 0x000ea40000300a00 */
[C---:B--2---:R-:W-:Y:S11]  /*38dd0*/  HMMA.16816.F32 R16, R8.reuse, R4, R16 ;  /* 0x000000040810723c */ /* 0x044ff60000001810 */
[----:B------:R-:W-:Y:S11]  /*38de0*/  @!UPT UIADD3 URZ, URZ, URZ, URZ ;  /* 0x0000003f3f3ff290 */ /* 0x000ff6000fffe03f */
[----:B------:R-:W-:Y:S01]  /*38df0*/  @!UPT UIADD3 URZ, URZ, URZ, URZ ;  /* 0x0000003f3f3ff290 */ /* 0x000fe2000fffe03f */
[----:B------:R-:W-:Y:S01]  /*38e00*/  STL.64 [R1+0x150], R16 ;  /* 0x0001501001007387 */ /* 0x000fe20000100a00 */
[----:B------:R0:W-:Y:S03]  /*38e10*/  STL.64 [R1+0x158], R18 ;  /* 0x0001581201007387 */ /* 0x0001e60000100a00 */
[----:B0-----:R-:W2:Y:S01]  /*38e20*/  LDL.LU.64 R18, [R1+0x3408] ;  /* 0x0034080001127983 */ /* 0x001ea20000300a00 */
[----:B------:R-:W2:Y:S02]  /*38e30*/  LDL.LU.64 R16, [R1+0x3400] ;  /* 0x0034000001107983 */ /* 0x000ea40000300a00 */
[----:B------:R-:W-:Y:S02]  /*38e40*/  IMAD.MOV.U32 R2, RZ, RZ, R4 ;  /* 0x000000ffff027224 */ /* 0x000fe400078e0004 */
[----:B------:R-:W-:Y:S01]  /*38e50*/  IMAD.MOV.U32 R0, RZ, RZ, R5 ;  /* 0x000000ffff007224 */ /* 0x000fe200078e0005 */
[----:B------:R-:W4:Y:S01]  /*38e60*/  LDL.LU.64 R6, [R1+0x33f8] ;  /* 0x0033f80001067983 */ /* 0x000f220000300a00 */
[----:B------:R-:W3:Y:S02]  /*38e70*/  LDL.LU.64 R4, [R1+0x33f0] ;  /* 0x0033f00001047983 */ /* 0x000ee40000300a00 */
[----:B------:R0:W-:Y:S01]  /*38e80*/  STL.64 [R1+0x3378], R24 ;  /* 0x0033781801007387 */ /* 0x0001e20000100a00 */
[C---:B--2---:R-:W-:Y:S01]  /*38e90*/  HMMA.16816.F32 R16, R8.reuse, R24, R16 ;  /* 0x000000180810723c */ /* 0x044fe20000001810 */
[----:B0-----:R-:W2:Y:S11]  /*38ea0*/  LDL.LU R24, [R1+0xd0] ;  /* 0x0000d00001187983 */ /* 0x001eb60000300800 */
[----:B------:R-:W-:Y:S11]  /*38eb0*/  @!UPT UIADD3 URZ, URZ, URZ, URZ ;  /* 0x0000003f3f3ff290 */ /* 0x000ff6000fffe03f */
[----:B------:R0:W-:Y:S01]  /*38ec0*/  STL.64 [R1+0x140], R16 ;  /* 0x0001401001007387 */ /* 0x0001e20000100a00 */
[----:B------:R1:W-:Y:S02]  /*38ed0*/  STL.64 [R1+0x148], R18 ;  /* 0x0001481201007387 */ /* 0x0003e40000100a00 */
[----:B------:R-:W2:Y:S02]  /*38ee0*/  LDL.LU R25, [R1+0xd4] ;  /* 0x0000d40001197983 */ /* 0x000ea40000300800 */
[----:B------:R-:W2:Y:S01]  /*38ef0*/  LDL.LU R26, [R1+0xd8] ;  /* 0x0000d800011a7983 */ /* 0x000ea20000300800 */
[----:B------:R-:W2:Y:S01]  /*38f00*/  LDL.LU R27, [R1+0xdc] ;  /* 0x0000dc00011b7983 */ /* 0x000ea20000300800 */
[----:B---3--:R-:W-:Y:S03]  /*38f10*/  HMMA.16816.F32 R20, R8, R4, R20 ;  /* 0x000000040814723c */ /* 0x008fe60000001814 */
[----:B--2---:R-:W-:Y:S01]  /*38f20*/  STL.64 [R1+0x3388], R26 ;  /* 0x0033881a01007387 */ /* 0x004fe20000100a00 */
[----:B------:R2:W-:Y:S02]  /*38f30*/  STL.64 [R1+0x3380], R24 ;  /* 0x0033801801007387 */ /* 0x0005e40000100a00 */
[----:B0-----:R-:W3:Y:S02]  /*38f40*/  LDL.LU R16, [R1+0xb0] ;  /* 0x0000b00001107983 */ /* 0x001ee40000300800 */
[----:B------:R-:W3:Y:S01]  /*38f50*/  LDL.LU R17, [R1+0xb4] ;  /* 0x0000b40001117983 */ /* 0x000ee20000300800 */
[----:B-1----:R-:W3:Y:S01]  /*38f60*/  LDL.LU R18, [R1+0xb8] ;  /* 0x0000b80001127983 */ /* 0x002ee20000300800 */
[----:B------:R-:W3:Y:S02]  /*38f70*/  LDL.LU R19, [R1+0xbc] ;  /* 0x0000bc0001137983 */ /* 0x000ee40000300800 */
[----:B--2---:R-:W-:-:S02]  /*38f80*/  IMAD.MOV.U32 R24, RZ, RZ, R13 ;  /* 0x000000ffff187224 */ /* 0x004fc400078e000d */
[----:B------:R-:W-:Y:S02]  /*38f90*/  IMAD.MOV.U32 R25, RZ, RZ, R12 ;  /* 0x000000ffff197224 */ /* 0x000fe400078e000c */
[----:B------:R-:W2:Y:S01]  /*38fa0*/  LDL.LU R12, [R1+0x120] ;  /* 0x00012000010c7983 */ /* 0x000ea20000300800 */
[----:B------:R-:W2:Y:S02]  /*38fb0*/  LDL.LU R13, [R1+0x124] ;  /* 0x00012400010d7983 */ /* 0x000ea40000300800 */
[----:B------:R-:W2:Y:S02]  /*38fc0*/  LDL.LU R14, [R1+0x128] ;  /* 0x00012800010e7983 */ /* 0x000ea40000300800 */
[----:B------:R-:W2:Y:S01]  /*38fd0*/  LDL.LU R15, [R1+0x12c] ;  /* 0x00012c00010f7983 */ /* 0x000ea20000300800 */
[----:B------:R0:W-:Y:S04]  /*38fe0*/  STL.64 [R1+0x33a0], R24 ;  /* 0x0033a01801007387 */ /* 0x0001e80000100a00 */
[----:B0-----:R-:W2:Y:S04]  /*38ff0*/  LDL.64 R24, [R1+0x20] ;  /* 0x0000200001187983 */ /* 0x001ea80000100a00 */
[----:B--2---:R-:W-:Y:S01]  /*39000*/  STL.64 [R1+0x33b8], R24 ;  /* 0x0033b81801007387 */ /* 0x004fe20000100a00 */
[----:B------:R0:W-:Y:S02]  /*39010*/  STL.64 [R1+0x130], R20 ;  /* 0x0001301401007387 */ /* 0x0001e40000100a00 */
[----:B------:R-:W-:Y:S01]  /*39020*/  STL.64 [R1+0x138], R22 ;  /* 0x0001381601007387 */ /* 0x000fe20000100a00 */
[----:B0-----:R-:W2:Y:S01]  /*39030*/  LDL.LU.64 R20, [R1+0x33e8] ;  /* 0x0033e80001147983 */ /* 0x001ea20000300a00 */
[----:B----4-:R-:W-:Y:S02]  /*39040*/  STL.64 [R1+0x3370], R6 ;  /* 0x0033700601007387 */ /* 0x010fe40000100a00 */
[----:B------:R0:W-:Y:S02]  /*39050*/  STL.64 [R1+0x3368], R4 ;  /* 0x0033680401007387 */ /* 0x0001e40000100a00 */
[----:B0-----:R-:W4:Y:S01]  /*39060*/  LDL.LU R4, [R1+0x200] ;  /* 0x0002000001047983 */ /* 0x001f220000300800 */
[----:B------:R-:W4:Y:S02]  /*39070*/  LDL.LU R5, [R1+0x204] ;  /* 0x0002040001057983 */ /* 0x000f240000300800 */
[----:B------:R-:W2:Y:S02]  /*39080*/  LDL.LU R6, [R1+0x208] ;  /* 0x0002080001067983 */ /* 0x000ea40000300800 */
[----:B------:R-:W2:Y:S02]  /*39090*/  LDL.LU R7, [R1+0x20c] ;  /* 0x00020c0001077983 */ /* 0x000ea40000300800 */
[----:B--2---:R-:W-:Y:S01]  /*390a0*/  STL.64 [R1+0x3398], R6 ;  /* 0x0033980601007387 */ /* 0x004fe20000100a00 */
[----:B----4-:R0:W-:Y:S03]  /*390b0*/  STL.64 [R1+0x3390], R4 ;  /* 0x0033900401007387 */ /* 0x0101e60000100a00 */
[----:B0-----:R-:W2:Y:S01]  /*390c0*/  LDL.LU R4, [R1+0xe0] ;  /* 0x0000e00001047983 */ /* 0x001ea20000300800 */
[----:B------:R-:W2:Y:S02]  /*390d0*/  LDL.LU R5, [R1+0xe4] ;  /* 0x0000e40001057983 */ /* 0x000ea40000300800 */
[----:B------:R-:W4:Y:S02]  /*390e0*/  LDL.LU R6, [R1+0xe8] ;  /* 0x0000e80001067983 */ /* 0x000f240000300800 */
[----:B------:R-:W4:Y:S01]  /*390f0*/  LDL.LU R7, [R1+0xec] ;  /* 0x0000ec0001077983 */ /* 0x000f220000300800 */
[----:B------:R-:W-:Y:S01]  /*39100*/  HMMA.16816.F32 R12, R8, R20, R12 ;  /* 0x00000014080c723c */ /* 0x000fe2000000180c */
[----:B----4-:R-:W-:Y:S01]  /*39110*/  STL.64 [R1+0x33b0], R6 ;  /* 0x0033b00601007387 */ /* 0x010fe20000100a00 */
[----:B--2---:R0:W-:Y:S03]  /*39120*/  STL.64 [R1+0x33a8], R4 ;  /* 0x0033a80401007387 */ /* 0x0041e60000100a00 */
[----:B0-----:R-:W2:Y:S01]  /*39130*/  LDL.LU R4, [R1+0xf0] ;  /* 0x0000f00001047983 */ /* 0x001ea20000300800 */
[----:B------:R-:W2:Y:S02]  /*39140*/  LDL.LU R5, [R1+0xf4] ;  /* 0x0000f40001057983 */ /* 0x000ea40000300800 */
[----:B------:R-:W4:Y:S02]  /*39150*/  LDL.LU R6, [R1+0xf8] ;  /* 0x0000f80001067983 */ /* 0x000f240000300800 */
[----:B------:R-:W4:Y:S02]  /*39160*/  LDL.LU R7, [R1+0xfc] ;  /* 0x0000fc0001077983 */ /* 0x000f240000300800 */
[----:B----4-:R-:W-:Y:S01]  /*39170*/  STL.64 [R1+0x33c8], R6 ;  /* 0x0033c80601007387 */ /* 0x010fe20000100a00 */
[----:B--2---:R0:W-:Y:S03]  /*39180*/  STL.64 [R1+0x33c0], R4 ;  /* 0x0033c00401007387 */ /* 0x0041e60000100a00 */
[----:B0-----:R-:W2:Y:S01]  /*39190*/  LDL.LU R4, [R1+0x100] ;  /* 0x0001000001047983 */ /* 0x001ea20000300800 */
[----:B------:R-:W2:Y:S02]  /*391a0*/  LDL.LU R5, [R1+0x104] ;  /* 0x0001040001057983 */ /* 0x000ea40000300800 */
[----:B------:R-:W2:Y:S02]  /*391b0*/  LDL.LU R6, [R1+0x108] ;  /* 0x0001080001067983 */ /* 0x000ea40000300800 */
[----:B------:R-:W2:Y:S02]  /*391c0*/  LDL.LU R7, [R1+0x10c] ;  /* 0x00010c0001077983 */ /* 0x000ea40000300800 */
[----:B------:R0:W-:Y:S01]  /*391d0*/  STL.64 [R1+0x120], R12 ;  /* 0x0001200c01007387 */ /* 0x0001e20000100a00 */
[----:B------:R-:W-:Y:S03]  /*391e0*/  STL.64 [R1+0x128], R14 ;  /* 0x0001280e01007387 */ /* 0x000fe60000100a00 */
[----:B0-----:R-:W3:Y:S01]  /*391f0*/  LDL.LU.64 R12, [R1+0x33e0] ;  /* 0x0033e000010c7983 */ /* 0x001ee20000300a00 */
[----:B------:R-:W-:-:S02]  /*39200*/  IMAD.MOV.U32 R24, RZ, RZ, R28 ;  /* 0x000000ffff187224 */ /* 0x000fc400078e001c */
[----:B------:R-:W-:Y:S01]  /*39210*/  IMAD.MOV.U32 R25, RZ, RZ, R3 ;  /* 0x000000ffff197224 */ /* 0x000fe200078e0003 */
[----:B---3--:R-:W-:Y:S01]  /*39220*/  HMMA.16816.F32 R8, R8, R12, R16 ;  /* 0x0000000c0808723c */ /* 0x008fe20000001810 */
[----:B------:R-:W2:Y:S01]  /*39230*/  LDL.LU.64 R18, [R1+0x33d8] ;  /* 0x0033d80001127983 */ /* 0x000ea20000300a00 */
[----:B------:R-:W2:Y:S11]  /*39240*/  LDL.LU.64 R16, [R1+0x33d0] ;  /* 0x0033d00001107983 */ /* 0x000eb60000300a00 */
[----:B------:R-:W-:Y:S10]  /*39250*/  @!UPT UIADD3 URZ, URZ, URZ, URZ ;  /* 0x0000003f3f3ff290 */ /* 0x000ff4000fffe03f */
[----:B------:R-:W-:Y:S01]  /*39260*/  STL.64 [R1+0xb0], R8 ;  /* 0x0000b00801007387 */ /* 0x000fe20000100a00 */
[----:B------:R-:W-:Y:S01]  /*39270*/  STL.64 [R1+0xb8], R10 ;  /* 0x0000b80a01007387 */ /* 0x000fe20000100a00 */
[C---:B--2---:R-:W-:Y:S02]  /*39280*/  HMMA.16816.F32 R24, R16.reuse, R24, R4 ;  /* 0x000000181018723c */ /* 0x044fe40000001804 */
[----:B------:R-:W2:Y:S01]  /*39290*/  LDL.LU.64 R6, [R1+0x33c8] ;  /* 0x0033c80001067983 */ /* 0x000ea20000300a00 */
[----:B------:R-:W2:Y:S11]  /*392a0*/  LDL.LU.64 R4, [R1+0x33c0] ;  /* 0x0033c00001047983 */ /* 0x000eb60000300a00 */
[----:B------:R-:W-:Y:S09]  /*392b0*/  @!UPT UIADD3 URZ, URZ, URZ, URZ ;  /* 0x0000003f3f3ff290 */ /* 0x000ff2000fffe03f */
        /* <DEDUP_REMOVED lines=12> */
[----:B--2---:R-:W-:Y:S01]  /*39380*/  HMMA.16816.F32 R24, R16, R24, R4 ;  /* 0x000000181018723c */ /* 0x004fe20000001804 */
[----:B------:R-:W2:Y:S01]  /*39390*/  LDL.LU.64 R6, [R1+0x3398] ;  /* 0x0033980001067983 */ /* 0x000ea20000300a00 */
[----:B------:R-:W2:Y:S11]  /*393a0*/  LDL.LU.64 R4, [R1+0x3390] ;  /* 0x0033900001047983 */ /* 0x000eb60000300a00 */
[----:B------:R-:W-:Y:S10]  /*393b0*/  @!UPT UIADD3 URZ, URZ, URZ, URZ ;  /* 0x0000003f3f3ff290 */ /* 0x000ff4000fffe03f */
[----:B------:R-:W-:Y:S01]  /*393c0*/  STL.64 [R1+0xe0], R24 ;  /* 0x0000e01801007387 */ /* 0x000fe20000100a00 */
[----:B------:R0:W-:Y:S03]  /*393d0*/  STL.64 [R1+0xe8], R26 ;  /* 0x0000e81a01007387 */ /* 0x0001e60000100a00 */
[----:B0-----:R-:W3:Y:S01]  /*393e0*/  LDL.LU.64 R26, [R1+0x3388] ;  /* 0x00338800011a7983 */ /* 0x001ee20000300a00 */
[----:B------:R-:W3:Y:S02]  /*393f0*/  LDL.LU.64 R24, [R1+0x3380] ;  /* 0x0033800001187983 */ /* 0x000ee40000300a00 */
[----:B------:R-:W-:Y:S02]  /*39400*/  IMAD.MOV.U32 R8, RZ, RZ, R2 ;  /* 0x000000ffff087224 */ /* 0x000fe400078e0002 */
[----:B------:R-:W-:-:S07]  /*39410*/  IMAD.MOV.U32 R9, RZ, RZ, R0 ;  /* 0x000000ffff097224 */ /* 0x000fce00078e0000 */
[C---:B---3--:R-:W-:Y:S11]  /*39420*/  HMMA.16816.F32 R24, R16.reuse, R8, R24 ;  /* 0x000000081018723c */ /* 0x048ff60000001818 */
[----:B------:R-:W-:Y:S11]  /*39430*/  @!UPT UIADD3 URZ, URZ, URZ, URZ ;  /* 0x0000003f3f3ff290 */ /* 0x000ff6000fffe03f */
[----:B------:R-:W-:Y:S01]  /*39440*/  @!UPT UIADD3 URZ, URZ, URZ, URZ ;  /* 0x0000003f3f3ff290 */ /* 0x000fe2000fffe03f */
[----:B------:R0:W-:Y:S01]  /*39450*/  STL.64 [R1+0xd0], R24 ;  /* 0x0000d01801007387 */ /* 0x0001e20000100a00 */
[----:B------:R-:W-:Y:S03]  /*39460*/  STL.64 [R1+0xd8], R26 ;  /* 0x0000d81a01007387 */ /* 0x000fe60000100a00 */
[----:B0-----:R-:W2:Y:S01]  /*39470*/  LDL.LU.64 R24, [R1+0x3378] ;  /* 0x0033780001187983 */ /* 0x001ea20000300a00 */
[----:B------:R0:W-:Y:S03]  /*39480*/  STL.64 [R1+0x32f8], R8 ;  /* 0x0032f80801007387 */ /* 0x0001e60000100a00 */
[----:B0-----:R-:W3:Y:S01]  /*39490*/  LDL.LU R8, [R1+0x4c0] ;  /* 0x0004c00001087983 */ /* 0x001ee20000300800 */
[----:B------:R-:W3:Y:S02]  /*394a0*/  LDL.LU R9, [R1+0x4c4] ;  /* 0x0004c40001097983 */ /* 0x000ee40000300800 */
[----:B------:R-:W3:Y:S02]  /*394b0*/  LDL.LU R10, [R1+0x4c8] ;  /* 0x0004c800010a7983 */ /* 0x000ee40000300800 */
[----:B------:R-:W3:Y:S01]  /*394c0*/  LDL.LU R11, [R1+0x4cc] ;  /* 0x0004cc00010b7983 */ /* 0x000ee20000300800 */
[----:B--2---:R-:W-:Y:S01]  /*394d0*/  HMMA.16816.F32 R4, R16, R24, R4 ;  /* 0x000000181004723c */ /* 0x004fe20000001804 */
[----:B------:R-:W-:-:S02]  /*394e0*/  IMAD.MOV.U32 R2, RZ, RZ, R24 ;  /* 0x000000ffff027224 */ /* 0x000fc400078e0018 */
[----:B------:R-:W-:Y:S11]  /*394f0*/  IMAD.MOV.U32 R0, RZ, RZ, R25 ;  /* 0x000000ffff007224 */ /* 0x000ff600078e0019 */
[----:B------:R-:W-:Y:S09]  /*39500*/  @!UPT UIADD3 URZ, URZ, URZ, URZ ;  /* 0x0000003f3f3ff290 */ /* 0x000ff2000fffe03f */
[----:B------:R-:W-:Y:S01]  /*39510*/  STL.64 [R1+0x200], R4 ;  /* 0x0002000401007387 */ /* 0x000fe20000100a00 */
[----:B------:R0:W-:Y:S03]  /*39520*/  STL.64 [R1+0x208], R6 ;  /* 0x0002080601007387 */ /* 0x0001e60000100a00 */
[----:B0-----:R-:W2:Y:S01]  /*39530*/  LDL.LU.64 R6, [R1+0x3370] ;  /* 0x0033700001067983 */ /* 0x001ea20000300a00 */
[----:B------:R-:W4:Y:S02]  /*39540*/  LDL.LU.64 R4, [R1+0x3368] ;  /* 0x0033680001047983 */ /* 0x000f240000300a00 */
[----:B------:R-:W4:Y:S02]  /*39550*/  LDL.LU.64 R26, [R1+0x3360] ;  /* 0x00336000011a7983 */ /* 0x000f240000300a00 */
[----:B------:R-:W4:Y:S02]  /*39560*/  LDL.LU.64 R24, [R1+0x3358] ;  /* 0x0033580001187983 */ /* 0x000f240000300a00 */
[C---:B----4-:R-:W-:Y:S11]  /*39570*/  HMMA.16816.F32 R24, R16.reuse, R4, R24 ;  /* 0x000000041018723c */ /* 0x050ff60000001818 */
[----:B------:R-:W-:Y:S11]  /*39580*/  @!UPT UIADD3 URZ, URZ, URZ, URZ ;  /* 0x0000003f3f3ff290 */ /* 0x000ff6000fffe03f */
[----:B------:R-:W-:Y:S01]  /*39590*/  @!UPT UIADD3 URZ, URZ, URZ, URZ ;  /* 0x0000003f3f3ff290 */ /* 0x000fe2000fffe03f */
[----:B------:R-:W-:Y:S01]  /*395a0*/  STL.64 [R1+0x2b0], R24 ;  /* 0x0002b01801007387 */ /* 0x000fe20000100a00 */
[----:B------:R0:W-:Y:S03]  /*395b0*/  STL.64 [R1+0x2b8], R26 ;  /* 0x0002b81a01007387 */ /* 0x0001e60000100a00 */
[----:B0-----:R-:W4:Y:S01]  /*395c0*/  LDL.LU.64 R26, [R1+0x3350] ;  /* 0x00335000011a7983 */ /* 0x001f220000300a00 */
[----:B------:R-:W4:Y:S01]  /*395d0*/  LDL.LU.64 R24, [R1+0x3348] ;  /* 0x0033480001187983 */ /* 0x000f220000300a00 */
[C---:B---3--:R-:W-:Y:S01]  /*395e0*/  HMMA.16816.F32 R8, R16.reuse, R20, R8 ;  /* 0x000000141008723c */ /* 0x048fe20000001808 */
[----:B--2---:R-:W-:Y:S01]  /*395f0*/  STL.64 [R1+0x32d8], R6 ;  /* 0x0032d80601007387 */ /* 0x004fe20000100a00 */
[----:B------:R0:W-:Y:S11]  /*39600*/  STL.64 [R1+0x32d0], R4 ;  /* 0x0032d00401007387 */ /* 0x0001f60000100a00 */
[----:B------:R-:W-:Y:S10]  /*39610*/  @!UPT UIADD3 URZ, URZ, URZ, URZ ;  /* 0x0000003f3f3ff290 */ /* 0x000ff4000fffe03f */
[----:B------:R-:W-:Y:S01]  /*39620*/  STL.64 [R1+0x3f0], R8 ;  /* 0x0003f00801007387 */ /* 0x000fe20000100a00 */
[----:B------:R4:W-:Y:S02]  /*39630*/  STL.64 [R1+0x3f8], R10 ;  /* 0x0003f80a01007387 */ /* 0x0009e40000100a00 */
[----:B0-----:R-:W-:Y:S02]  /*39640*/  IMAD.MOV.U32 R5, RZ, RZ, R20 ;  /* 0x000000ffff057224 */ /* 0x001fe400078e0014 */
[----:B------:R-:W-:Y:S01]  /*39650*/  IMAD.MOV.U32 R4, RZ, RZ, R21 ;  /* 0x000000ffff047224 */ /* 0x000fe200078e0015 */
[----:B------:R-:W2:Y:S01]  /*39660*/  LDL.LU.64 R22, [R1+0x3340] ;  /* 0x0033400001167983 */ /* 0x000ea20000300a00 */
[----:B------:R-:W2:Y:S02]  /*39670*/  LDL.LU.64 R20, [R1+0x3338] ;  /* 0x0033380001147983 */ /* 0x000ea40000300a00 */
[----:B------:R0:W-:Y:S01]  /*39680*/  STL.64 [R1+0x32b0], R12 ;  /* 0x0032b00c01007387 */ /* 0x0001e20000100a00 */
[----:B----4-:R-:W-:Y:S01]  /*39690*/  HMMA.16816.F32 R8, R16, R12, R24 ;  /* 0x0000000c1008723c */ /* 0x010fe20000001818 */
[----:B------:R-:W3:Y:S06]  /*396a0*/  LDL.LU R16, [R1+0x390] ;  /* 0x0003900001107983 */ /* 0x000eec0000300800 */
[----:B0-----:R-:W-:-:S02]  /*396b0*/  IMAD.MOV.U32 R12, RZ, RZ, R5 ;  /* 0x000000ffff0c7224 */ /* 0x001fc400078e0005 */
[----:B------:R-:W-:Y:S11]  /*396c0*/  IMAD.MOV.U32 R13, RZ, RZ, R4 ;  /* 0x000000ffff0d7224 */ /* 0x000ff600078e0004 */
[----:B------:R-:W-:Y:S03]  /*396d0*/  @!UPT UIADD3 URZ, URZ, URZ, URZ ;  /* 0x0000003f3f3ff290 */ /* 0x000fe6000fffe03f */
[----:B------:R0:W-:Y:S01]  /*396e0*/  STL.64 [R1+0x3e0], R8 ;  /* 0x0003e00801007387 */ /* 0x0001e20000100a00 */
[----:B------:R1:W-:Y:S02]  /*396f0*/  STL.64 [R1+0x3e8], R10 ;  /* 0x0003e80a01007387 */ /* 0x0003e40000100a00 */
[----:B------:R-:W3:Y:S02]  /*39700*/  LDL.LU R17, [R1+0x394] ;  /* 0x0003940001117983 */ /* 0x000ee40000300800 */
[----:B------:R-:W4:Y:S01]  /*39710*/  LDL.LU R18, [R1+0x398] ;  /* 0x0003980001127983 */ /* 0x000f220000300800 */
[----:B------:R-:W4:Y:S01]  /*39720*/  LDL.LU R19, [R1+0x39c] ;  /* 0x00039c0001137983 */ /* 0x000f220000300800 */
[----:B------:R-:W-:Y:S02]  /*39730*/  STL.64 [R1+0x32c8], R12 ;  /* 0x0032c80c01007387 */ /* 0x000fe40000100a00 */
[----:B------:R-:W2:Y:S02]  /*39740*/  LDL.LU R24, [R1+0x3c0] ;  /* 0x0003c00001187983 */ /* 0x000ea40000300800 */
[----:B------:R-:W2:Y:S01]  /*39750*/  LDL.LU R25, [R1+0x3c4] ;  /* 0x0003c40001197983 */ /* 0x000ea20000300800 */
[----:B------:R-:W2:Y:S01]  /*39760*/  LDL.LU R26, [R1+0x3c8] ;  /* 0x0003c800011a7983 */ /* 0x000ea20000300800 */
[----:B------:R-:W2:Y:S03]  /*39770*/  LDL.LU R27, [R1+0x3cc] ;  /* 0x0003cc00011b7983 */ /* 0x000ea60000300800 */
[----:B0-----:R-:W2:Y:S01]  /*39780*/  LDL.LU R8, [R1+0x440] ;  /* 0x0004400001087983 */ /* 0x001ea20000300800 */
[----:B------:R-:W2:Y:S02]  /*39790*/  LDL.LU R9, [R1+0x444] ;  /* 0x0004440001097983 */ /* 0x000ea40000300800 */
[----:B-1----:R-:W2:Y:S02]  /*397a0*/  LDL.LU R10, [R1+0x448] ;  /* 0x00044800010a7983 */ /* 0x002ea40000300800 */
[----:B------:R-:W2:Y:S02]  /*397b0*/  LDL.LU R11, [R1+0x44c] ;  /* 0x00044c00010b7983 */ /* 0x000ea40000300800 */
[----:B--2---:R-:W-:Y:S01]  /*397c0*/  STL.64 [R1+0x3308], R10 ;  /* 0x0033080a01007387 */ /* 0x004fe20000100a00 */
[----:B------:R0:W-:Y:S02]  /*397d0*/  STL.64 [R1+0x3300], R8 ;  /* 0x0033000801007387 */ /* 0x0001e40000100a00 */
[----:B0-----:R-:W-:-:S02]  /*397e0*/  IMAD.MOV.U32 R8, RZ, RZ, R14 ;  /* 0x000000ffff087224 */ /* 0x001fc400078e000e */
[----:B------:R-:W-:-:S05]  /*397f0*/  IMAD.MOV.U32 R9, RZ, RZ, R3 ;  /* 0x000000ffff097224 */ /* 0x000fca00078e0003 */
[----:B------:R0:W-:Y:S04]  /*39800*/  STL.64 [R1+0x3320], R8 ;  /* 0x0033200801007387 */ /* 0x0001e80000100a00 */
[----:B0-----:R-:W2:Y:S01]  /*39810*/  LDL.64 R8, [R1+0x40] ;  /* 0x0000400001087983 */ /* 0x001ea20000100a00 */
[----:B------:R-:W2:Y:S02]  /*39820*/  LDL.LU R12, [R1+0x410] ;  /* 0x00041000010c7983 */ /* 0x000ea40000300800 */
[----:B------:R-:W2:Y:S02]  /*39830*/  LDL.LU R13, [R1+0x414] ;  /* 0x00041400010d7983 */ /* 0x000ea40000300800 */
[----:B------:R-:W2:Y:S01]  /*39840*/  LDL.LU R14, [R1+0x418] ;  /* 0x00041800010e7983 */ /* 0x000ea20000300800 */
[----:B------:R-:W2:Y:S01]  /*39850*/  LDL.LU R15, [R1+0x41c] ;  /* 0x00041c00010f7983 */ /* 0x000ea20000300800 */
[----:B------:R-:W-:-:S02]  /*39860*/  IMAD.MOV.U32 R4, RZ, RZ, R2 ;  /* 0x000000ffff047224 */ /* 0x000fc400078e0002 */
[----:B------:R-:W-:Y:S01]  /*39870*/  IMAD.MOV.U32 R5, RZ, RZ, R0 ;  /* 0x000000ffff057224 */ /* 0x000fe200078e0000 */
[----:B--2---:R-:W-:Y:S01]  /*39880*/  STL.64 [R1+0x32e8], R14 ;  /* 0x0032e80e01007387 */ /* 0x004fe20000100a00 */
[----:B------:R-:W-:Y:S03]  /*39890*/  STL.64 [R1+0x32e0], R12 ;  /* 0x0032e00c01007387 */ /* 0x000fe60000100a00 */
[----:B------:R0:W-:Y:S02]  /*398a0*/  STL.64 [R1+0x32f0], R4 ;  /* 0x0032f00401007387 */ /* 0x0001e40000100a00 */
        /* <DEDUP_REMOVED lines=20> */
[----:B------:R-:W-:Y:S01]  /*399f0*/  STL.64 [R1+0x32c0], R26 ;  /* 0x0032c01a01007387 */ /* 0x000fe20000100a00 */
[----:B------:R0:W-:Y:S02]  /*39a00*/  STL.64 [R1+0x32b8], R24 ;  /* 0x0032b81801007387 */ /* 0x0001e40000100a00 */
[----:B------:R-:W-:-:S02]  /*39a10*/  IMAD.MOV.U32 R2, RZ, RZ, R8 ;  /* 0x000000ffff027224 */ /* 0x000fc400078e0008 */
[----:B------:R-:W-:Y:S01]  /*39a20*/  IMAD.MOV.U32 R0, RZ, RZ, R9 ;  /* 0x000000ffff007224 */ /* 0x000fe200078e0009 */
[----:B0-----:R-:W2:Y:S01]  /*39a30*/  LDL.LU R24, [R1+0x400] ;  /* 0x0004000001187983 */ /* 0x001ea20000300800 */
[----:B------:R-:W2:Y:S02]  /*39a40*/  LDL.LU R25, [R1+0x404] ;  /* 0x0004040001197983 */ /* 0x000ea40000300800 */
[----:B------:R-:W2:Y:S02]  /*39a50*/  LDL.LU R26, [R1+0x408] ;  /* 0x00040800011a7983 */ /* 0x000ea40000300800 */
[----:B------:R-:W2:Y:S01]  /*39a60*/  LDL.LU R27, [R1+0x40c] ;  /* 0x00040c00011b7983 */ /* 0x000ea20000300800 */
[----:B----4-:R-:W-:Y:S01]  /*39a70*/  STL.64 [R1+0x3268], R18 ;  /* 0x0032681201007387 */ /* 0x010fe20000100a00 */
[----:B---3--:R0:W-:Y:S03]  /*39a80*/  STL.64 [R1+0x3260], R16 ;  /* 0x0032601001007387 */ /* 0x0081e60000100a00 */
[----:B0-----:R-:W3:Y:S01]  /*39a90*/  LDL.64 R16, [R1+0x10] ;  /* 0x0000100001107983 */ /* 0x001ee20000100a00 */
[C---:B--2---:R-:W-:Y:S11]  /*39aa0*/  HMMA.16816.F32 R4, R20.reuse, R8, R4 ;  /* 0x000000081404723c */ /* 0x044ff60000001804 */
[----:B------:R-:W-:Y:S11]  /*39ab0*/  @!UPT UIADD3 URZ, URZ, URZ, URZ ;  /* 0x0000003f3f3ff290 */ /* 0x000ff6000fffe03f */
[----:B------:R-:W-:Y:S01]  /*39ac0*/  @!UPT UIADD3 URZ, URZ, URZ, URZ ;  /* 0x0000003f3f3ff290 */ /* 0x000fe2000fffe03f */
        /* <DEDUP_REMOVED lines=11> */
[----:B0-----:R-:W3:Y:S01]  /*39b80*/  LDL.LU.64 R10, [R1+0x3308] ;  /* 0x00330800010a7983 */ /* 0x001ee20000300a00 */
[----:B------:R-:W3:Y:S02]  /*39b90*/  LDL.LU.64 R8, [R1+0x3300] ;  /* 0x0033000001087983 */ /* 0x000ee40000300a00 */
        /* <DEDUP_REMOVED lines=9> */
[----:B------:R-:W4:Y:S02]  /*39c30*/  LDL.LU R18, [R1+0x488] ;  /* 0x0004880001127983 */ /* 0x000f240000300800 */
[----:B------:R-:W4:Y:S01]  /*39c40*/  LDL.LU R19, [R1+0x48c] ;  /* 0x00048c0001137983 */ /* 0x000f220000300800 */
[C---:B--2---:R-:W-:Y:S01]  /*39c50*/  HMMA.16816.F32 R4, R20.reuse, R8, R4 ;  /* 0x000000081404723c */ /* 0x044fe20000001804 */
[----:B----4-:R-:W-:Y:S01]  /*39c60*/  STL.64 [R1+0x3288], R18 ;  /* 0x0032881201007387 */ /* 0x010fe20000100a00 */
[----:B---3--:R-:W-:Y:S11]  /*39c70*/  STL.64 [R1+0x3280], R16 ;  /* 0x0032801001007387 */ /* 0x008ff60000100a00 */
[----:B------:R-:W-:Y:S10]  /*39c80*/  @!UPT UIADD3 URZ, URZ, URZ, URZ ;  /* 0x0000003f3f3ff290 */ /* 0x000ff4000fffe03f */
        /* <DEDUP_REMOVED lines=19> */
[----:B0-----:R-:W4:Y:S01]  /*39dc0*/  LDL.LU.64 R6, [R1+0x32d8] ;  /* 0x0032d80001067983 */ /* 0x001f220000300a00 */
[----:B------:R-:W3:Y:S02]  /*39dd0*/  LDL.LU.64 R4, [R1+0x32d0] ;  /* 0x0032d00001047983 */ /* 0x000ee40000300a00 */
[C---:B---3--:R-:W-:Y:S11]  /*39de0*/  HMMA.16816.F32 R12, R20.reuse, R4, R12 ;  /* 0x00000004140c723c */ /* 0x048ff6000000180c */
[----:B------:R-:W-:Y:S11]  /*39df0*/  @!UPT UIADD3 URZ, URZ, URZ, URZ ;  /* 0x0000003f3f3ff290 */ /* 0x000ff6000fffe03f */
[----:B------:R-:W-:Y:S01]  /*39e00*/  @!UPT UIADD3 URZ, URZ, URZ, URZ ;  /* 0x0000003f3f3ff290 */ /* 0x000fe2000fffe03f */
[----:B------:R0:W-:Y:S01]  /*39e10*/  STL.64 [R1+0x410], R12 ;  /* 0x0004100c01007387 */ /* 0x0001e20000100a00 */
[----:B------:R1:W-:Y:S03]  /*39e20*/  STL.64 [R1+0x418], R14 ;  /* 0x0004180e01007387 */ /* 0x0003e60000100a00 */
[----:B0-----:R-:W1:Y:S02]  /*39e30*/  LDL.LU.64 R12, [R1+0x32c8] ;  /* 0x0032c800010c7983 */ /* 0x001e640000300a00 */
[C---:B-1----:R-:W-:Y:S02]  /*39e40*/  HMMA.16816.F32 R12, R20.reuse, R12, R24 ;  /* 0x0000000c140c723c */ /* 0x042fe40000001818 */
[----:B------:R-:W3:Y:S01]  /*39e50*/  LDL.LU.64 R26, [R1+0x32c0] ;  /* 0x0032c000011a7983 */ /* 0x000ee20000300a00 */
[----:B------:R-:W3:Y:S11]  /*39e60*/  LDL.LU.64 R24, [R1+0x32b8] ;  /* 0x0032b80001187983 */ /* 0x000ef60000300a00 */
[----:B------:R-:W-:Y:S09]  /*39e70*/  @!UPT UIADD3 URZ, URZ, URZ, URZ ;  /* 0x0000003f3f3ff290 */ /* 0x000ff2000fffe03f */
[----:B------:R0:W-:Y:S01]  /*39e80*/  STL.64 [R1+0x400], R12 ;  /* 0x0004000c01007387 */ /* 0x0001e20000100a00 */
[----:B------:R-:W-:Y:S03]  /*39e90*/  STL.64 [R1+0x408], R14 ;  /* 0x0004080e01007387 */ /* 0x000fe60000100a00 */
[----:B0-----:R-:W3:Y:S01]  /*39ea0*/  LDL.LU.64 R12, [R1+0x32b0] ;  /* 0x0032b000010c7983 */ /* 0x001ee20000300a00 */
[----:B------:R-:W-:Y:S02]  /*39eb0*/  IMAD.MOV.U32 R16, RZ, RZ, R2 ;  /* 0x000000ffff107224 */ /* 0x000fe400078e0002 */
[----:B------:R-:W-:Y:S01]  /*39ec0*/  IMAD.MOV.U32 R17, RZ, RZ, R0 ;  /* 0x000000ffff117224 */ /* 0x000fe200078e0000 */
[----:B---3--:R-:W-:Y:S01]  /*39ed0*/  HMMA.16816.F32 R20, R20, R12, R24 ;  /* 0x0000000c1414723c */ /* 0x008fe20000001818 */
[----:B------:R-:W2:Y:S01]  /*39ee0*/  LDL.LU.64 R26, [R1+0x32a8] ;  /* 0x0032a800011a7983 */ /* 0x000ea20000300a00 */
[----:B------:R-:W2:Y:S11]  /*39ef0*/  LDL.LU.64 R24, [R1+0x32a0] ;  /* 0x0032a00001187983 */ /* 0x000eb60000300a00 */
[----:B------:R-:W-:Y:S10]  /*39f00*/  @!UPT UIADD3 URZ, URZ, URZ, URZ ;  /* 0x0000003f3f3ff290 */ /* 0x000ff4000fffe03f */
[----:B------:R0:W-:Y:S01]  /*39f10*/  STL.64 [R1+0x360], R20 ;  /* 0x0003601401007387 */ /* 0x0001e20000100a00 */
[----:B------:R-:W-:Y:S03]  /*39f20*/  STL.64 [R1+0x368], R22 ;  /* 0x0003681601007387 */ /* 0x000fe60000100a00 */
[----:B0-----:R-:W3:Y:S01]  /*39f30*/  LDL.64 R20, [R1+0x20] ;  /* 0x0000200001147983 */ /* 0x001ee20000100a00 */
[----:B------:R0:W-:Y:S03]  /*39f40*/  STL.64 [R1+0x3248], R12 ;  /* 0x0032480c01007387 */ /* 0x0001e60000100a00 */
[----:B0-----:R-:W4:Y:S01]  /*39f50*/  LDL.LU R12, [R1+0x3a0] ;  /* 0x0003a000010c7983 */ /* 0x001f220000300800 */
[----:B------:R-:W4:Y:S02]  /*39f60*/  LDL.LU R13, [R1+0x3a4] ;  /* 0x0003a400010d7983 */ /* 0x000f240000300800 */
[----:B------:R-:W4:Y:S02]  /*39f70*/  LDL.LU R14, [R1+0x3a8] ;  /* 0x0003a800010e7983 */ /* 0x000f240000300800 */
[----:B------:R-:W4:Y:S01]  /*39f80*/  LDL.LU R15, [R1+0x3ac] ;  /* 0x0003ac00010f7983 */ /* 0x000f220000300800 */
        /* <DEDUP_REMOVED lines=8> */
[----:B---3--:R-:W-:Y:S02]  /*3a010*/  IMAD.MOV.U32 R2, RZ, RZ, R20 ;  /* 0x000000ffff027224 */ /* 0x008fe400078e0014 */
[----:B------:R-:W-:Y:S01]  /*3a020*/  IMAD.MOV.U32 R0, RZ, RZ, R21 ;  /* 0x000000ffff007224 */ /* 0x000fe200078e0015 */
[C---:B--2---:R-:W-:Y:S11]  /*3a030*/  HMMA.16816.F32 R16, R24.reuse, R20, R16 ;  /* 0x000000141810723c */ /* 0x044ff60000001810 */
[----:B------:R-:W-:Y:S11]  /*3a040*/  @!UPT UIADD3 URZ, URZ, URZ, URZ ;  /* 0x0000003f3f3ff290 */ /* 0x000ff6000fffe03f */
[----:B------:R-:W-:Y:S01]  /*3a050*/  @!UPT UIADD3 URZ, URZ, URZ, URZ ;  /* 0x0000003f3f3ff290 */ /* 0x000fe2000fffe03f */
[----:B------:R0:W-:Y:S01]  /*3a060*/  STL.64 [R1+0x3c0], R16 ;  /* 0x0003c01001007387 */ /* 0x0001e20000100a00 */
[----:B------:R-:W-:Y:S03]  /*3a070*/  STL.64 [R1+0x3c8], R18 ;  /* 0x0003c81201007387 */ /* 0x000fe60000100a00 */
[----:B0-----:R-:W2:Y:S01]  /*3a080*/  LDL.LU.64 R16, [R1+0x3278] ;  /* 0x0032780001107983 */ /* 0x001ea20000300a00 */
[----:B------:R-:W3:Y:S02]  /*3a090*/  LDL.LU R20, [R1+0x240] ;  /* 0x0002400001147983 */ /* 0x000ee40000300800 */
[----:B------:R-:W3:Y:S02]  /*3a0a0*/  LDL.LU R21, [R1+0x244] ;  /* 0x0002440001157983 */ /* 0x000ee40000300800 */
[----:B------:R-:W3:Y:S01]  /*3a0b0*/  LDL.LU R22, [R1+0x248] ;  /* 0x0002480001167983 */ /* 0x000ee20000300800 */
[----:B------:R-:W3:Y:S01]  /*3a0c0*/  LDL.LU R23, [R1+0x24c] ;  /* 0x00024c0001177983 */ /* 0x000ee20000300800 */
[C---:B--2---:R-:W-:Y:S03]  /*3a0d0*/  HMMA.16816.F32 R8, R24.reuse, R16, R8 ;  /* 0x000000101808723c */ /* 0x044fe60000001808 */
[----:B---3--:R-:W-:Y:S01]  /*3a0e0*/  STL.64 [R1+0x31d0], R22 ;  /* 0x0031d01601007387 */ /* 0x008fe20000100a00 */
[----:B------:R0:W-:Y:S03]  /*3a0f0*/  STL.64 [R1+0x31c8], R20 ;  /* 0x0031c81401007387 */ /* 0x0001e60000100a00 */
[----:B0-----:R-:W2:Y:S11]  /*3a100*/  LDL.LU.64 R20, [R1+0x30] ;  /* 0x0000300001147983 */ /* 0x001eb60000300a00 */
[----:B------:R-:W-:Y:S05]  /*3a110*/  @!UPT UIADD3 URZ, URZ, URZ, URZ ;  /* 0x0000003f3f3ff290 */ /* 0x000fea000fffe03f */
[----:B------:R0:W-:Y:S01]  /*3a120*/  STL.64 [R1+0x3b0], R8 ;  /* 0x0003b00801007387 */ /* 0x0001e20000100a00 */
[----:B------:R1:W-:Y:S03]  /*3a130*/  STL.64 [R1+0x3b8], R10 ;  /* 0x0003b80a01007387 */ /* 0x0003e60000100a00 */
[----:B0-----:R-:W4:Y:S01]  /*3a140*/  LDL.LU.64 R8, [R1+0x3270] ;  /* 0x0032700001087983 */ /* 0x001f220000300a00 */
[----:B-1----:R-:W-:Y:S02]  /*3a150*/  IMAD.MOV.U32 R10, RZ, RZ, R16 ;  /* 0x000000ffff0a7224 */ /* 0x002fe400078e0010 */
[----:B------:R-:W-:Y:S02]  /*3a160*/  IMAD.MOV.U32 R3, RZ, RZ, R17 ;  /* 0x000000ffff037224 */ /* 0x000fe400078e0011 */
[----:B------:R-:W2:Y:S01]  /*3a170*/  LDL.LU.64 R18, [R1+0x3268] ;  /* 0x0032680001127983 */ /* 0x000ea20000300a00 */
[----:B------:R-:W2:Y:S01]  /*3a180*/  LDL.LU.64 R16, [R1+0x3260] ;  /* 0x0032600001107983 */ /* 0x000ea20000300a00 */
[----:B----4-:R-:W-:Y:S03]  /*3a190*/  HMMA.16816.F32 R12, R24, R8, R12 ;  /* 0x00000008180c723c */ /* 0x010fe6000000180c */
[----:B------:R0:W-:Y:S04]  /*3a1a0*/  STL.64 [R1+0x31e0], R8 ;  /* 0x0031e00801007387 */ /* 0x0001e80000100a00 */
[----:B0-----:R-:W-:-:S02]  /*3a1b0*/  IMAD.MOV.U32 R8, RZ, RZ, R10 ;  /* 0x000000ffff087224 */ /* 0x001fc400078e000a */
[----:B------:R-:W-:Y:S11]  /*3a1c0*/  IMAD.MOV.U32 R9, RZ, RZ, R3 ;  /* 0x000000ffff097224 */ /* 0x000ff600078e0003 */
[----:B------:R-:W-:Y:S03]  /*3a1d0*/  @!UPT UIADD3 URZ, URZ, URZ, URZ ;  /* 0x0000003f3f3ff290 */ /* 0x000fe6000fffe03f */
[----:B------:R-:W-:Y:S01]  /*3a1e0*/  STL.64 [R1+0x3a0], R12 ;  /* 0x0003a00c01007387 */ /* 0x000fe20000100a00 */
[----:B------:R-:W-:Y:S02]  /*3a1f0*/  STL.64 [R1+0x3a8], R14 ;  /* 0x0003a80e01007387 */ /* 0x000fe40000100a00 */
[----:B------:R0:W-:Y:S02]  /*3a200*/  STL.64 [R1+0x31f8], R8 ;  /* 0x0031f80801007387 */ /* 0x0001e40000100a00 */
[----:B0-----:R-:W-:Y:S02]  /*3a210*/  IMAD.MOV.U32 R8, RZ, RZ, R2 ;  /* 0x000000ffff087224 */ /* 0x001fe400078e0002 */
[----:B------:R-:W-:-:S05]  /*3a220*/  IMAD.MOV.U32 R9, RZ, RZ, R0 ;  /* 0x000000ffff097224 */ /* 0x000fca00078e0000 */
[----:B------:R2:W-:Y:S02]  /*3a230*/  STL.64 [R1+0x3240], R8 ;  /* 0x0032400801007387 */ /* 0x0005e40000100a00 */
[C---:B--2---:R-:W-:Y:S02]  /*3a240*/  HMMA.16816.F32 R8, R24.reuse, R20, R16 ;  /* 0x000000141808723c */ /* 0x044fe40000001810 */
[----:B------:R-:W2:Y:S11]  /*3a250*/  LDL.LU R16, [R1+0x370] ;  /* 0x0003700001107983 */ /* 0x000eb60000300800 */
[----:B------:R-:W-:Y:S10]  /*3a260*/  @!UPT UIADD3 URZ, URZ, URZ, URZ ;  /* 0x0000003f3f3ff290 */ /* 0x000ff4000fffe03f */
[----:B------:R-:W-:Y:S01]  /*3a270*/  STL.64 [R1+0x390], R8 ;  /* 0x0003900801007387 */ /* 0x000fe20000100a00 */
[----:B------:R-:W-:Y:S02]  /*3a280*/  STL.64 [R1+0x398], R10 ;  /* 0x0003980a01007387 */ /* 0x000fe40000100a00 */
[----:B------:R-:W2:Y:S02]  /*3a290*/  LDL.LU R17, [R1+0x374] ;  /* 0x0003740001117983 */ /* 0x000ea40000300800 */
[----:B------:R-:W3:Y:S01]  /*3a2a0*/  LDL.LU R18, [R1+0x378] ;  /* 0x0003780001127983 */ /* 0x000ee20000300800 */
[----:B------:R-:W3:Y:S04]  /*3a2b0*/  LDL.LU R19, [R1+0x37c] ;  /* 0x00037c0001137983 */ /* 0x000ee80000300800 */
[----:B---3--:R-:W-:Y:S01]  /*3a2c0*/  STL.64 [R1+0x3258], R18 ;  /* 0x0032581201007387 */ /* 0x008fe20000100a00 */
[----:B--2---:R0:W-:Y:S03]  /*3a2d0*/  STL.64 [R1+0x3250], R16 ;  /* 0x0032501001007387 */ /* 0x0041e60000100a00 */
[----:B0-----:R-:W2:Y:S01]  /*3a2e0*/  LDL.LU R16, [R1+0x380] ;  /* 0x0003800001107983 */ /* 0x001ea20000300800 */
[----:B------:R-:W2:Y:S02]  /*3a2f0*/  LDL.LU R17, [R1+0x384] ;  /* 0x0003840001117983 */ /* 0x000ea40000300800 */
[----:B------:R-:W2:Y:S02]  /*3a300*/  LDL.LU R18, [R1+0x388] ;  /* 0x0003880001127983 */ /* 0x000ea40000300800 */
[----:B------:R-:W2:Y:S01]  /*3a310*/  LDL.LU R19, [R1+0x38c] ;  /* 0x00038c0001137983 */ /* 0x000ea20000300800 */
[----:B------:R-:W3:Y:S01]  /*3a320*/  LDL.64 R12, [R1+0x50] ;  /* 0x00005000010c7983 */ /* 0x000ee20000100a00 */
[----:B------:R-:W4:Y:S02]  /*3a330*/  LDL.LU R8, [R1+0x2a0] ;  /* 0x0002a00001087983 */ /* 0x000f240000300800 */
[----:B------:R-:W4:Y:S02]  /*3a340*/  LDL.LU R9, [R1+0x2a4] ;  /* 0x0002a40001097983 */ /* 0x000f240000300800 */
[----:B------:R-:W4:Y:S01]  /*3a350*/  LDL.LU R10, [R1+0x2a8] ;  /* 0x0002a800010a7983 */ /* 0x000f220000300800 */
[----:B------:R-:W4:Y:S01]  /*3a360*/  LDL.LU R11, [R1+0x2ac] ;  /* 0x0002ac00010b7983 */ /* 0x000f220000300800 */
        /* <DEDUP_REMOVED lines=20> */
[----:B0-----:R-:W2:Y:S07]  /*3a4b0*/  LDL.64 R20, [R1+0x40] ;  /* 0x0000400001147983 */ /* 0x001eae0000100a00 */
[----:B------:R-:W-:Y:S02]  /*3a4c0*/  STL.64 [R1+0x380], R16 ;  /* 0x0003801001007387 */ /* 0x000fe40000100a00 */
[----:B------:R0:W-:Y:S02]  /*3a4d0*/  STL.64 [R1+0x388], R18 ;  /* 0x0003881201007387 */ /* 0x0001e40000100a00 */
[----:B0-----:R-:W2:Y:S01]  /*3a4e0*/  LDL.LU.64 R18, [R1+0x3258] ;  /* 0x0032580001127983 */ /* 0x001ea20000300a00 */
[----:B------:R-:W2:Y:S02]  /*3a4f0*/  LDL.LU.64 R16, [R1+0x3250] ;  /* 0x0032500001107983 */ /* 0x000ea40000300a00 */
[----:B------:R-:W-:Y:S02]  /*3a500*/  STL.64 [R1+0x3228], R6 ;  /* 0x0032280601007387 */ /* 0x000fe40000100a00 */
[----:B------:R0:W-:Y:S02]  /*3a510*/  STL.64 [R1+0x3220], R4 ;  /* 0x0032200401007387 */ /* 0x0001e40000100a00 */
[----:B---3--:R-:W-:Y:S01]  /*3a520*/  IMAD.MOV.U32 R0, RZ, RZ, R13 ;  /* 0x000000ffff007224 */ /* 0x008fe200078e000d */
[----:B0-----:R-:W3:Y:S01]  /*3a530*/  LDL.LU R4, [R1+0x290] ;  /* 0x0002900001047983 */ /* 0x001ee20000300800 */
[----:B------:R-:W3:Y:S02]  /*3a540*/  LDL.LU R5, [R1+0x294] ;  /* 0x0002940001057983 */ /* 0x000ee40000300800 */
[----:B------:R-:W3:Y:S02]  /*3a550*/  LDL.LU R6, [R1+0x298] ;  /* 0x0002980001067983 */ /* 0x000ee40000300800 */
[----:B------:R-:W3:Y:S01]  /*3a560*/  LDL.LU R7, [R1+0x29c] ;  /* 0x00029c0001077983 */ /* 0x000ee20000300800 */
[C---:B--2---:R-:W-:Y:S11]  /*3a570*/  HMMA.16816.F32 R16, R24.reuse, R12, R16 ;  /* 0x0000000c1810723c */ /* 0x044ff60000001810 */
[----:B------:R-:W-:Y:S11]  /*3a580*/  @!UPT UIADD3 URZ, URZ, URZ, URZ ;  /* 0x0000003f3f3ff290 */ /* 0x000ff6000fffe03f */
[----:B------:R-:W-:Y:S01]  /*3a590*/  @!UPT UIADD3 URZ, URZ, URZ, URZ ;  /* 0x0000003f3f3ff290 */ /* 0x000fe2000fffe03f */
[----:B------:R0:W-:Y:S01]  /*3a5a0*/  STL.64 [R1+0x370], R16 ;  /* 0x0003701001007387 */ /* 0x0001e20000100a00 */
[----:B------:R-:W-:Y:S02]  /*3a5b0*/  STL.64 [R1+0x378], R18 ;  /* 0x0003781201007387 */ /* 0x000fe40000100a00 */
[----:B0-----:R-:W-:Y:S02]  /*3a5c0*/  IMAD.MOV.U32 R16, RZ, RZ, R12 ;  /* 0x000000ffff107224 */ /* 0x001fe400078e000c */
[----:B------:R-:W4:Y:S02]  /*3a5d0*/  LDL.LU.64 R12, [R1+0x3248] ;  /* 0x00324800010c7983 */ /* 0x000f240000300a00 */
[----:B----4-:R-:W-:Y:S02]  /*3a5e0*/  HMMA.16816.F32 R24, R24, R12, R8 ;  /* 0x0000000c1818723c */ /* 0x010fe40000001808 */
[----:B------:R-:W2:Y:S01]  /*3a5f0*/  LDL.LU.64 R8, [R1+0x3240] ;  /* 0x0032400001087983 */ /* 0x000ea20000300a00 */
[----:B------:R-:W-:-:S02]  /*3a600*/  IMAD.MOV.U32 R2, RZ, RZ, R12 ;  /* 0x000000ffff027224 */ /* 0x000fc400078e000c */
[----:B------:R-:W-:Y:S11]  /*3a610*/  IMAD.MOV.U32 R29, RZ, RZ, R13 ;  /* 0x000000ffff1d7224 */ /* 0x000ff600078e000d */
[----:B------:R-:W-:Y:S07]  /*3a620*/  @!UPT UIADD3 URZ, URZ, URZ, URZ ;  /* 0x0000003f3f3ff290 */ /* 0x000fee000fffe03f */
[----:B------:R0:W-:Y:S01]  /*3a630*/  STL.64 [R1+0x2a0], R24 ;  /* 0x0002a01801007387 */ /* 0x0001e20000100a00 */
[----:B------:R1:W-:Y:S02]  /*3a640*/  STL.64 [R1+0x2a8], R26 ;  /* 0x0002a81a01007387 */ /* 0x0003e40000100a00 */
[----:B------:R-:W3:Y:S02]  /*3a650*/  LDL.LU.64 R14, [R1+0x3238] ;  /* 0x00323800010e7983 */ /* 0x000ee40000300a00 */
[----:B------:R-:W3:Y:S02]  /*3a660*/  LDL.LU.64 R12, [R1+0x3230] ;  /* 0x00323000010c7983 */ /* 0x000ee40000300a00 */
[----:B------:R-:W-:Y:S01]  /*3a670*/  IMAD.MOV.U32 R3, RZ, RZ, R21 ;  /* 0x000000ffff037224 */ /* 0x000fe200078e0015 */
[----:B0-----:R-:W4:Y:S01]  /*3a680*/  LDL.LU R24, [R1+0x250] ;  /* 0x0002500001187983 */ /* 0x001f220000300800 */
[----:B------:R-:W4:Y:S02]  /*3a690*/  LDL.LU R25, [R1+0x254] ;  /* 0x0002540001197983 */ /* 0x000f240000300800 */
[----:B-1----:R-:W4:Y:S02]  /*3a6a0*/  LDL.LU R26, [R1+0x258] ;  /* 0x00025800011a7983 */ /* 0x002f240000300800 */
[----:B------:R-:W4:Y:S01]  /*3a6b0*/  LDL.LU R27, [R1+0x25c] ;  /* 0x00025c00011b7983 */ /* 0x000f220000300800 */
[----:B---3--:R-:W-:Y:S11]  /*3a6c0*/  HMMA.16816.F32 R4, R12, R20, R4 ;  /* 0x000000140c04723c */ /* 0x008ff60000001804 */
[----:B------:R-:W-:Y:S11]  /*3a6d0*/  @!UPT UIADD3 URZ, URZ, URZ, URZ ;  /* 0x0000003f3f3ff290 */ /* 0x000ff6000fffe03f */
[----:B------:R-:W-:Y:S01]  /*3a6e0*/  @!UPT UIADD3 URZ, URZ, URZ, URZ ;  /* 0x0000003f3f3ff290 */ /* 0x000fe2000fffe03f */
[----:B------:R-:W-:Y:S01]  /*3a6f0*/  STL.64 [R1+0x290], R4 ;  /* 0x0002900401007387 */ /* 0x000fe20000100a00 */
[----:B------:R0:W-:Y:S03]  /*3a700*/  STL.64 [R1+0x298], R6 ;  /* 0x0002980601007387 */ /* 0x0001e60000100a00 */
[----:B0-----:R-:W3:Y:S01]  /*3a710*/  LDL.LU.64 R6, [R1+0x3228] ;  /* 0x0032280001067983 */ /* 0x001ee20000300a00 */
[----:B------:R-:W2:Y:S02]  /*3a720*/  LDL.LU.64 R4, [R1+0x3220] ;  /* 0x0032200001047983 */ /* 0x000ea40000300a00 */
[----:B------:R-:W2:Y:S02]  /*3a730*/  LDL.LU.64 R22, [R1+0x3218] ;  /* 0x0032180001167983 */ /* 0x000ea40000300a00 */
[----:B------:R-:W2:Y:S01]  /*3a740*/  LDL.LU.64 R20, [R1+0x3210] ;  /* 0x0032100001147983 */ /* 0x000ea20000300a00 */
[----:B------:R-:W0:Y:S02]  /*3a750*/  S2R R28, SR_TID.X ;  /* 0x00000000001c7919 */ /* 0x000e240000002100 */
[C---:B0-----:R-:W-:Y:S01]  /*3a760*/  LOP3.LUT R11, R28.reuse, 0x7, RZ, 0xc0, !PT ;  /* 0x000000071c0b7812 */ /* 0x041fe200078ec0ff */
[----:B------:R-:W-:-:S04]  /*3a770*/  IMAD.SHL.U32 R10, R28, 0x2, RZ ;  /* 0x000000021c0a7824 */ /* 0x000fc800078e00ff */
[----:B------:R-:W-:-:S05]  /*3a780*/  IMAD R11, R11, 0x110, RZ ;  /* 0x000001100b0b7824 */ /* 0x000fca00078e02ff */
[----:B------:R-:W-:Y:S02]  /*3a790*/  LOP3.LUT R19, R11, 0x10, R10, 0x78, !PT ;  /* 0x000000100b137812 */ /* 0x000fe400078e780a */
[C---:B--2---:R-:W-:Y:S01]  /*3a7a0*/  HMMA.16816.F32 R8, R12.reuse, R8, R20 ;  /* 0x000000080c08723c */ /* 0x044fe20000001814 */
[----:B------:R-:W2:Y:S01]  /*3a7b0*/  LDL.LU.64 R22, [R1+0x3208] ;  /* 0x0032080001167983 */ /* 0x000ea20000300a00 */
[----:B------:R-:W2:Y:S11]  /*3a7c0*/  LDL.LU.64 R20, [R1+0x3200] ;  /* 0x0032000001147983 */ /* 0x000eb60000300a00 */
[----:B------:R-:W-:Y:S10]  /*3a7d0*/  @!UPT UIADD3 URZ, URZ, URZ, URZ ;  /* 0x0000003f3f3ff290 */ /* 0x000ff4000fffe03f */
[----:B------:R0:W-:Y:S01]  /*3a7e0*/  STL.64 [R1+0x280], R8 ;  /* 0x0002800801007387 */ /* 0x0001e20000100a00 */
[----:B------:R2:W-:Y:S03]  /*3a7f0*/  STL.64 [R1+0x288], R10 ;  /* 0x0002880a01007387 */ /* 0x0005e60000100a00 */
[----:B0-----:R-:W2:Y:S02]  /*3a800*/  LDL.LU.64 R8, [R1+0x31f8] ;  /* 0x0031f80001087983 */ /* 0x001ea40000300a00 */
[----:B--2---:R-:W-:Y:S02]  /*3a810*/  HMMA.16816.F32 R8, R12, R8, R20 ;  /* 0x000000080c08723c */ /* 0x004fe40000001814 */
[----:B------:R-:W2:Y:S01]  /*3a820*/  LDL.LU.64 R22, [R1+0x31f0] ;  /* 0x0031f00001167983 */ /* 0x000ea20000300a00 */
[----:B------:R-:W2:Y:S11]  /*3a830*/  LDL.LU.64 R20, [R1+0x31e8] ;  /* 0x0031e80001147983 */ /* 0x000eb60000300a00 */
[----:B------:R-:W-:Y:S09]  /*3a840*/  @!UPT UIADD3 URZ, URZ, URZ, URZ ;  /* 0x0000003f3f3ff290 */ /* 0x000ff2000fffe03f */
[----:B------:R0:W-:Y:S01]  /*3a850*/  STL.64 [R1+0x270], R8 ;  /* 0x0002700801007387 */ /* 0x0001e20000100a00 */
[----:B------:R2:W-:Y:S03]  /*3a860*/  STL.64 [R1+0x278], R10 ;  /* 0x0002780a01007387 */ /* 0x0005e60000100a00 */
[----:B0-----:R-:W2:Y:S01]  /*3a870*/  LDL.LU.64 R8, [R1+0x31e0] ;  /* 0x0031e00001087983 */ /* 0x001ea20000300a00 */
[----:B------:R-:W-:-:S05]  /*3a880*/  IMAD.SHL.U32 R28, R28, 0x80, RZ ;  /* 0x000000801c1c7824 */ /* 0x000fca00078e00ff */
[----:B------:R-:W-:-:S04]  /*3a890*/  LOP3.LUT R19, R19, 0x800, R28, 0xf8, !PT ;  /* 0x0000080013137812 */ /* 0x000fc800078ef81c */
[----:B------:R-:W-:Y:S01]  /*3a8a0*/  LOP3.LUT R19, R19, 0x60, RZ, 0x3c, !PT ;  /* 0x0000006013137812 */ /* 0x000fe200078e3cff */
[----:B--2---:R-:W-:Y:S01]  /*3a8b0*/  HMMA.16816.F32 R8, R12, R8, R20 ;  /* 0x000000080c08723c */ /* 0x004fe20000001814 */
[----:B------:R-:W4:Y:S11]  /*3a8c0*/  LDL.LU.64 R20, [R1+0x31d8] ;  /* 0x0031d80001147983 */ /* 0x000f360000300a00 */
[----:B------:R-:W-:Y:S11]  /*3a8d0*/  @!UPT UIADD3 URZ, URZ, URZ, URZ ;  /* 0x0000003f3f3ff290 */ /* 0x000ff6000fffe03f */
[----:B------:R-:W-:Y:S01]  /*3a8e0*/  STL.64 [R1+0x260], R8 ;  /* 0x0002600801007387 */ /* 0x000fe20000100a00 */
[----:B------:R-:W-:Y:S02]  /*3a8f0*/  STL.64 [R1+0x268], R10 ;  /* 0x0002680a01007387 */ /* 0x000fe40000100a00 */
[----:B------:R-:W0:Y:S02]  /*3a900*/  LDSM.16.MT88.4 R8, [R19+0x2000] ;  /* 0x002000001308783b */ /* 0x000e240000004200 */
[----:B0-----:R-:W-:Y:S02]  /*3a910*/  STL.64 [R1+0x31a8], R10 ;  /* 0x0031a80a01007387 */ /* 0x001fe40000100a00 */
[----:B------:R0:W-:Y:S02]  /*3a920*/  STL.64 [R1+0x31a0], R8 ;  /* 0x0031a00801007387 */ /* 0x0001e40000100a00 */
[----:B0-----:R-:W-:Y:S02]  /*3a930*/  IMAD.MOV.U32 R9, RZ, RZ, R0 ;  /* 0x000000ffff097224 */ /* 0x001fe400078e0000 */
[----:B------:R-:W-:-:S02]  /*3a940*/  IMAD.MOV.U32 R8, RZ, RZ, R16 ;  /* 0x000000ffff087224 */ /* 0x000fc400078e0010 */
[----:B------:R-:W0:Y:S01]  /*3a950*/  LDSM.16.MT88.4 R16, [R19+0x2080] ;  /* 0x002080001310783b */ /* 0x000e220000004200 */
[----:B----4-:R-:W-:Y:S01]  /*3a960*/  HMMA.16816.F32 R24, R12, R20, R24 ;  /* 0x000000140c18723c */ /* 0x010fe20000001818 */
[----:B------:R-:W-:Y:S02]  /*3a970*/  IMAD.MOV.U32 R28, RZ, RZ, R20 ;  /* 0x000000ffff1c7224 */ /* 0x000fe400078e0014 */
[----:B------:R-:W-:Y:S11]  /*3a980*/  IMAD.MOV.U32 R0, RZ, RZ, R21 ;  /* 0x000000ffff007224 */ /* 0x000ff600078e0015 */
[----:B------:R-:W-:Y:S09]  /*3a990*/  @!UPT UIADD3 URZ, URZ, URZ, URZ ;  /* 0x0000003f3f3ff290 */ /* 0x000ff2000fffe03f */
[----:B------:R-:W-:Y:S01]  /*3a9a0*/  STL.64 [R1+0x250], R24 ;  /* 0x0002501801007387 */ /* 0x000fe20000100a00 */
[----:B------:R-:W-:Y:S02]  /*3a9b0*/  STL.64 [R1+0x258], R26 ;  /* 0x0002581a01007387 */ /* 0x000fe40000100a00 */
[----:B------:R-:W2:Y:S02]  /*3a9c0*/  LDL.LU.64 R22, [R1+0x31d0] ;  /* 0x0031d00001167983 */ /* 0x000ea40000300a00 */
[----:B------:R-:W2:Y:S01]  /*3a9d0*/  LDL.LU.64 R20, [R1+0x31c8] ;  /* 0x0031c80001147983 */ /* 0x000ea20000300a00 */
[----:B0-----:R-:W-:Y:S01]  /*3a9e0*/  STL.64 [R1+0x3118], R18 ;  /* 0x0031181201007387 */ /* 0x001fe20000100a00 */
[----:B------:R0:W-:Y:S03]  /*3a9f0*/  STL.64 [R1+0x3110], R16 ;  /* 0x0031101001007387 */ /* 0x0001e60000100a00 */
[----:B0-----:R-:W4:Y:S01]  /*3aa00*/  LDL.LU R16, [R1+0x230] ;  /* 0x0002300001107983 */ /* 0x001f220000300800 */
[----:B------:R-:W4:Y:S02]  /*3aa10*/  LDL.LU R17, [R1+0x234] ;  /* 0x0002340001117983 */ /* 0x000f240000300800 */
[----:B------:R-:W4:Y:S02]  /*3aa20*/  LDL.LU R18, [R1+0x238] ;  /* 0x0002380001127983 */ /* 0x000f240000300800 */
[----:B------:R-:W4:Y:S01]  /*3aa30*/  LDL.LU R19, [R1+0x23c] ;  /* 0x00023c0001137983 */ /* 0x000f220000300800 */
[----:B------:R-:W0:Y:S04]  /*3aa40*/  S2R R26, SR_TID.X ;  /* 0x00000000001a7919 */ /* 0x000e280000002100 */
[----:B---3--:R-:W-:Y:S01]  /*3aa50*/  STL.64 [R1+0x3150], R6 ;  /* 0x0031500601007387 */ /* 0x008fe20000100a00 */
[----:B------:R4:W-:Y:S01]  /*3aa60*/  STL.64 [R1+0x3148], R4 ;  /* 0x0031480401007387 */ /* 0x0009e20000100a00 */
[C---:B0-----:R-:W-:Y:S01]  /*3aa70*/  LOP3.LUT R27, R26.reuse, 0x7, RZ, 0xc0, !PT ;  /* 0x000000071a1b7812 */ /* 0x041fe200078ec0ff */
[----:B------:R-:W-:-:S04]  /*3aa80*/  IMAD.SHL.U32 R25, R26, 0x2, RZ ;  /* 0x000000021a197824 */ /* 0x000fc800078e00ff */
[----:B------:R-:W-:Y:S02]  /*3aa90*/  IMAD R27, R27, 0x110, RZ ;  /* 0x000001101b1b7824 */ /* 0x000fe400078e02ff */
[----:B------:R-:W-:-:S03]  /*3aaa0*/  IMAD.SHL.U32 R26, R26, 0x80, RZ ;  /* 0x000000801a1a7824 */ /* 0x000fc600078e00ff */
[----:B------:R-:W-:-:S04]  /*3aab0*/  LOP3.LUT R27, R27, 0x10, R25, 0x78, !PT ;  /* 0x000000101b1b7812 */ /* 0x000fc800078e7819 */
[----:B------:R-:W-:Y:S01]  /*3aac0*/  LOP3.LUT R27, R27, 0x800, R26, 0xf8, !PT ;  /* 0x000008001b1b7812 */ /* 0x000fe200078ef81a */
[C---:B--2---:R-:W-:Y:S11]  /*3aad0*/  HMMA.16816.F32 R20, R12.reuse, R4, R20 ;  /* 0x000000040c14723c */ /* 0x044ff60000001814 */
[----:B------:R-:W-:Y:S11]  /*3aae0*/  @!UPT UIADD3 URZ, URZ, URZ, URZ ;  /* 0x0000003f3f3ff290 */ /* 0x000ff6000fffe03f */
[----:B------:R-:W-:Y:S01]  /*3aaf0*/  @!UPT UIADD3 URZ, URZ, URZ, URZ ;  /* 0x0000003f3f3ff290 */ /* 0x000fe2000fffe03f */
[----:B------:R-:W-:Y:S01]  /*3ab00*/  STL.64 [R1+0x240], R20 ;  /* 0x0002401401007387 */ /* 0x000fe20000100a00 */
[----:B------:R-:W-:Y:S02]  /*3ab10*/  STL.64 [R1+0x248], R22 ;  /* 0x0002481601007387 */ /* 0x000fe40000100a00 */
[----:B------:R-:W0:Y:S01]  /*3ab20*/  LDSM.16.MT88.4 R20, [R27+0x3000] ;  /* 0x003000001b14783b */ /* 0x000e220000004200 */
[----:B----4-:R-:W-:Y:S01]  /*3ab30*/  HMMA.16816.F32 R4, R12, R8, R16 ;  /* 0x000000080c04723c */ /* 0x010fe20000001810 */
[----:B------:R-:W1:Y:S04]  /*3ab40*/  LDSM.16.MT88.4 R24, [R27+0x3080] ;  /* 0x003080001b18783b */ /* 0x000e680000004200 */
[----:B0-----:R-:W-:Y:S01]  /*3ab50*/  STL.64 [R1+0x3080], R22 ;  /* 0x0030801601007387 */ /* 0x001fe20000100a00 */
[----:B------:R0:W-:Y:S03]  /*3ab60*/  STL.64 [R1+0x3078], R20 ;  /* 0x0030781401007387 */ /* 0x0001e60000100a00 */
[----:B0-----:R-:W2:Y:S11]  /*3ab70*/  LDL.LU R20, [R1+0x350] ;  /* 0x0003500001147983 */ /* 0x001eb60000300800 */
[----:B------:R-:W-:Y:S03]  /*3ab80*/  @!UPT UIADD3 URZ, URZ, URZ, URZ ;  /* 0x0000003f3f3ff290 */ /* 0x000fe6000fffe03f */
[----:B------:R-:W-:Y:S02]  /*3ab90*/  STL.64 [R1+0x230], R4 ;  /* 0x0002300401007387 */ /* 0x000fe40000100a00 */
[----:B------:R-:W-:Y:S02]  /*3aba0*/  STL.64 [R1+0x238], R6 ;  /* 0x0002380601007387 */ /* 0x000fe40000100a00 */
[----:B------:R-:W2:Y:S01]  /*3abb0*/  LDL.LU R21, [R1+0x354] ;  /* 0x0003540001157983 */ /* 0x000ea20000300800 */
[----:B------:R-:W3:Y:S01]  /*3abc0*/  LDL.LU R22, [R1+0x358] ;  /* 0x0003580001167983 */ /* 0x000ee20000300800 */
[----:B------:R-:W3:Y:S03]  /*3abd0*/  LDL.LU R23, [R1+0x35c] ;  /* 0x00035c0001177983 */ /* 0x000ee60000300800 */
[----:B---3--:R-:W-:Y:S01]  /*3abe0*/  STL.64 [R1+0x3098], R22 ;  /* 0x0030981601007387 */ /* 0x008fe20000100a00 */
[----:B--2---:R0:W-:Y:S03]  /*3abf0*/  STL.64 [R1+0x3090], R20 ;  /* 0x0030901401007387 */ /* 0x0041e60000100a00 */
[----:B0-----:R-:W2:Y:S01]  /*3ac00*/  LDL.LU R20, [R1+0x340] ;  /* 0x0003400001147983 */ /* 0x001ea20000300800 */
[----:B------:R-:W2:Y:S02]  /*3ac10*/  LDL.LU R21, [R1+0x344] ;  /* 0x0003440001157983 */ /* 0x000ea40000300800 */
[----:B------:R-:W3:Y:S02]  /*3ac20*/  LDL.LU R22, [R1+0x348] ;  /* 0x0003480001167983 */ /* 0x000ee40000300800 */
[----:B------:R-:W3:Y:S01]  /*3ac30*/  LDL.LU R23, [R1+0x34c] ;  /* 0x00034c0001177983 */ /* 0x000ee20000300800 */
[----:B------:R-:W4:Y:S01]  /*3ac40*/  LDL.LU R4, [R1+0x1b0] ;  /* 0x0001b00001047983 */ /* 0x000f220000300800 */
[----:B------:R-:W4:Y:S02]  /*3ac50*/  LDL.LU R5, [R1+0x1b4] ;  /* 0x0001b40001057983 */ /* 0x000f240000300800 */
[----:B------:R-:W2:Y:S02]  /*3ac60*/  LDL.LU R6, [R1+0x1b8] ;  /* 0x0001b80001067983 */ /* 0x000ea40000300800 */
[----:B------:R-:W2:Y:S01]  /*3ac70*/  LDL.LU R7, [R1+0x1bc] ;  /* 0x0001bc0001077983 */ /* 0x000ea20000300800 */
[----:B------:R-:W2:Y:S01]  /*3ac80*/  LDL.LU R16, [R1+0x1c0] ;  /* 0x0001c00001107983 */ /* 0x000ea20000300800 */
[----:B------:R-:W2:Y:S02]  /*3ac90*/  LDL.LU R17, [R1+0x1c4] ;  /* 0x0001c40001117983 */ /* 0x000ea40000300800 */
[----:B------:R-:W2:Y:S02]  /*3aca0*/  LDL.LU R18, [R1+0x1c8] ;  /* 0x0001c80001127983 */ /* 0x000ea40000300800 */
[----:B------:R-:W2:Y:S01]  /*3acb0*/  LDL.LU R19, [R1+0x1cc] ;  /* 0x0001cc0001137983 */ /* 0x000ea20000300800 */
[----:B------:R-:W3:Y:S01]  /*3acc0*/  LDL.LU R8, [R1+0x110] ;  /* 0x0001100001087983 */ /* 0x000ee20000300800 */
[----:B------:R-:W3:Y:S02]  /*3acd0*/  LDL.LU R9, [R1+0x114] ;  /* 0x0001140001097983 */ /* 0x000ee40000300800 */
[----:B------:R-:W3:Y:S02]  /*3ace0*/  LDL.LU R10, [R1+0x118] ;  /* 0x00011800010a7983 */ /* 0x000ee40000300800 */
[----:B------:R-:W3:Y:S01]  /*3acf0*/  LDL.LU R11, [R1+0x11c] ;  /* 0x00011c00010b7983 */ /* 0x000ee20000300800 */
[----:B--2---:R-:W-:Y:S01]  /*3ad00*/  STL.64 [R1+0x3170], R18 ;  /* 0x0031701201007387 */ /* 0x004fe20000100a00 */
[----:B------:R0:W-:Y:S03]  /*3ad10*/  STL.64 [R1+0x3168], R16 ;  /* 0x0031681001007387 */ /* 0x0001e60000100a00 */
[----:B0-----:R-:W2:Y:S04]  /*3ad20*/  LDL.LU.64 R16, [R1+0x10] ;  /* 0x0000100001107983 */ /* 0x001ea80000300a00 */
[----:B--2---:R0:W-:Y:S04]  /*3ad30*/  STL.64 [R1+0x3180], R16 ;  /* 0x0031801001007387 */ /* 0x0041e80000100a00 */
[----:B0-----:R-:W2:Y:S04]  /*3ad40*/  LDL.LU.64 R16, [R1+0x20] ;  /* 0x0000200001107983 */ /* 0x001ea80000300a00 */
[----:B--2---:R0:W-:Y:S04]  /*3ad50*/  STL.64 [R1+0x3188], R16 ;  /* 0x0031881001007387 */ /* 0x0041e80000100a00 */
[----:B0-----:R-:W2:Y:S01]  /*3ad60*/  LDL R16, [R1+0x40] ;  /* 0x0000400001107983 */ /* 0x001ea20000100800 */
[----:B------:R-:W-:-:S02]  /*3ad70*/  IMAD.MOV.U32 R17, RZ, RZ, R3 ;  /* 0x000000ffff117224 */ /* 0x000fc400078e0003 */
[----:B------:R-:W2:Y:S02]  /*3ad80*/  LDL.LU R3, [R1+0x31c0] ;  /* 0x0031c00001037983 */ /* 0x000ea40000300800 */
[----:B------:R-:W-:Y:S01]  /*3ad90*/  STL.64 [R1+0x3160], R6 ;  /* 0x0031600601007387 */ /* 0x000fe20000100a00 */
[----:B----4-:R0:W-:Y:S04]  /*3ada0*/  STL.64 [R1+0x3158], R4 ;  /* 0x0031580401007387 */ /* 0x0101e80000100a00 */
[----:B0-----:R-:W4:Y:S04]  /*3adb0*/  LDL.LU.64 R4, [R1] ;  /* 0x0000000001047983 */ /* 0x001f280000300a00 */
[----:B----4-:R0:W-:Y:S04]  /*3adc0*/  STL.64 [R1+0x3178], R4 ;  /* 0x0031780401007387 */ /* 0x0101e80000100a00 */
[----:B0-----:R-:W4:Y:S01]  /*3add0*/  LDL.LU R4, [R1+0x1d0] ;  /* 0x0001d00001047983 */ /* 0x001f220000300800 */
[----:B------:R-:W4:Y:S02]  /*3ade0*/  LDL.LU R5, [R1+0x1d4] ;  /* 0x0001d40001057983 */ /* 0x000f240000300800 */
[----:B------:R-:W2:Y:S02]  /*3adf0*/  LDL.LU R6, [R1+0x1d8] ;  /* 0x0001d80001067983 */ /* 0x000ea40000300800 */
[----:B------:R-:W2:Y:S01]  /*3ae00*/  LDL.LU R7, [R1+0x1dc] ;  /* 0x0001dc0001077983 */ /* 0x000ea20000300800 */
[----:B------:R-:W0:Y:S04]  /*3ae10*/  S2R R18, SR_TID.X ;  /* 0x0000000000127919 */ /* 0x000e280000002100 */
[----:B--2---:R-:W-:Y:S01]  /*3ae20*/  STL.64 [R1+0x3198], R6 ;  /* 0x0031980601007387 */ /* 0x004fe20000100a00 */
[----:B----4-:R2:W-:Y:S03]  /*3ae30*/  STL.64 [R1+0x3190], R4 ;  /* 0x0031900401007387 */ /* 0x0105e60000100a00 */
[----:B--2---:R-:W2:Y:S01]  /*3ae40*/  LDL.LU R4, [R1+0x1f0] ;  /* 0x0001f00001047983 */ /* 0x004ea20000300800 */
[----:B------:R-:W2:Y:S02]  /*3ae50*/  LDL.LU R5, [R1+0x1f4] ;  /* 0x0001f40001057983 */ /* 0x000ea40000300800 */
[----:B------:R-:W2:Y:S02]  /*3ae60*/  LDL.LU R6, [R1+0x1f8] ;  /* 0x0001f80001067983 */ /* 0x000ea40000300800 */
[----:B------:R-:W2:Y:S01]  /*3ae70*/  LDL.LU R7, [R1+0x1fc] ;  /* 0x0001fc0001077983 */ /* 0x000ea20000300800 */
[----:B---3--:R-:W-:Y:S01]  /*3ae80*/  STL.64 [R1+0x30a8], R22 ;  /* 0x0030a81601007387 */ /* 0x008fe20000100a00 */
[----:B------:R3:W-:Y:S02]  /*3ae90*/  STL.64 [R1+0x30a0], R20 ;  /* 0x0030a01401007387 */ /* 0x0007e40000100a00 */
[----:B---3--:R-:W-:-:S02]  /*3aea0*/  IMAD.MOV.U32 R20, RZ, RZ, R28 ;  /* 0x000000ffff147224 */ /* 0x008fc400078e001c */
[----:B------:R-:W-:Y:S01]  /*3aeb0*/  IMAD.MOV.U32 R21, RZ, RZ, R0 ;  /* 0x000000ffff157224 */ /* 0x000fe200078e0000 */
[----:B------:R-:W3:Y:S01]  /*3aec0*/  LDL.LU R28, [R1+0x31bc] ;  /* 0x0031bc00011c7983 */ /* 0x000ee20000300800 */
[----:B------:R-:W4:Y:S02]  /*3aed0*/  LDL.LU R0, [R1+0x31b8] ;  /* 0x0031b80001007983 */ /* 0x000f240000300800 */
[----:B-1----:R-:W-:Y:S02]  /*3aee0*/  STL.64 [R1+0x3008], R26 ;  /* 0x0030081a01007387 */ /* 0x002fe40000100a00 */
[----:B------:R1:W-:Y:S02]  /*3aef0*/  STL.64 [R1+0x3000], R24 ;  /* 0x0030001801007387 */ /* 0x0003e40000100a00 */
[----:B-1----:R-:W2:Y:S01]  /*3af00*/  LDL.LU.64 R24, [R1+0x50] ;  /* 0x0000500001187983 */ /* 0x002ea20000300a00 */
[----:B------:R-:W2:Y:S01]  /*3af10*/  LDL.64 R26, [R1+0x58] ;  /* 0x00005800011a7983 */ /* 0x000ea20000100a00 */
[C---:B0-----:R-:W-:Y:S01]  /*3af20*/  LOP3.LUT R19, R18.reuse, 0x7, RZ, 0xc0, !PT ;  /* 0x0000000712137812 */ /* 0x041fe200078ec0ff */
[----:B------:R-:W-:-:S04]  /*3af30*/  IMAD.SHL.U32 R23, R18, 0x2, RZ ;  /* 0x0000000212177824 */ /* 0x000fc800078e00ff */
[----:B------:R-:W-:Y:S02]  /*3af40*/  IMAD R19, R19, 0x110, RZ ;  /* 0x0000011013137824 */ /* 0x000fe400078e02ff */
[----:B------:R-:W-:-:S03]  /*3af50*/  IMAD.SHL.U32 R18, R18, 0x80, RZ ;  /* 0x0000008012127824 */ /* 0x000fc600078e00ff */
[----:B------:R-:W-:-:S04]  /*3af60*/  LOP3.LUT R19, R19, 0x10, R23, 0x78, !PT ;  /* 0x0000001013137812 */ /* 0x000fc800078e7817 */
[----:B------:R-:W-:-:S04]  /*3af70*/  LOP3.LUT R19, R19, 0x800, R18, 0xf8, !PT ;  /* 0x0000080013137812 */ /* 0x000fc800078ef812 */
[----:B------:R-:W-:Y:S01]  /*3af80*/  LOP3.LUT R19, R19, 0x20, RZ, 0x3c, !PT ;  /* 0x0000002013137812 */ /* 0x000fe200078e3cff */
[----:B--2---:R-:W-:Y:S01]  /*3af90*/  STL.64 [R1+0x3140], R26 ;  /* 0x0031401a01007387 */ /* 0x004fe20000100a00 */
[----:B------:R0:W-:Y:S02]  /*3afa0*/  STL.64 [R1+0x3138], R24 ;  /* 0x0031381801007387 */ /* 0x0001e40000100a00 */
[----:B0-----:R-:W-:Y:S02]  /*3afb0*/  IMAD.MOV.U32 R24, RZ, RZ, R2 ;  /* 0x000000ffff187224 */ /* 0x001fe400078e0002 */
[----:B------:R-:W-:Y:S01]  /*3afc0*/  IMAD.MOV.U32 R25, RZ, RZ, R29 ;  /* 0x000000ffff197224 */ /* 0x000fe200078e001d */
[----:B------:R-:W2:Y:S01]  /*3afd0*/  LDL.LU R2, [R1+0x31b4] ;  /* 0x0031b40001027983 */ /* 0x000ea20000300800 */
[----:B------:R-:W2:Y:S05]  /*3afe0*/  LDL.LU R29, [R1+0x31b0] ;  /* 0x0031b000011d7983 */ /* 0x000eaa0000300800 */
[----:B------:R-:W-:Y:S01]  /*3aff0*/  HMMA.16816.F32 R24, R12, R24, R8 ;  /* 0x000000180c18723c */ /* 0x000fe20000001808 */
[----:B------:R-:W0:Y:S04]  /*3b000*/  LDSM.16.MT88.4 R12, [R19+0x3000] ;  /* 0x00300000130c783b */ /* 0x000e280000004200 */
[----:B------:R-:W2:Y:S01]  /*3b010*/  LDL.LU.64 R10, [R1+0x31a8] ;  /* 0x0031a800010a7983 */ /* 0x000ea20000300a00 */
[----:B------:R-:W2:Y:S11]  /*3b020*/  LDL.LU.64 R8, [R1+0x31a0] ;  /* 0x0031a00001087983 */ /* 0x000eb60000300a00 */
[----:B------:R-:W-:Y:S06]  /*3b030*/  @!UPT UIADD3 URZ, URZ, URZ, URZ ;  /* 0x0000003f3f3ff290 */ /* 0x000fec000fffe03f */
[----:B------:R1:W-:Y:S01]  /*3b040*/  STL.64 [R1+0x110], R24 ;  /* 0x0001101801007387 */ /* 0x0003e20000100a00 */
[----:B------:R3:W-:Y:S03]  /*3b050*/  STL.64 [R1+0x118], R26 ;  /* 0x0001181a01007387 */ /* 0x0007e60000100a00 */
[----:B-1----:R-:W4:Y:S01]  /*3b060*/  LDL.LU R24, [R1+0x1a0] ;  /* 0x0001a00001187983 */ /* 0x002f220000300800 */
[----:B------:R-:W4:Y:S02]  /*3b070*/  LDL.LU R25, [R1+0x1a4] ;  /* 0x0001a40001197983 */ /* 0x000f240000300800 */
[----:B---3--:R-:W4:Y:S02]  /*3b080*/  LDL.LU R26, [R1+0x1a8] ;  /* 0x0001a800011a7983 */ /* 0x008f240000300800 */
[----:B------:R-:W4:Y:S01]  /*3b090*/  LDL.LU R27, [R1+0x1ac] ;  /* 0x0001ac00011b7983 */ /* 0x000f220000300800 */
[----:B0-----:R-:W-:Y:S01]  /*3b0a0*/  STL.64 [R1+0x2f80], R14 ;  /* 0x002f800e01007387 */ /* 0x001fe20000100a00 */
[----:B------:R0:W-:Y:S03]  /*3b0b0*/  STL.64 [R1+0x2f78], R12 ;  /* 0x002f780c01007387 */ /* 0x0001e60000100a00 */
[----:B0-----:R-:W3:Y:S01]  /*3b0c0*/  LDL.LU.64 R12, [R1+0x60] ;  /* 0x00006000010c7983 */ /* 0x001ee20000300a00 */
[----:B------:R-:W3:Y:S01]  /*3b0d0*/  LDL.64 R14, [R1+0x68] ;  /* 0x00006800010e7983 */ /* 0x000ee20000100a00 */
[C---:B--2---:R-:W-:Y:S02]  /*3b0e0*/  HMMA.16816.F32 R16, R8.reuse, R16, R4 ;  /* 0x000000100810723c */ /* 0x044fe40000001804 */
[----:B---3--:R-:W-:Y:S01]  /*3b0f0*/  STL.64 [R1+0x3128], R14 ;  /* 0x0031280e01007387 */ /* 0x008fe20000100a00 */
[----:B------:R0:W-:Y:S03]  /*3b100*/  STL.64 [R1+0x3120], R12 ;  /* 0x0031200c01007387 */ /* 0x0001e60000100a00 */
[----:B0-----:R-:W2:Y:S01]  /*3b110*/  LDL.LU R12, [R1+0x1e0] ;  /* 0x0001e000010c7983 */ /* 0x001ea20000300800 */
[----:B------:R-:W2:Y:S02]  /*3b120*/  LDL.LU R13, [R1+0x1e4] ;  /* 0x0001e400010d7983 */ /* 0x000ea40000300800 */
[----:B------:R-:W2:Y:S02]  /*3b130*/  LDL.LU R14, [R1+0x1e8] ;  /* 0x0001e800010e7983 */ /* 0x000ea40000300800 */
[----:B------:R-:W2:Y:S01]  /*3b140*/  LDL.LU R15, [R1+0x1ec] ;  /* 0x0001ec00010f7983 */ /* 0x000ea20000300800 */
[----:B------:R-:W3:Y:S01]  /*3b150*/  LDL.LU.64 R6, [R1+0x3198] ;  /* 0x0031980001067983 */ /* 0x000ee20000300a00 */
[----:B------:R-:W3:Y:S10]  /*3b160*/  LDL.LU.64 R4, [R1+0x3190] ;  /* 0x0031900001047983 */ /* 0x000ef40000300a00 */
[----:B------:R0:W-:Y:S02]  /*3b170*/  STL.64 [R1+0x1f0], R16 ;  /* 0x0001f01001007387 */ /* 0x0001e40000100a00 */
[----:B------:R-:W-:Y:S01]  /*3b180*/  STL.64 [R1+0x1f8], R18 ;  /* 0x0001f81201007387 */ /* 0x000fe20000100a00 */
[----:B0-----:R-:W2:Y:S02]  /*3b190*/  LDL.LU.64 R16, [R1+0x3188] ;  /* 0x0031880001107983 */ /* 0x001ea40000300a00 */
[C---:B--2---:R-:W-:Y:S11]  /*3b1a0*/  HMMA.16816.F32 R12, R8.reuse, R16, R12 ;  /* 0x00000010080c723c */ /* 0x044ff6000000180c */
[----:B------:R-:W-:Y:S11]  /*3b1b0*/  @!UPT UIADD3 URZ, URZ, URZ, URZ ;  /* 0x0000003f3f3ff290 */ /* 0x000ff6000fffe03f */
[----:B------:R-:W-:Y:S01]  /*3b1c0*/  @!UPT UIADD3 URZ, URZ, URZ, URZ ;  /* 0x0000003f3f3ff290 */ /* 0x000fe2000fffe03f */
        /* <DEDUP_REMOVED lines=9> */
[----:B------:R0:W-:Y:S01]  /*3b260*/  STL.64 [R1+0x1d0], R4 ;  /* 0x0001d00401007387 */ /* 0x0001e20000100a00 */
[----:B------:R1:W-:Y:S03]  /*3b270*/  STL.64 [R1+0x1d8], R6 ;  /* 0x0001d80601007387 */ /* 0x0003e60000100a00 */
[----:B0-----:R-:W2:Y:S01]  /*3b280*/  LDL.LU.64 R4, [R1+0x3178] ;  /* 0x0031780001047983 */ /* 0x001ea20000300a00 */
[----:B------:R-:W2:Y:S02]  /*3b290*/  LDL.LU.64 R18, [R1+0x3170] ;  /* 0x0031700001127983 */ /* 0x000ea40000300a00 */
[----:B------:R-:W2:Y:S02]  /*3b2a0*/  LDL.LU.64 R16, [R1+0x3168] ;  /* 0x0031680001107983 */ /* 0x000ea40000300a00 */
[C---:B--2---:R-:W-:Y:S11]  /*3b2b0*/  HMMA.16816.F32 R16, R8.reuse, R4, R16 ;  /* 0x000000040810723c */ /* 0x044ff60000001810 */
[----:B------:R-:W-:Y:S11]  /*3b2c0*/  @!UPT UIADD3 URZ, URZ, URZ, URZ ;  /* 0x0000003f3f3ff290 */ /* 0x000ff6000fffe03f */
[----:B------:R-:W-:Y:S01]  /*3b2d0*/  @!UPT UIADD3 URZ, URZ, URZ, URZ ;  /* 0x0000003f3f3ff290 */ /* 0x000fe2000fffe03f */
[----:B------:R0:W-:Y:S01]  /*3b2e0*/  STL.64 [R1+0x1c0], R16 ;  /* 0x0001c01001007387 */ /* 0x0001e20000100a00 */
[----:B------:R-:W-:Y:S02]  /*3b2f0*/  STL.64 [R1+0x1c8], R18 ;  /* 0x0001c81201007387 */ /* 0x000fe40000100a00 */
[----:B-1----:R-:W2:Y:S02]  /*3b300*/  LDL.LU.64 R6, [R1+0x3160] ;  /* 0x0031600001067983 */ /* 0x002ea40000300a00 */
[----:B0-----:R-:W-:Y:S02]  /*3b310*/  IMAD.MOV.U32 R17, RZ, RZ, R4 ;  /* 0x000000ffff117224 */ /* 0x001fe400078e0004 */
[----:B------:R-:W-:Y:S02]  /*3b320*/  IMAD.MOV.U32 R16, RZ, RZ, R5 ;  /* 0x000000ffff107224 */ /* 0x000fe400078e0005 */
[----:B------:R-:W2:Y:S02]  /*3b330*/  LDL.LU.64 R4, [R1+0x3158] ;  /* 0x0031580001047983 */ /* 0x000ea40000300a00 */
[----:B--2---:R-:W-:Y:S11]  /*3b340*/  HMMA.16816.F32 R4, R8, R20, R4 ;  /* 0x000000140804723c */ /* 0x004ff60000001804 */
[----:B------:R-:W-:Y:S11]  /*3b350*/  @!UPT UIADD3 URZ, URZ, URZ, URZ ;  /* 0x0000003f3f3ff290 */ /* 0x000ff6000fffe03f */
[----:B------:R-:W-:Y:S01]  /*3b360*/  @!UPT UIADD3 URZ, URZ, URZ, URZ ;  /* 0x0000003f3f3ff290 */ /* 0x000fe2000fffe03f */
[----:B------:R-:W-:Y:S01]  /*3b370*/  STL.64 [R1+0x1b0], R4 ;  /* 0x0001b00401007387 */ /* 0x000fe20000100a00 */
[----:B------:R0:W-:Y:S03]  /*3b380*/  STL.64 [R1+0x1b8], R6 ;  /* 0x0001b80601007387 */ /* 0x0001e60000100a00 */
[----:B0-----:R-:W2:Y:S01]  /*3b390*/  LDL.LU.64 R6, [R1+0x3150] ;  /* 0x0031500001067983 */ /* 0x001ea20000300a00 */
[----:B------:R-:W4:Y:S02]  /*3b3a0*/  LDL.LU.64 R4, [R1+0x3148] ;  /* 0x0031480001047983 */ /* 0x000f240000300a00 */
[----:B------:R0:W-:Y:S02]  /*3b3b0*/  STL.64 [R1+0x30c0], R20 ;  /* 0x0030c01401007387 */ /* 0x0001e40000100a00 */
[----:B0-----:R-:W-:Y:S02]  /*3b3c0*/  IMAD.MOV.U32 R20, RZ, RZ, R17 ;  /* 0x000000ffff147224 */ /* 0x001fe400078e0011 */
[----:B------:R-:W-:-:S05]  /*3b3d0*/  IMAD.MOV.U32 R21, RZ, RZ, R16 ;  /* 0x000000ffff157224 */ /* 0x000fca00078e0010 */
[----:B------:R0:W-:Y:S02]  /*3b3e0*/  STL.64 [R1+0x30d8], R20 ;  /* 0x0030d81401007387 */ /* 0x0001e40000100a00 */
[----:B0-----:R-:W-:Y:S02]  /*3b3f0*/  IMAD.MOV.U32 R20, RZ, RZ, R15 ;  /* 0x000000ffff147224 */ /* 0x001fe400078e000f */
[----:B------:R-:W-:-:S05]  /*3b400*/  IMAD.MOV.U32 R21, RZ, RZ, R14 ;  /* 0x000000ffff157224 */ /* 0x000fca00078e000e */
[----:B------:R0:W-:Y:S01]  /*3b410*/  STL.64 [R1+0x30f0], R20 ;  /* 0x0030f01401007387 */ /* 0x0001e20000100a00 */
[----:B------:R-:W3:Y:S02]  /*3b420*/  LDL.LU R16, [R1+0xc0] ;  /* 0x0000c00001107983 */ /* 0x000ee40000300800 */
[----:B------:R-:W3:Y:S02]  /*3b430*/  LDL.LU R17, [R1+0xc4] ;  /* 0x0000c40001117983 */ /* 0x000ee40000300800 */
[----:B------:R-:W3:Y:S01]  /*3b440*/  LDL.LU R18, [R1+0xc8] ;  /* 0x0000c80001127983 */ /* 0x000ee20000300800 */
[----:B------:R-:W3:Y:S01]  /*3b450*/  LDL.LU R19, [R1+0xcc] ;  /* 0x0000cc0001137983 */ /* 0x000ee20000300800 */
[----:B0-----:R-:W-:Y:S02]  /*3b460*/  IMAD.MOV.U32 R20, RZ, RZ, R13 ;  /* 0x000000ffff147224 */ /* 0x001fe400078e000d */
[----:B------:R-:W-:Y:S02]  /*3b470*/  IMAD.MOV.U32 R21, RZ, RZ, R12 ;  /* 0x000000ffff157224 */ /* 0x000fe400078e000c */
[----:B------:R-:W3:Y:S01]  /*3b480*/  LDL.LU R12, [R1+0x190] ;  /* 0x00019000010c7983 */ /* 0x000ee20000300800 */
[----:B------:R-:W3:Y:S02]  /*3b490*/  LDL.LU R13, [R1+0x194] ;  /* 0x00019400010d7983 */ /* 0x000ee40000300800 */
[----:B------:R-:W3:Y:S02]  /*3b4a0*/  LDL.LU R14, [R1+0x198] ;  /* 0x00019800010e7983 */ /* 0x000ee40000300800 */
[----:B------:R-:W3:Y:S01]  /*3b4b0*/  LDL.LU R15, [R1+0x19c] ;  /* 0x00019c00010f7983 */ /* 0x000ee20000300800 */
[----:B------:R0:W-:Y:S04]  /*3b4c0*/  STL.64 [R1+0x3108], R20 ;  /* 0x0031081401007387 */ /* 0x0001e80000100a00 */
[----:B0-----:R-:W3:Y:S01]  /*3b4d0*/  LDL.LU R20, [R1+0xa0] ;  /* 0x0000a00001147983 */ /* 0x001ee20000300800 */
[----:B------:R-:W3:Y:S02]  /*3b4e0*/  LDL.LU R21, [R1+0xa4] ;  /* 0x0000a40001157983 */ /* 0x000ee40000300800 */
[----:B------:R-:W3:Y:S02]  /*3b4f0*/  LDL.LU R22, [R1+0xa8] ;  /* 0x0000a80001167983 */ /* 0x000ee40000300800 */
[----:B------:R-:W3:Y:S01]  /*3b500*/  LDL.LU R23, [R1+0xac] ;  /* 0x0000ac0001177983 */ /* 0x000ee20000300800 */
[----:B----4-:R-:W-:Y:S11]  /*3b510*/  HMMA.16816.F32 R24, R8, R4, R24 ;  /* 0x000000040818723c */ /* 0x010ff60000001818 */
[----:B------:R-:W-:Y:S11]  /*3b520*/  @!UPT UIADD3 URZ, URZ, URZ, URZ ;  /* 0x0000003f3f3ff290 */ /* 0x000ff6000fffe03f */
[----:B------:R-:W-:Y:S01]  /*3b530*/  @!UPT UIADD3 URZ, URZ, URZ, URZ ;  /* 0x0000003f3f3ff290 */ /* 0x000fe2000fffe03f */
[----:B------:R-:W-:Y:S01]  /*3b540*/  STL.64 [R1+0x1a0], R24 ;  /* 0x0001a01801007387 */ /* 0x000fe20000100a00 */
[----:B------:R0:W-:Y:S03]  /*3b550*/  STL.64 [R1+0x1a8], R26 ;  /* 0x0001a81a01007387 */ /* 0x0001e60000100a00 */
[----:B0-----:R-:W4:Y:S01]  /*3b560*/  LDL.LU.64 R26, [R1+0x3140] ;  /* 0x00314000011a7983 */ /* 0x001f220000300a00 */
[----:B------:R-:W3:Y:S02]  /*3b570*/  LDL.LU.64 R24, [R1+0x3138] ;  /* 0x0031380001187983 */ /* 0x000ee40000300a00 */
[----:B--2---:R0:W-:Y:S02]  /*3b580*/  STL.64 [R1+0x30b8], R6 ;  /* 0x0030b80601007387 */ /* 0x0041e40000100a00 */
[----:B------:R1:W-:Y:S02]  /*3b590*/  STL.64 [R1+0x30b0], R4 ;  /* 0x0030b00401007387 */ /* 0x0003e40000100a00 */
[----:B0-----:R-:W-:Y:S01]  /*3b5a0*/  IMAD.MOV.U32 R6, RZ, RZ, R29 ;  /* 0x000000ffff067224 */ /* 0x001fe200078e001d */
[----:B-1----:R-:W2:Y:S01]  /*3b5b0*/  LDL.LU R4, [R1+0x220] ;  /* 0x0002200001047983 */ /* 0x002ea20000300800 */
        /* <DEDUP_REMOVED lines=8> */
[----:B------:R-:W-:-:S02]  /*3b640*/  IMAD.MOV.U32 R7, RZ, RZ, R29 ;  /* 0x000000ffff077224 */ /* 0x000fc400078e001d */
[----:B------:R-:W4:Y:S01]  /*3b650*/  LDL.LU R29, [R1+0x3130] ;  /* 0x00313000011d7983 */ /* 0x000f220000300800 */
[C---:B---3--:R-:W-:Y:S03]  /*3b660*/  HMMA.16816.F32 R12, R8.reuse, R24, R12 ;  /* 0x00000018080c723c */ /* 0x048fe6000000180c */
[----:B--2---:R-:W-:Y:S01]  /*3b670*/  STL.64 [R1+0x30e8], R6 ;  /* 0x0030e80601007387 */ /* 0x004fe20000100a00 */
[----:B------:R0:W-:Y:S03]  /*3b680*/  STL.64 [R1+0x30e0], R4 ;  /* 0x0030e00401007387 */ /* 0x0001e60000100a00 */
[----:B0-----:R-:W2:Y:S01]  /*3b690*/  LDL.LU R4, [R1+0x80] ;  /* 0x0000800001047983 */ /* 0x001ea20000300800 */
[----:B------:R-:W2:Y:S02]  /*3b6a0*/  LDL.LU R5, [R1+0x84] ;  /* 0x0000840001057983 */ /* 0x000ea40000300800 */
[----:B------:R-:W3:Y:S02]  /*3b6b0*/  LDL.LU R6, [R1+0x88] ;  /* 0x0000880001067983 */ /* 0x000ee40000300800 */
[----:B------:R-:W3:Y:S02]  /*3b6c0*/  LDL.LU R7, [R1+0x8c] ;  /* 0x00008c0001077983 */ /* 0x000ee40000300800 */
[----:B---3--:R-:W-:Y:S01]  /*3b6d0*/  STL.64 [R1+0x3100], R6 ;  /* 0x0031000601007387 */ /* 0x008fe20000100a00 */
[----:B--2---:R0:W-:Y:S03]  /*3b6e0*/  STL.64 [R1+0x30f8], R4 ;  /* 0x0030f80401007387 */ /* 0x0041e60000100a00 */
[----:B0-----:R-:W2:Y:S01]  /*3b6f0*/  LDL.LU R4, [R1+0x90] ;  /* 0x0000900001047983 */ /* 0x001ea20000300800 */
[----:B------:R-:W2:Y:S02]  /*3b700*/  LDL.LU R5, [R1+0x94] ;  /* 0x0000940001057983 */ /* 0x000ea40000300800 */
[----:B------:R-:W2:Y:S02]  /*3b710*/  LDL.LU R6, [R1+0x98] ;  /* 0x0000980001067983 */ /* 0x000ea40000300800 */
[----:B------:R-:W-:Y:S01]  /*3b720*/  STL.64 [R1+0x190], R12 ;  /* 0x0001900c01007387 */ /* 0x000fe20000100a00 */
[----:B------:R0:W-:Y:S04]  /*3b730*/  STL.64 [R1+0x198], R14 ;  /* 0x0001980e01007387 */ /* 0x0001e80000100a00 */
[----:B0-----:R-:W3:Y:S01]  /*3b740*/  LDL.LU.64 R14, [R1+0x3128] ;  /* 0x00312800010e7983 */ /* 0x001ee20000300a00 */
[----:B------:R-:W2:Y:S02]  /*3b750*/  LDL.LU.64 R12, [R1+0x3120] ;  /* 0x00312000010c7983 */ /* 0x000ea40000300a00 */
[----:B--2---:R-:W-:Y:S01]  /*3b760*/  HMMA.16816.F32 R8, R8, R12, R16 ;  /* 0x0000000c0808723c */ /* 0x004fe20000001810 */
[----:B------:R-:W2:Y:S01]  /*3b770*/  LDL.LU.64 R18, [R1+0x3118] ;  /* 0x0031180001127983 */ /* 0x000ea20000300a00 */
[----:B------:R-:W2:Y:S11]  /*3b780*/  LDL.LU.64 R16, [R1+0x3110] ;  /* 0x0031100001107983 */ /* 0x000eb60000300a00 */
[----:B------:R-:W-:Y:S10]  /*3b790*/  @!UPT UIADD3 URZ, URZ, URZ, URZ ;  /* 0x0000003f3f3ff290 */ /* 0x000ff4000fffe03f */
[----:B------:R0:W-:Y:S01]  /*3b7a0*/  STL.64 [R1+0xc0], R8 ;  /* 0x0000c00801007387 */ /* 0x0001e20000100a00 */
[----:B------:R1:W-:Y:S03]  /*3b7b0*/  STL.64 [R1+0xc8], R10 ;  /* 0x0000c80a01007387 */ /* 0x0003e60000100a00 */
[----:B0-----:R-:W2:Y:S01]  /*3b7c0*/  LDL.LU.64 R8, [R1+0x40] ;  /* 0x0000400001087983 */ /* 0x001ea20000300a00 */
[----:B-1----:R-:W3:Y:S01]  /*3b7d0*/  LDL.64 R10, [R1+0x48] ;  /* 0x00004800010a7983 */ /* 0x002ee20000100a00 */
[----:B--2---:R-:W-:Y:S11]  /*3b7e0*/  HMMA.16816.F32 R20, R16, R8, R20 ;  /* 0x000000081014723c */ /* 0x004ff60000001814 */
[----:B------:R-:W-:Y:S11]  /*3b7f0*/  @!UPT UIADD3 URZ, URZ, URZ, URZ ;  /* 0x0000003f3f3ff290 */ /* 0x000ff6000fffe03f */
[----:B------:R-:W-:Y:S01]  /*3b800*/  @!UPT UIADD3 URZ, URZ, URZ, URZ ;  /* 0x0000003f3f3ff290 */ /* 0x000fe2000fffe03f */
[----:B------:R0:W-:Y:S01]  /*3b810*/  STL.64 [R1+0xa0], R20 ;  /* 0x0000a01401007387 */ /* 0x0001e20000100a00 */
[----:B------:R1:W-:Y:S03]  /*3b820*/  STL.64 [R1+0xa8], R22 ;  /* 0x0000a81601007387 */ /* 0x0003e60000100a00 */
[----:B0-----:R-:W1:Y:S01]  /*3b830*/  LDL.LU.64 R20, [R1+0x3108] ;  /* 0x0031080001147983 */ /* 0x001e620000300a00 */
[----:B----4-:R-:W-:-:S07]  /*3b840*/  IMAD.MOV.U32 R7, RZ, RZ, R29 ;  /* 0x000000ffff077224 */ /* 0x010fce00078e001d */
[C---:B-1----:R-:W-:Y:S01]  /*3b850*/  HMMA.16816.F32 R20, R16.reuse, R20, R4 ;  /* 0x000000141014723c */ /* 0x042fe20000001804 */
[----:B------:R-:W2:Y:S01]  /*3b860*/  LDL.LU.64 R6, [R1+0x3100] ;  /* 0x0031000001067983 */ /* 0x000ea20000300a00 */
[----:B------:R-:W2:Y:S11]  /*3b870*/  LDL.LU.64 R4, [R1+0x30f8] ;  /* 0x0030f80001047983 */ /* 0x000eb60000300a00 */
[----:B------:R-:W-:Y:S10]  /*3b880*/  @!UPT UIADD3 URZ, URZ, URZ, URZ ;  /* 0x0000003f3f3ff290 */ /* 0x000ff4000fffe03f */
        /* <DEDUP_REMOVED lines=19> */
[----:B------:R-:W4:Y:S11]  /*3b9c0*/  LDL.LU.64 R4, [R1+0x30b0] ;  /* 0x0030b00001047983 */ /* 0x000f360000300a00 */
[----:B------:R-:W-:Y:S09]  /*3b9d0*/  @!UPT UIADD3 URZ, URZ, URZ, URZ ;  /* 0x0000003f3f3ff290 */ /* 0x000ff2000fffe03f */
        /* <DEDUP_REMOVED lines=9> */
[----:B0-----:R-:W4:Y:S01]  /*3ba70*/  LDL.LU.64 R22, [R1+0x3098] ;  /* 0x0030980001167983 */ /* 0x001f220000300a00 */
[----:B------:R-:W4:Y:S02]  /*3ba80*/  LDL.LU.64 R20, [R1+0x3090] ;  /* 0x0030900001147983 */ /* 0x000f240000300a00 */
[----:B--2---:R0:W-:Y:S02]  /*3ba90*/  STL.64 [R1+0x3038], R6 ;  /* 0x0030380601007387 */ /* 0x0041e40000100a00 */
[----:B0-----:R-:W2:Y:S01]  /*3baa0*/  LDL.64 R6, [R1+0x8] ;  /* 0x0000080001067983 */ /* 0x001ea20000100a00 */
[----:B----4-:R-:W-:Y:S03]  /*3bab0*/  HMMA.16816.F32 R20, R16, R24, R20 ;  /* 0x000000181014723c */ /* 0x010fe60000001814 */
[----:B--2---:R0:W-:Y:S02]  /*3bac0*/  STL.64 [R1+0x3040], R6 ;  /* 0x0030400601007387 */ /* 0x0041e40000100a00 */
[----:B0-----:R-:W-:-:S02]  /*3bad0*/  IMAD.MOV.U32 R6, RZ, RZ, R2 ;  /* 0x000000ffff067224 */ /* 0x001fc400078e0002 */
[----:B------:R-:W-:-:S05]  /*3bae0*/  IMAD.MOV.U32 R7, RZ, RZ, R0 ;  /* 0x000000ffff077224 */ /* 0x000fca00078e0000 */
[----:B------:R0:W-:Y:S11]  /*3baf0*/  STL.64 [R1+0x3058], R6 ;  /* 0x0030580601007387 */ /* 0x0001f60000100a00 */
[----:B------:R-:W-:Y:S01]  /*3bb00*/  STL [R1+0x350], R20 ;  /* 0x0003501401007387 */ /* 0x000fe20000100800 */
[----:B0-----:R-:W2:Y:S04]  /*3bb10*/  LDL R6, [R1+0x28] ;  /* 0x0000280001067983 */ /* 0x001ea80000100800 */
[----:B------:R-:W2:Y:S01]  /*3bb20*/  LDL R7, [R1+0x2c] ;  /* 0x00002c0001077983 */ /* 0x000ea20000100800 */
[----:B------:R-:W-:-:S02]  /*3bb30*/  IMAD.MOV.U32 R29, RZ, RZ, R21 ;  /* 0x000000ffff1d7224 */ /* 0x000fc400078e0015 */
[----:B------:R-:W-:Y:S01]  /*3bb40*/  IMAD.MOV.U32 R2, RZ, RZ, R22 ;  /* 0x000000ffff027224 */ /* 0x000fe200078e0016 */
[----:B--2---:R-:W-:Y:S01]  /*3bb50*/  STL.64 [R1+0x3070], R6 ;  /* 0x0030700601007387 */ /* 0x004fe20000100a00 */
[----:B------:R0:W-:Y:S02]  /*3bb60*/  STL.64 [R1+0x3010], R26 ;  /* 0x0030101a01007387 */ /* 0x0001e40000100a00 */
[----:B------:R-:W2:Y:S02]  /*3bb70*/  LDL.LU R24, [R1+0x2d0] ;  /* 0x0002d00001187983 */ /* 0x000ea40000300800 */
[----:B------:R-:W2:Y:S01]  /*3bb80*/  LDL.LU R25, [R1+0x2d4] ;  /* 0x0002d40001197983 */ /* 0x000ea20000300800 */
[----:B0-----:R-:W4:Y:S01]  /*3bb90*/  LDL.LU R26, [R1+0x2d8] ;  /* 0x0002d800011a7983 */ /* 0x001f220000300800 */
[----:B------:R-:W4:Y:S02]  /*3bba0*/  LDL.LU R27, [R1+0x2dc] ;  /* 0x0002dc00011b7983 */ /* 0x000f240000300800 */
[----:B------:R-:W2:Y:S02]  /*3bbb0*/  LDL.LU R20, [R1+0x330] ;  /* 0x0003300001147983 */ /* 0x000ea40000300800 */
[----:B------:R-:W3:Y:S02]  /*3bbc0*/  LDL.LU R21, [R1+0x334] ;  /* 0x0003340001157983 */ /* 0x000ee40000300800 */
[----:B------:R-:W-:Y:S01]  /*3bbd0*/  IMAD.MOV.U32 R0, RZ, RZ, R23 ;  /* 0x000000ffff007224 */ /* 0x000fe200078e0017 */
[----:B------:R-:W3:Y:S01]  /*3bbe0*/  LDL.LU R22, [R1+0x338] ;  /* 0x0003380001167983 */ /* 0x000ee20000300800 */
[----:B------:R-:W3:Y:S02]  /*3bbf0*/  LDL.LU R23, [R1+0x33c] ;  /* 0x00033c0001177983 */ /* 0x000ee40000300800 */
[----:B------:R-:W3:Y:S02]  /*3bc00*/  LDL.LU R4, [R1+0x320] ;  /* 0x0003200001047983 */ /* 0x000ee40000300800 */
[----:B------:R-:W3:Y:S01]  /*3bc10*/  LDL.LU R5, [R1+0x324] ;  /* 0x0003240001057983 */ /* 0x000ee20000300800 */
[----:B------:R-:W3:Y:S01]  /*3bc20*/  LDL.LU R6, [R1+0x328] ;  /* 0x0003280001067983 */ /* 0x000ee20000300800 */
[----:B------:R-:W3:Y:S03]  /*3bc30*/  LDL.LU R7, [R1+0x32c] ;  /* 0x00032c0001077983 */ /* 0x000ee60000300800 */
[----:B----4-:R-:W-:Y:S01]  /*3bc40*/  STL.64 [R1+0x3020], R26 ;  /* 0x0030201a01007387 */ /* 0x010fe20000100a00 */
[----:B--2---:R0:W-:Y:S03]  /*3bc50*/  STL.64 [R1+0x3018], R24 ;  /* 0x0030181801007387 */ /* 0x0041e60000100a00 */
[----:B0-----:R-:W2:Y:S01]  /*3bc60*/  LDL.LU R24, [R1+0x2e0] ;  /* 0x0002e00001187983 */ /* 0x001ea20000300800 */
[----:B------:R-:W2:Y:S02]  /*3bc70*/  LDL.LU R25, [R1+0x2e4] ;  /* 0x0002e40001197983 */ /* 0x000ea40000300800 */
[----:B------:R-:W4:Y:S02]  /*3bc80*/  LDL.LU R26, [R1+0x2e8] ;  /* 0x0002e800011a7983 */ /* 0x000f240000300800 */
[----:B------:R-:W-:-:S02]  /*3bc90*/  IMAD.MOV.U32 R27, RZ, RZ, R28 ;  /* 0x000000ffff1b7224 */ /* 0x000fc400078e001c */
[----:B------:R-:W3:Y:S04]  /*3bca0*/  LDL.LU R28, [R1+0x308c] ;  /* 0x00308c00011c7983 */ /* 0x000ee80000300800 */
[----:B----4-:R-:W-:Y:S01]  /*3bcb0*/  STL.64 [R1+0x3030], R26 ;  /* 0x0030301a01007387 */ /* 0x010fe20000100a00 */
[----:B--2---:R0:W-:Y:S03]  /*3bcc0*/  STL.64 [R1+0x3028], R24 ;  /* 0x0030281801007387 */ /* 0x0041e60000100a00 */
[----:B0-----:R-:W2:Y:S01]  /*3bcd0*/  LDL.LU R24, [R1+0x2f0] ;  /* 0x0002f00001187983 */ /* 0x001ea20000300800 */
[----:B------:R-:W2:Y:S02]  /*3bce0*/  LDL.LU R25, [R1+0x2f4] ;  /* 0x0002f40001197983 */ /* 0x000ea40000300800 */
[----:B------:R-:W4:Y:S02]  /*3bcf0*/  LDL.LU R26, [R1+0x2f8] ;  /* 0x0002f800011a7983 */ /* 0x000f240000300800 */
[----:B------:R-:W4:Y:S02]  /*3bd00*/  LDL.LU R27, [R1+0x2fc] ;  /* 0x0002fc00011b7983 */ /* 0x000f240000300800 */
[----:B----4-:R3:W-:Y:S01]  /*3bd10*/  STL.64 [R1+0x3050], R26 ;  /* 0x0030501a01007387 */ /* 0x0107e20000100a00 */
[----:B--2---:R0:W-:Y:S02]  /*3bd20*/  STL.64 [R1+0x3048], R24 ;  /* 0x0030481801007387 */ /* 0x0041e40000100a00 */
[----:B---3--:R-:W-:Y:S01]  /*3bd30*/  IMAD.MOV.U32 R26, RZ, RZ, R28 ;  /* 0x000000ffff1a7224 */ /* 0x008fe200078e001c */
[----:B0-----:R-:W2:Y:S01]  /*3bd40*/  LDL.LU R24, [R1+0x300] ;  /* 0x0003000001187983 */ /* 0x001ea20000300800 */
[----:B------:R-:W2:Y:S02]  /*3bd50*/  LDL.LU R25, [R1+0x304] ;  /* 0x0003040001197983 */ /* 0x000ea40000300800 */
[----:B------:R-:W3:Y:S02]  /*3bd60*/  LDL.LU R28, [R1+0x3088] ;  /* 0x00308800011c7983 */ /* 0x000ee40000300800 */
[----:B------:R-:W4:Y:S01]  /*3bd70*/  LDL.LU R27, [R1+0x30c] ;  /* 0x00030c00011b7983 */ /* 0x000f220000300800 */
[----:B------:R-:W-:Y:S01]  /*3bd80*/  HMMA.16816.F32 R16, R16, R12, R20 ;  /* 0x0000000c1010723c */ /* 0x000fe20000001814 */
[----:B----4-:R-:W-:Y:S01]  /*3bd90*/  STL.64 [R1+0x3068], R26 ;  /* 0x0030681a01007387 */ /* 0x010fe20000100a00 */
[----:B--2---:R0:W-:Y:S03]  /*3bda0*/  STL.64 [R1+0x3060], R24 ;  /* 0x0030601801007387 */ /* 0x0041e60000100a00 */
[----:B0-----:R-:W2:Y:S01]  /*3bdb0*/  LDL.LU R24, [R1+0x310] ;  /* 0x0003100001187983 */ /* 0x001ea20000300800 */
[----:B------:R-:W2:Y:S02]  /*3bdc0*/  LDL.LU R25, [R1+0x314] ;  /* 0x0003140001197983 */ /* 0x000ea40000300800 */
[----:B------:R-:W2:Y:S02]  /*3bdd0*/  LDL.LU R26, [R1+0x318] ;  /* 0x00031800011a7983 */ /* 0x000ea40000300800 */
[----:B------:R-:W-:Y:S01]  /*3bde0*/  STL [R1+0x2f38], R0 ;  /* 0x002f380001007387 */ /* 0x000fe20000100800 */
[----:B------:R-:W-:Y:S01]  /*3bdf0*/  STL [R1+0x2e5c], R2 ;  /* 0x002e5c0201007387 */ /* 0x000fe20000100800 */
[----:B------:R-:W-:Y:S02]  /*3be00*/  STL [R1+0x2e58], R29 ;  /* 0x002e581d01007387 */ /* 0x000fe40000100800 */
[----:B------:R-:W4:Y:S02]  /*3be10*/  LDL.LU.64 R22, [R1+0x3080] ;  /* 0x0030800001167983 */ /* 0x000f240000300a00 */
[----:B------:R-:W4:Y:S02]  /*3be20*/  LDL.LU.64 R20, [R1+0x3078] ;  /* 0x0030780001147983 */ /* 0x000f240000300a00 */
[----:B---3--:R-:W-:-:S05]  /*3be30*/  IMAD.MOV.U32 R27, RZ, RZ, R28 ;  /* 0x000000ffff1b7224 */ /* 0x008fca00078e001c */
[----:B------:R-:W-:Y:S01]  /*3be40*/  STL.64 [R1+0x330], R16 ;  /* 0x0003301001007387 */ /* 0x000fe20000100a00 */
[----:B------:R0:W-:Y:S02]  /*3be50*/  STL [R1+0x33c], R19 ;  /* 0x00033c1301007387 */ /* 0x0001e40000100800 */
[----:B------:R-:W-:Y:S02]  /*3be60*/  IMAD.MOV.U32 R28, RZ, RZ, R18 ;  /* 0x000000ffff1c7224 */ /* 0x000fe400078e0012 */
[----:B0-----:R-:W3:Y:S01]  /*3be70*/  LDL.64 R18, [R1+0x38] ;  /* 0x0000380001127983 */ /* 0x001ee20000100a00 */
[C---:B----4-:R-:W-:Y:S11]  /*3be80*/  HMMA.16816.F32 R4, R20.reuse, R10, R4 ;  /* 0x0000000a1404723c */ /* 0x050ff60000001804 */
[----:B------:R-:W-:Y:S11]  /*3be90*/  @!UPT UIADD3 URZ, URZ, URZ, URZ ;  /* 0x0000003f3f3ff290 */ /* 0x000ff6000fffe03f */
[----:B------:R-:W-:Y:S01]  /*3bea0*/  @!UPT UIADD3 URZ, URZ, URZ, URZ ;  /* 0x0000003f3f3ff290 */ /* 0x000fe2000fffe03f */
[----:B------:R-:W-:Y:S01]  /*3beb0*/  STL.64 [R1+0x320], R4 ;  /* 0x0003200401007387 */ /* 0x000fe20000100a00 */
[----:B------:R0:W-:Y:S03]  /*3bec0*/  STL.64 [R1+0x328], R6 ;  /* 0x0003280601007387 */ /* 0x0001e60000100a00 */
[----:B0-----:R-:W2:Y:S02]  /*3bed0*/  LDL.LU.64 R6, [R1+0x3070] ;  /* 0x0030700001067983 */ /* 0x001ea40000300a00 */
[C---:B--2---:R-:W-:Y:S02]  /*3bee0*/  HMMA.16816.F32 R4, R20.reuse, R6, R24 ;  /* 0x000000061404723c */ /* 0x044fe40000001818 */
[----:B------:R-:W2:Y:S01]  /*3bef0*/  LDL.LU.64 R26, [R1+0x3068] ;  /* 0x00306800011a7983 */ /* 0x000ea20000300a00 */
[----:B------:R-:W2:Y:S11]  /*3bf00*/  LDL.LU.64 R24, [R1+0x3060] ;  /* 0x0030600001187983 */ /* 0x000eb60000300a00 */
[----:B------:R-:W-:Y:S09]  /*3bf10*/  @!UPT UIADD3 URZ, URZ, URZ, URZ ;  /* 0x0000003f3f3ff290 */ /* 0x000ff2000fffe03f */
        /* <DEDUP_REMOVED lines=10> */
[C---:B--2---:R-:W-:Y:S01]  /*3bfc0*/  HMMA.16816.F32 R24, R20.reuse, R6, R24 ;  /* 0x000000061418723c */ /* 0x044fe20000001818 */
[----:B------:R-:W-:Y:S02]  /*3bfd0*/  IMAD.MOV.U32 R9, RZ, RZ, R6 ;  /* 0x000000ffff097224 */ /* 0x000fe400078e0006 */
[----:B------:R-:W-:Y:S02]  /*3bfe0*/  IMAD.MOV.U32 R8, RZ, RZ, R7 ;  /* 0x000000ffff087224 */ /* 0x000fe400078e0007 */
[----:B------:R-:W2:Y:S11]  /*3bff0*/  LDL.LU.64 R6, [R1+0x3038] ;  /* 0x0030380001067983 */ /* 0x000eb60000300a00 */
[----:B------:R-:W-:Y:S07]  /*3c000*/  @!UPT UIADD3 URZ, URZ, URZ, URZ ;  /* 0x0000003f3f3ff290 */ /* 0x000fee000fffe03f */
[----:B------:R0:W-:Y:S01]  /*3c010*/  STL.64 [R1+0x2f0], R24 ;  /* 0x0002f01801007387 */ /* 0x0001e20000100a00 */
[----:B------:R-:W-:Y:S02]  /*3c020*/  IMAD.MOV.U32 R5, RZ, RZ, R26 ;  /* 0x000000ffff057224 */ /* 0x000fe400078e001a */
[----:B------:R-:W-:Y:S02]  /*3c030*/  IMAD.MOV.U32 R4, RZ, RZ, R27 ;  /* 0x000000ffff047224 */ /* 0x000fe400078e001b */
[----:B------:R-:W3:Y:S04]  /*3c040*/  LDL.LU.64 R26, [R1+0x3030] ;  /* 0x00303000011a7983 */ /* 0x000ee80000300a00 */
[----:B0-----:R-:W3:Y:S01]  /*3c050*/  LDL.LU.64 R24, [R1+0x3028] ;  /* 0x0030280001187983 */ /* 0x001ee20000300a00 */
[----:B------:R-:W-:Y:S01]  /*3c060*/  STL [R1+0x2c40], R5 ;  /* 0x002c400501007387 */ /* 0x000fe20000100800 */
[C---:B---3--:R-:W-:Y:S11]  /*3c070*/  HMMA.16816.F32 R24, R20.reuse, R18, R24 ;  /* 0x000000121418723c */ /* 0x048ff60000001818 */
[----:B------:R-:W-:Y:S11]  /*3c080*/  @!UPT UIADD3 URZ, URZ, URZ, URZ ;  /* 0x0000003f3f3ff290 */ /* 0x000ff6000fffe03f */
[----:B------:R-:W-:Y:S01]  /*3c090*/  @!UPT UIADD3 URZ, URZ, URZ, URZ ;  /* 0x0000003f3f3ff290 */ /* 0x000fe2000fffe03f */
[----:B------:R-:W-:Y:S01]  /*3c0a0*/  STL.64 [R1+0x2e0], R24 ;  /* 0x0002e01801007387 */ /* 0x000fe20000100a00 */
[----:B------:R0:W-:Y:S03]  /*3c0b0*/  STL.64 [R1+0x2e8], R26 ;  /* 0x0002e81a01007387 */ /* 0x0001e60000100a00 */
[----:B0-----:R-:W2:Y:S01]  /*3c0c0*/  LDL.LU.64 R26, [R1+0x3020] ;  /* 0x00302000011a7983 */ /* 0x001ea20000300a00 */
[----:B------:R-:W2:Y:S02]  /*3c0d0*/  LDL.LU.64 R24, [R1+0x3018] ;  /* 0x0030180001187983 */ /* 0x000ea40000300a00 */
[----:B------:R0:W-:Y:S02]  /*3c0e0*/  STL.64 [R1+0x2fe0], R18 ;  /* 0x002fe01201007387 */ /* 0x0001e40000100a00 */
[----:B------:R-:W3:Y:S01]  /*3c0f0*/  LDL.LU R16, [R1+0x210] ;  /* 0x0002100001107983 */ /* 0x000ee20000300800 */
[----:B------:R-:W3:Y:S04]  /*3c100*/  LDL.LU R17, [R1+0x214] ;  /* 0x0002140001117983 */ /* 0x000ee80000300800 */
[----:B0-----:R-:W3:Y:S01]  /*3c110*/  LDL.LU R18, [R1+0x218] ;  /* 0x0002180001127983 */ /* 0x001ee20000300800 */
[----:B------:R-:W3:Y:S01]  /*3c120*/  LDL.LU R19, [R1+0x21c] ;  /* 0x00021c0001137983 */ /* 0x000ee20000300800 */
[C---:B--2---:R-:W-:Y:S11]  /*3c130*/  HMMA.16816.F32 R24, R20.reuse, R6, R24 ;  /* 0x000000061418723c */ /* 0x044ff60000001818 */
[----:B------:R-:W-:Y:S11]  /*3c140*/  @!UPT UIADD3 URZ, URZ, URZ, URZ ;  /* 0x0000003f3f3ff290 */ /* 0x000ff6000fffe03f */
[----:B------:R-:W-:Y:S01]  /*3c150*/  @!UPT UIADD3 URZ, URZ, URZ, URZ ;  /* 0x0000003f3f3ff290 */ /* 0x000fe2000fffe03f */
[----:B------:R-:W-:Y:S01]  /*3c160*/  STL.64 [R1+0x2d0], R24 ;  /* 0x0002d01801007387 */ /* 0x000fe20000100a00 */
[----:B------:R0:W-:Y:S03]  /*3c170*/  STL.64 [R1+0x2d8], R26 ;  /* 0x0002d81a01007387 */ /* 0x0001e60000100a00 */
[----:B0-----:R-:W2:Y:S01]  /*3c180*/  LDL.LU.64 R26, [R1+0x3010] ;  /* 0x00301000011a7983 */ /* 0x001ea20000300a00 */
[----:B------:R-:W-:Y:S02]  /*3c190*/  STL.64 [R1+0x2fb8], R6 ;  /* 0x002fb80601007387 */ /* 0x000fe40000100a00 */
[----:B------:R0:W-:Y:S02]  /*3c1a0*/  STL [R1+0x2fb0], R4 ;  /* 0x002fb00401007387 */ /* 0x0001e40000100800 */
[----:B0-----:R-:W2:Y:S01]  /*3c1b0*/  LDL.LU R4, [R1+0x2c0] ;  /* 0x0002c00001047983 */ /* 0x001ea20000300800 */
[----:B------:R-:W2:Y:S02]  /*3c1c0*/  LDL.LU R5, [R1+0x2c4] ;  /* 0x0002c40001057983 */ /* 0x000ea40000300800 */
[----:B------:R-:W2:Y:S02]  /*3c1d0*/  LDL.LU R6, [R1+0x2c8] ;  /* 0x0002c80001067983 */ /* 0x000ea40000300800 */
[----:B------:R-:W-:Y:S01]  /*3c1e0*/  IMAD.MOV.U32 R7, RZ, RZ, R3 ;  /* 0x000000ffff077224 */ /* 0x000fe200078e0003 */
[C---:B---3--:R-:W-:Y:S08]  /*3c1f0*/  HMMA.16816.F32 R16, R20.reuse, R14, R16 ;  /* 0x0000000e1410723c */ /* 0x048ff00000001810 */
[----:B--2---:R-:W-:Y:S01]  /*3c200*/  HMMA.16816.F32 R4, R20, R26, R4 ;  /* 0x0000001a1404723c */ /* 0x004fe20000001804 */
[----:B------:R-:W-:-:S02]  /*3c210*/  IMAD.MOV.U32 R2, RZ, RZ, R26 ;  /* 0x000000ffff027224 */ /* 0x000fc400078e001a */
[----:B------:R-:W-:Y:S02]  /*3c220*/  IMAD.MOV.U32 R0, RZ, RZ, R27 ;  /* 0x000000ffff007224 */ /* 0x000fe400078e001b */
[----:B------:R-:W2:Y:S01]  /*3c230*/  LDL.LU.64 R26, [R1+0x3008] ;  /* 0x00300800011a7983 */ /* 0x000ea20000300a00 */
[----:B------:R-:W2:Y:S11]  /*3c240*/  LDL.LU.64 R24, [R1+0x3000] ;  /* 0x0030000001187983 */ /* 0x000eb60000300a00 */
[----:B------:R-:W-:Y:S06]  /*3c250*/  @!UPT UIADD3 URZ, URZ, URZ, URZ ;  /* 0x0000003f3f3ff290 */ /* 0x000fec000fffe03f */
[----:B------:R0:W-:Y:S01]  /*3c260*/  STL.64 [R1+0x2c0], R4 ;  /* 0x0002c00401007387 */ /* 0x0001e20000100a00 */
[----:B------:R1:W-:Y:S02]  /*3c270*/  STL [R1+0x2c8], R6 ;  /* 0x0002c80601007387 */ /* 0x0003e40000100800 */
[----:B------:R-:W-:Y:S01]  /*3c280*/  IMAD.MOV.U32 R3, RZ, RZ, R7 ;  /* 0x000000ffff037224 */ /* 0x000fe200078e0007 */
[----:B0-----:R-:W3:Y:S01]  /*3c290*/  LDL.LU R4, [R1+0x140] ;  /* 0x0001400001047983 */ /* 0x001ee20000300800 */
[----:B------:R0:W-:Y:S02]  /*3c2a0*/  STL.64 [R1+0x210], R16 ;  /* 0x0002101001007387 */ /* 0x0001e40000100a00 */
[----:B------:R4:W-:Y:S02]  /*3c2b0*/  STL.64 [R1+0x218], R18 ;  /* 0x0002181201007387 */ /* 0x0009e40000100a00 */
[----:B------:R-:W3:Y:S01]  /*3c2c0*/  LDL.LU R5, [R1+0x144] ;  /* 0x0001440001057983 */ /* 0x000ee20000300800 */
[----:B-1----:R-:W2:Y:S01]  /*3c2d0*/  LDL.LU R6, [R1+0x148] ;  /* 0x0001480001067983 */ /* 0x002ea20000300800 */
[----:B------:R-:W2:Y:S03]  /*3c2e0*/  LDL.LU R7, [R1+0x14c] ;  /* 0x00014c0001077983 */ /* 0x000ea60000300800 */
[----:B0-----:R-:W2:Y:S01]  /*3c2f0*/  LDL.LU R16, [R1+0x160] ;  /* 0x0001600001107983 */ /* 0x001ea20000300800 */
[----:B------:R-:W2:Y:S02]  /*3c300*/  LDL.LU R17, [R1+0x164] ;  /* 0x0001640001117983 */ /* 0x000ea40000300800 */
[----:B----4-:R-:W4:Y:S02]  /*3c310*/  LDL.LU R18, [R1+0x168] ;  /* 0x0001680001127983 */ /* 0x010f240000300800 */
[----:B------:R-:W4:Y:S02]  /*3c320*/  LDL.LU R19, [R1+0x16c] ;  /* 0x00016c0001137983 */ /* 0x000f240000300800 */
[----:B----4-:R0:W-:Y:S01]  /*3c330*/  STL.64 [R1+0x2ff0], R18 ;  /* 0x002ff01201007387 */ /* 0x0101e20000100a00 */
[----:B--2---:R-:W-:Y:S03]  /*3c340*/  STL.64 [R1+0x2fe8], R16 ;  /* 0x002fe81001007387 */ /* 0x004fe60000100a00 */
[----:B0-----:R-:W2:Y:S01]  /*3c350*/  LDL.64 R18, [R1+0x28] ;  /* 0x0000280001127983 */ /* 0x001ea20000100a00 */
[----:B------:R-:W-:Y:S02]  /*3c360*/  STL.64 [R1+0x2fc8], R6 ;  /* 0x002fc80601007387 */ /* 0x000fe40000100a00 */
[----:B---3--:R0:W-:Y:S02]  /*3c370*/  STL.64 [R1+0x2fc0], R4 ;  /* 0x002fc00401007387 */ /* 0x0081e40000100a00 */
[----:B0-----:R-:W3:Y:S01]  /*3c380*/  LDL.LU R4, [R1+0x150] ;  /* 0x0001500001047983 */ /* 0x001ee20000300800 */
[----:B------:R-:W3:Y:S02]  /*3c390*/  LDL.LU R5, [R1+0x154] ;  /* 0x0001540001057983 */ /* 0x000ee40000300800 */
[----:B------:R-:W4:Y:S02]  /*3c3a0*/  LDL.LU R6, [R1+0x158] ;  /* 0x0001580001067983 */ /* 0x000f240000300800 */
[----:B------:R-:W4:Y:S02]  /*3c3b0*/  LDL.LU R7, [R1+0x15c] ;  /* 0x00015c0001077983 */ /* 0x000f240000300800 */
[----:B----4-:R0:W-:Y:S01]  /*3c3c0*/  STL.64 [R1+0x2fd8], R6 ;  /* 0x002fd80601007387 */ /* 0x0101e20000100a00 */
[----:B---3--:R1:W-:Y:S03]  /*3c3d0*/  STL.64 [R1+0x2fd0], R4 ;  /* 0x002fd00401007387 */ /* 0x0083e60000100a00 */
[----:B0-----:R-:W3:Y:S04]  /*3c3e0*/  LDL.64 R6, [R1+0x18] ;  /* 0x0000180001067983 */ /* 0x001ee80000100a00 */
[----:B---3--:R0:W-:Y:S01]  /*3c3f0*/  STL.64 [R1+0x2ff8], R6 ;  /* 0x002ff80601007387 */ /* 0x0081e20000100a00 */
[----:B-1----:R-:W2:Y:S02]  /*3c400*/  LDL.LU R4, [R1+0x170] ;  /* 0x0001700001047983 */ /* 0x002ea40000300800 */
[----:B------:R-:W2:Y:S01]  /*3c410*/  LDL.LU R5, [R1+0x174] ;  /* 0x0001740001057983 */ /* 0x000ea20000300800 */
[----:B0-----:R-:W2:Y:S01]  /*3c420*/  LDL.LU R6, [R1+0x178] ;  /* 0x0001780001067983 */ /* 0x001ea20000300800 */
[----:B------:R-:W2:Y:S02]  /*3c430*/  LDL.LU R7, [R1+0x17c] ;  /* 0x00017c0001077983 */ /* 0x000ea40000300800 */
[----:B------:R0:W-:Y:S02]  /*3c440*/  STL.64 [R1+0x2f90], R14 ;  /* 0x002f900e01007387 */ /* 0x0001e40000100a00 */
[----:B------:R-:W3:Y:S01]  /*3c450*/  LDL.LU R12, [R1+0x180] ;  /* 0x00018000010c7983 */ /* 0x000ee20000300800 */
[----:B------:R-:W3:Y:S04]  /*3c460*/  LDL.LU R13, [R1+0x184] ;  /* 0x00018400010d7983 */ /* 0x000ee80000300800 */
[----:B0-----:R-:W3:Y:S01]  /*3c470*/  LDL.LU R14, [R1+0x188] ;  /* 0x00018800010e7983 */ /* 0x001ee20000300800 */
[----:B------:R-:W3:Y:S02]  /*3c480*/  LDL.LU R15, [R1+0x18c] ;  /* 0x00018c00010f7983 */ /* 0x000ee40000300800 */
[----:B------:R-:W-:-:S02]  /*3c490*/  IMAD.MOV.U32 R23, RZ, RZ, R8 ;  /* 0x000000ffff177224 */ /* 0x000fc400078e0008 */
[----:B------:R-:W-:Y:S01]  /*3c4a0*/  IMAD.MOV.U32 R22, RZ, RZ, R9 ;  /* 0x000000ffff167224 */ /* 0x000fe200078e0009 */
[----:B---3--:R-:W-:Y:S11]  /*3c4b0*/  HMMA.16816.F32 R12, R24, R10, R12 ;  /* 0x0000000a180c723c */ /* 0x008ff6000000180c */
[----:B------:R-:W-:Y:S11]  /*3c4c0*/  @!UPT UIADD3 URZ, URZ, URZ, URZ ;  /* 0x0000003f3f3ff290 */ /* 0x000ff6000fffe03f */
[----:B------:R-:W-:Y:S01]  /*3c4d0*/  @!UPT UIADD3 URZ, URZ, URZ, URZ ;  /* 0x0000003f3f3ff290 */ /* 0x000fe2000fffe03f */
[----:B------:R-:W-:Y:S01]  /*3c4e0*/  STL.64 [R1+0x180], R12 ;  /* 0x0001800c01007387 */ /* 0x000fe20000100a00 */
[----:B------:R0:W-:Y:S02]  /*3c4f0*/  STL.64 [R1+0x188], R14 ;  /* 0x0001880e01007387 */ /* 0x0001e40000100a00 */
[----:B0-----:R-:W-:Y:S02]  /*3c500*/  IMAD.MOV.U32 R14, RZ, RZ, R2 ;  /* 0x000000ffff0e7224 */ /* 0x001fe400078e0002 */
[----:B------:R-:W-:-:S05]  /*3c510*/  IMAD.MOV.U32 R15, RZ, RZ, R0 ;  /* 0x000000ffff0f7224 */ /* 0x000fca00078e0000 */
[----:B------:R-:W-:Y:S01]  /*3c520*/  STL.64 [R1+0x2fa8], R14 ;  /* 0x002fa80e01007387 */ /* 0x000fe20000100a00 */
[----:B------:R0:W-:Y:S02]  /*3c530*/  STL.64 [R1+0x2f88], R10 ;  /* 0x002f880a01007387 */ /* 0x0001e40000100a00 */
[----:B------:R-:W3:Y:S02]  /*3c540*/  LDL.LU R8, [R1+0xb0] ;  /* 0x0000b00001087983 */ /* 0x000ee40000300800 */
[----:B------:R-:W3:Y:S01]  /*3c550*/  LDL.LU R9, [R1+0xb4] ;  /* 0x0000b40001097983 */ /* 0x000ee20000300800 */
[----:B0-----:R-:W4:Y:S01]  /*3c560*/  LDL.LU R10, [R1+0xb8] ;  /* 0x0000b800010a7983 */ /* 0x001f220000300800 */
[----:B------:R-:W4:Y:S01]  /*3c570*/  LDL.LU R11, [R1+0xbc] ;  /* 0x0000bc00010b7983 */ /* 0x000f220000300800 */
[----:B--2---:R-:W-:Y:S01]  /*3c580*/  HMMA.16816.F32 R4, R24, R18, R4 ;  /* 0x000000121804723c */ /* 0x004fe20000001804 */
[----:B------:R-:W2:Y:S01]  /*3c590*/  LDL.LU R12, [R1+0x130] ;  /* 0x00013000010c7983 */ /* 0x000ea20000300800 */
[----:B------:R-:W2:Y:S01]  /*3c5a0*/  LDL.LU R13, [R1+0x134] ;  /* 0x00013400010d7983 */ /* 0x000ea20000300800 */
[----:B------:R-:W2:Y:S02]  /*3c5b0*/  LDL.LU R14, [R1+0x138] ;  /* 0x00013800010e7983 */ /* 0x000ea40000300800 */
[----:B------:R-:W2:Y:S02]  /*3c5c0*/  LDL.LU R15, [R1+0x13c] ;  /* 0x00013c00010f7983 */ /* 0x000ea40000300800 */
[----:B------:R-:W-:-:S02]  /*3c5d0*/  IMAD.MOV.U32 R2, RZ, RZ, R18 ;  /* 0x000000ffff027224 */ /* 0x000fc400078e0012 */
[----:B------:R-:W-:Y:S01]  /*3c5e0*/  IMAD.MOV.U32 R0, RZ, RZ, R19 ;  /* 0x000000ffff007224 */ /* 0x000fe200078e0013 */
[----:B----4-:R-:W-:Y:S01]  /*3c5f0*/  STL.64 [R1+0x2fa0], R10 ;  /* 0x002fa00a01007387 */ /* 0x010fe20000100a00 */
[----:B---3--:R0:W-:Y:S03]  /*3c600*/  STL.64 [R1+0x2f98], R8 ;  /* 0x002f980801007387 */ /* 0x0081e60000100a00 */
[----:B0-----:R-:W3:Y:S01]  /*3c610*/  LDL.LU R8, [R1+0x120] ;  /* 0x0001200001087983 */ /* 0x001ee20000300800 */
[----:B------:R-:W3:Y:S02]  /*3c620*/  LDL.LU R9, [R1+0x124] ;  /* 0x0001240001097983 */ /* 0x000ee40000300800 */
[----:B------:R-:W3:Y:S02]  /*3c630*/  LDL.LU R10, [R1+0x128] ;  /* 0x00012800010a7983 */ /* 0x000ee40000300800 */
[----:B------:R-:W3:Y:S04]  /*3c640*/  LDL.LU R11, [R1+0x12c] ;  /* 0x00012c00010b7983 */ /* 0x000ee80000300800 */
[----:B------:R-:W-:Y:S01]  /*3c650*/  STL.64 [R1+0x170], R4 ;  /* 0x0001700401007387 */ /* 0x000fe20000100a00 */
[----:B------:R0:W-:Y:S03]  /*3c660*/  STL.64 [R1+0x178], R6 ;  /* 0x0001780601007387 */ /* 0x0001e60000100a00 */
[----:B0-----:R-:W4:Y:S01]  /*3c670*/  LDL.LU.64 R6, [R1+0x2ff8] ;  /* 0x002ff80001067983 */ /* 0x001f220000300a00 */
[----:B------:R-:W4:Y:S02]  /*3c680*/  LDL.LU.64 R18, [R1+0x2ff0] ;  /* 0x002ff00001127983 */ /* 0x000f240000300a00 */
[----:B------:R-:W4:Y:S02]  /*3c690*/  LDL.LU.64 R16, [R1+0x2fe8] ;  /* 0x002fe80001107983 */ /* 0x000f240000300a00 */
[C---:B----4-:R-:W-:Y:S11]  /*3c6a0*/  HMMA.16816.F32 R16, R24.reuse, R6, R16 ;  /* 0x000000061810723c */ /* 0x050ff60000001810 */
[----:B------:R-:W-:Y:S11]  /*3c6b0*/  @!UPT UIADD3 URZ, URZ, URZ, URZ ;  /* 0x0000003f3f3ff290 */ /* 0x000ff6000fffe03f */
[----:B------:R-:W-:Y:S01]  /*3c6c0*/  @!UPT UIADD3 URZ, URZ, URZ, URZ ;  /* 0x0000003f3f3ff290 */ /* 0x000fe2000fffe03f */
[----:B------:R0:W-:Y:S01]  /*3c6d0*/  STL.64 [R1+0x160], R16 ;  /* 0x0001601001007387 */ /* 0x0001e20000100a00 */
[----:B------:R1:W-:Y:S02]  /*3c6e0*/  STL.64 [R1+0x168], R18 ;  /* 0x0001681201007387 */ /* 0x0003e40000100a00 */
[----:B0-----:R-:W-:Y:S01]  /*3c6f0*/  IMAD.MOV.U32 R17, RZ, RZ, R6 ;  /* 0x000000ffff117224 */ /* 0x001fe200078e0006 */
[----:B-1----:R-:W4:Y:S01]  /*3c700*/  LDL.LU.64 R18, [R1+0x2fe0] ;  /* 0x002fe00001127983 */ /* 0x002f220000300a00 */
[----:B------:R-:W-:Y:S02]  /*3c710*/  IMAD.MOV.U32 R16, RZ, RZ, R7 ;  /* 0x000000ffff107224 */ /* 0x000fe400078e0007 */
[----:B------:R-:W2:Y:S02]  /*3c720*/  LDL.LU.64 R6, [R1+0x2fd8] ;  /* 0x002fd80001067983 */ /* 0x000ea40000300a00 */
[----:B------:R-:W2:Y:S02]  /*3c730*/  LDL.LU.64 R4, [R1+0x2fd0] ;  /* 0x002fd00001047983 */ /* 0x000ea40000300a00 */
[----:B--2---:R-:W-:Y:S11]  /*3c740*/  HMMA.16816.F32 R4, R24, R22, R4 ;  /* 0x000000161804723c */ /* 0x004ff60000001804 */
[----:B------:R-:W-:Y:S11]  /*3c750*/  @!UPT UIADD3 URZ, URZ, URZ, URZ ;  /* 0x0000003f3f3ff290 */ /* 0x000ff6000fffe03f */
[----:B------:R-:W-:Y:S01]  /*3c760*/  @!UPT UIADD3 URZ, URZ, URZ, URZ ;  /* 0x0000003f3f3ff290 */ /* 0x000fe2000fffe03f */
[----:B------:R-:W-:Y:S01]  /*3c770*/  STL.64 [R1+0x150], R4 ;  /* 0x0001500401007387 */ /* 0x000fe20000100a00 */
[----:B------:R0:W-:Y:S03]  /*3c780*/  STL.64 [R1+0x158], R6 ;  /* 0x0001580601007387 */ /* 0x0001e60000100a00 */
[----:B0-----:R-:W4:Y:S01]  /*3c790*/  LDL.LU.64 R6, [R1+0x2fc8] ;  /* 0x002fc80001067983 */ /* 0x001f220000300a00 */
[----:B------:R-:W4:Y:S02]  /*3c7a0*/  LDL.LU.64 R4, [R1+0x2fc0] ;  /* 0x002fc00001047983 */ /* 0x000f240000300a00 */
[----:B------:R0:W-:Y:S02]  /*3c7b0*/  STL.64 [R1+0x2f48], R22 ;  /* 0x002f481601007387 */ /* 0x0001e40000100a00 */
[----:B0-----:R-:W-:Y:S02]  /*3c7c0*/  IMAD.MOV.U32 R22, RZ, RZ, R17 ;  /* 0x000000ffff167224 */ /* 0x001fe400078e0011 */
[----:B------:R-:W-:-:S05]  /*3c7d0*/  IMAD.MOV.U32 R23, RZ, RZ, R16 ;  /* 0x000000ffff177224 */ /* 0x000fca00078e0010 */
[----:B------:R-:W-:Y:S01]  /*3c7e0*/  STL.64 [R1+0x2f60], R22 ;  /* 0x002f601601007387 */ /* 0x000fe20000100a00 */
[C---:B----4-:R-:W-:Y:S11]  /*3c7f0*/  HMMA.16816.F32 R4, R24.reuse, R18, R4 ;  /* 0x000000121804723c */ /* 0x050ff60000001804 */
[----:B------:R-:W-:Y:S11]  /*3c800*/  @!UPT UIADD3 URZ, URZ, URZ, URZ ;  /* 0x0000003f3f3ff290 */ /* 0x000ff6000fffe03f */
[----:B------:R-:W-:Y:S01]  /*3c810*/  @!UPT UIADD3 URZ, URZ, URZ, URZ ;  /* 0x0000003f3f3ff290 */ /* 0x000fe2000fffe03f */
[----:B------:R-:W-:Y:S01]  /*3c820*/  STL.64 [R1+0x140], R4 ;  /* 0x0001400401007387 */ /* 0x000fe20000100a00 */
[----:B------:R0:W-:Y:S03]  /*3c830*/  STL.64 [R1+0x148], R6 ;  /* 0x0001480601007387 */ /* 0x0001e60000100a00 */
[----:B0-----:R-:W2:Y:S01]  /*3c840*/  LDL.LU.64 R6, [R1+0x2fb8] ;  /* 0x002fb80001067983 */ /* 0x001ea20000300a00 */
[----:B------:R-:W4:Y:S02]  /*3c850*/  LDL.LU R4, [R1+0x2fb0] ;  /* 0x002fb00001047983 */ /* 0x000f240000300800 */
        /* <DEDUP_REMOVED lines=17> */
[----:B------:R-:W2:Y:S11]  /*3c970*/  LDL.LU R19, [R1+0xfc] ;  /* 0x0000fc0001137983 */ /* 0x000eb60000300800 */
[----:B------:R-:W-:Y:S02]  /*3c980*/  @!UPT UIADD3 URZ, URZ, URZ, URZ ;  /* 0x0000003f3f3ff290 */ /* 0x000fe4000fffe03f */
[----:B------:R-:W-:Y:S01]  /*3c990*/  STL.64 [R1+0x130], R12 ;  /* 0x0001300c01007387 */ /* 0x000fe20000100a00 */
[----:B------:R0:W-:Y:S03]  /*3c9a0*/  STL.64 [R1+0x138], R14 ;  /* 0x0001380e01007387 */ /* 0x0001e60000100a00 */
[----:B0-----:R-:W3:Y:S02]  /*3c9b0*/  LDL.LU.64 R14, [R1+0x2fa8] ;  /* 0x002fa800010e7983 */ /* 0x001ee40000300a00 */
[C---:B---3--:R-:W-:Y:S02]  /*3c9c0*/  HMMA.16816.F32 R12, R24.reuse, R14, R8 ;  /* 0x0000000e180c723c */ /* 0x048fe40000001808 */
[----:B------:R-:W3:Y:S01]  /*3c9d0*/  LDL.LU.64 R10, [R1+0x2fa0] ;  /* 0x002fa000010a7983 */ /* 0x000ee20000300a00 */
[----:B------:R-:W3:Y:S11]  /*3c9e0*/  LDL.LU.64 R8, [R1+0x2f98] ;  /* 0x002f980001087983 */ /* 0x000ef60000300a00 */
[----:B------:R-:W-:Y:S09]  /*3c9f0*/  @!UPT UIADD3 URZ, URZ, URZ, URZ ;  /* 0x0000003f3f3ff290 */ /* 0x000ff2000fffe03f */
[----:B------:R-:W-:Y:S01]  /*3ca00*/  STL.64 [R1+0x120], R12 ;  /* 0x0001200c01007387 */ /* 0x000fe20000100a00 */
[----:B------:R0:W-:Y:S03]  /*3ca10*/  STL.64 [R1+0x128], R14 ;  /* 0x0001280e01007387 */ /* 0x0001e60000100a00 */
[----:B0-----:R-:W3:Y:S01]  /*3ca20*/  LDL.LU.64 R14, [R1+0x2f90] ;  /* 0x002f9000010e7983 */ /* 0x001ee20000300a00 */
[----:B------:R-:W-:Y:S01]  /*3ca30*/  IMAD.MOV.U32 R23, RZ, RZ, R0 ;  /* 0x000000ffff177224 */ /* 0x000fe200078e0000 */
[----:B---3--:R-:W-:Y:S02]  /*3ca40*/  HMMA.16816.F32 R24, R24, R14, R8 ;  /* 0x0000000e1818723c */ /* 0x008fe40000001808 */
[----:B------:R-:W3:Y:S01]  /*3ca50*/  LDL.LU.64 R10, [R1+0x2f88] ;  /* 0x002f8800010a7983 */ /* 0x000ee20000300a00 */
[----:B------:R-:W-:Y:S02]  /*3ca60*/  IMAD.MOV.U32 R0, RZ, RZ, R14 ;  /* 0x000000ffff007224 */ /* 0x000fe400078e000e */
[----:B------:R-:W-:Y:S11]  /*3ca70*/  IMAD.MOV.U32 R29, RZ, RZ, R15 ;  /* 0x000000ffff1d7224 */ /* 0x000ff600078e000f */
[----:B------:R-:W-:Y:S07]  /*3ca80*/  @!UPT UIADD3 URZ, URZ, URZ, URZ ;  /* 0x0000003f3f3ff290 */ /* 0x000fee000fffe03f */
[----:B------:R0:W-:Y:S01]  /*3ca90*/  STL.64 [R1+0xb0], R24 ;  /* 0x0000b01801007387 */ /* 0x0001e20000100a00 */
[----:B------:R1:W-:Y:S02]  /*3caa0*/  STL.64 [R1+0xb8], R26 ;  /* 0x0000b81a01007387 */ /* 0x0003e40000100a00 */
[----:B------:R-:W3:Y:S02]  /*3cab0*/  LDL.LU.64 R14, [R1+0x2f80] ;  /* 0x002f8000010e7983 */ /* 0x000ee40000300a00 */
[----:B------:R-:W3:Y:S01]  /*3cac0*/  LDL.LU.64 R12, [R1+0x2f78] ;  /* 0x002f7800010c7983 */ /* 0x000ee20000300a00 */
[----:B0-----:R-:W3:Y:S01]  /*3cad0*/  LDL.LU R24, [R1+0x100] ;  /* 0x0001000001187983 */ /* 0x001ee20000300800 */
[----:B------:R-:W3:Y:S02]  /*3cae0*/  LDL.LU R25, [R1+0x104] ;  /* 0x0001040001197983 */ /* 0x000ee40000300800 */
[----:B-1----:R-:W3:Y:S02]  /*3caf0*/  LDL.LU R26, [R1+0x108] ;  /* 0x00010800011a7983 */ /* 0x002ee40000300800 */
[----:B------:R-:W3:Y:S02]  /*3cb00*/  LDL.LU R27, [R1+0x10c] ;  /* 0x00010c00011b7983 */ /* 0x000ee40000300800 */
[----:B------:R-:W-:Y:S01]  /*3cb10*/  IMAD.MOV.U32 R22, RZ, RZ, R2 ;  /* 0x000000ffff167224 */ /* 0x000fe200078e0002 */
[C---:B---3--:R-:W-:Y:S08]  /*3cb20*/  HMMA.16816.F32 R24, R12.reuse, R10, R24 ;  /* 0x0000000a0c18723c */ /* 0x048ff00000001818 */
[----:B--2---:R-:W-:Y:S11]  /*3cb30*/  HMMA.16816.F32 R20, R12, R22, R16 ;  /* 0x000000160c14723c */ /* 0x004ff60000001810 */
[----:B------:R-:W-:Y:S04]  /*3cb40*/  @!UPT UIADD3 URZ, URZ, URZ, URZ ;  /* 0x0000003f3f3ff290 */ /* 0x000fe8000fffe03f */
[----:B------:R0:W-:Y:S01]  /*3cb50*/  STL.64 [R1+0x100], R24 ;  /* 0x0001001801007387 */ /* 0x0001e20000100a00 */
[----:B------:R-:W-:Y:S02]  /*3cb60*/  STL.64 [R1+0x108], R26 ;  /* 0x0001081a01007387 */ /* 0x000fe40000100a00 */
[----:B0-----:R-:W-:-:S05]  /*3cb70*/  IMAD.MOV.U32 R24, RZ, RZ, R10 ;  /* 0x000000ffff187224 */ /* 0x001fca00078e000a */
[----:B------:R0:W-:Y:S04]  /*3cb80*/  STL [R1+0x2f3c], R24 ;  /* 0x002f3c1801007387 */ /* 0x0001e80000100800 */
[----:B0-----:R-:W2:Y:S01]  /*3cb90*/  LDL.LU R24, [R1+0x2b0] ;  /* 0x0002b00001187983 */ /* 0x001ea20000300800 */
[----:B------:R-:W2:Y:S02]  /*3cba0*/  LDL.LU R25, [R1+0x2b4] ;  /* 0x0002b40001197983 */ /* 0x000ea40000300800 */
[----:B------:R-:W2:Y:S02]  /*3cbb0*/  LDL.LU R26, [R1+0x2b8] ;  /* 0x0002b800011a7983 */ /* 0x000ea40000300800 */
[----:B------:R-:W2:Y:S01]  /*3cbc0*/  LDL.LU R27, [R1+0x2bc] ;  /* 0x0002bc00011b7983 */ /* 0x000ea20000300800 */
[----:B------:R-:W3:Y:S01]  /*3cbd0*/  LDL.LU.64 R18, [R1+0x2f70] ;  /* 0x002f700001127983 */ /* 0x000ee20000300a00 */
[----:B------:R-:W3:Y:S02]  /*3cbe0*/  LDL.LU.64 R16, [R1+0x2f68] ;  /* 0x002f680001107983 */ /* 0x000ee40000300a00 */
[----:B------:R-:W-:Y:S02]  /*3cbf0*/  STL.64 [R1+0xf0], R20 ;  /* 0x0000f01401007387 */ /* 0x000fe40000100a00 */
[----:B------:R0:W-:Y:S02]  /*3cc00*/  STL.64 [R1+0xf8], R22 ;  /* 0x0000f81601007387 */ /* 0x0001e40000100a00 */
[----:B0-----:R-:W3:Y:S04]  /*3cc10*/  LDL.LU.64 R22, [R1+0x2f60] ;  /* 0x002f600001167983 */ /* 0x001ee80000300a00 */
[----:B------:R-:W0:Y:S01]  /*3cc20*/  S2R R10, SR_TID.X ;  /* 0x00000000000a7919 */ /* 0x000e220000002100 */
[----:B------:R-:W-:Y:S01]  /*3cc30*/  IMAD.MOV.U32 R2, RZ, RZ, R11 ;  /* 0x000000ffff027224 */ /* 0x000fe200078e000b */
[----:B---3--:R-:W-:Y:S02]  /*3cc40*/  HMMA.16816.F32 R20, R12, R22, R16 ;  /* 0x000000160c14723c */ /* 0x008fe40000001810 */
[----:B------:R-:W3:Y:S01]  /*3cc50*/  LDL.LU.64 R18, [R1+0x2f58] ;  /* 0x002f580001127983 */ /* 0x000ee20000300a00 */
[----:B------:R-:W3:Y:S11]  /*3cc60*/  LDL.LU.64 R16, [R1+0x2f50] ;  /* 0x002f500001107983 */ /* 0x000ef60000300a00 */
[----:B------:R-:W-:Y:S09]  /*3cc70*/  @!UPT UIADD3 URZ, URZ, URZ, URZ ;  /* 0x0000003f3f3ff290 */ /* 0x000ff2000fffe03f */
[----:B------:R-:W-:Y:S01]  /*3cc80*/  STL.64 [R1+0xe0], R20 ;  /* 0x0000e01401007387 */ /* 0x000fe20000100a00 */
[----:B------:R1:W-:Y:S03]  /*3cc90*/  STL.64 [R1+0xe8], R22 ;  /* 0x0000e81601007387 */ /* 0x0003e60000100a00 */
[----:B-1----:R-:W3:Y:S01]  /*3cca0*/  LDL.LU.64 R22, [R1+0x2f48] ;  /* 0x002f480001167983 */ /* 0x002ee20000300a00 */
[C---:B0-----:R-:W-:Y:S01]  /*3ccb0*/  LOP3.LUT R11, R10.reuse, 0x7, RZ, 0xc0, !PT ;  /* 0x000000070a0b7812 */ /* 0x041fe200078ec0ff */
[----:B------:R-:W-:-:S04]  /*3ccc0*/  IMAD.SHL.U32 R9, R10, 0x2, RZ ;  /* 0x000000020a097824 */ /* 0x000fc800078e00ff */
[----:B------:R-:W-:Y:S02]  /*3ccd0*/  IMAD R11, R11, 0x110, RZ ;  /* 0x000001100b0b7824 */ /* 0x000fe400078e02ff */
[----:B------:R-:W-:-:S03]  /*3cce0*/  IMAD.SHL.U32 R10, R10, 0x80, RZ ;  /* 0x000000800a0a7824 */ /* 0x000fc600078e00ff */
[----:B------:R-:W-:-:S04]  /*3ccf0*/  LOP3.LUT R11, R11, 0x10, R9, 0x78, !PT ;  /* 0x000000100b0b7812 */ /* 0x000fc800078e7809 */
[----:B------:R-:W-:-:S04]  /*3cd00*/  LOP3.LUT R11, R11, 0x800, R10, 0xf8, !PT ;  /* 0x000008000b0b7812 */ /* 0x000fc800078ef80a */
[----:B------:R-:W-:-:S06]  /*3cd10*/  LOP3.LUT R11, R11, 0x20, RZ, 0x3c, !PT ;  /* 0x000000200b0b7812 */ /* 0x000fcc00078e3cff */
[----:B------:R-:W0:Y:S01]  /*3cd20*/  LDSM.16.MT88.4 R8, [R11+0x3080] ;  /* 0x003080000b08783b */ /* 0x000e220000004200 */
[----:B---3--:R-:W-:Y:S03]  /*3cd30*/  HMMA.16816.F32 R20, R12, R22, R16 ;  /* 0x000000160c14723c */ /* 0x008fe60000001810 */
[----:B------:R-:W3:Y:S01]  /*3cd40*/  LDL.LU.64 R18, [R1+0x2f40] ;  /* 0x002f400001127983 */ /* 0x000ee20000300a00 */
[----:B0-----:R-:W-:Y:S11]  /*3cd50*/  STL.64 [R1+0x2f28], R10 ;  /* 0x002f280a01007387 */ /* 0x001ff60000100a00 */
[----:B------:R-:W-:Y:S08]  /*3cd60*/  @!UPT UIADD3 URZ, URZ, URZ, URZ ;  /* 0x0000003f3f3ff290 */ /* 0x000ff0000fffe03f */
[----:B------:R-:W-:Y:S01]  /*3cd70*/  STL.64 [R1+0xd0], R20 ;  /* 0x0000d01401007387 */ /* 0x000fe20000100a00 */
[----:B------:R-:W-:Y:S02]  /*3cd80*/  STL.64 [R1+0xd8], R22 ;  /* 0x0000d81601007387 */ /* 0x000fe40000100a00 */
[----:B------:R0:W-:Y:S02]  /*3cd90*/  STL.64 [R1+0x2f20], R8 ;  /* 0x002f200801007387 */ /* 0x0001e40000100a00 */
[----:B0-----:R-:W4:Y:S01]  /*3cda0*/  LDL.LU R8, [R1+0x200] ;  /* 0x0002000001087983 */ /* 0x001f220000300800 */
[----:B------:R-:W4:Y:S02]  /*3cdb0*/  LDL.LU R9, [R1+0x204] ;  /* 0x0002040001097983 */ /* 0x000f240000300800 */
[----:B------:R-:W4:Y:S02]  /*3cdc0*/  LDL.LU R10, [R1+0x208] ;  /* 0x00020800010a7983 */ /* 0x000f240000300800 */
[----:B------:R-:W4:Y:S01]  /*3cdd0*/  LDL.LU R11, [R1+0x20c] ;  /* 0x00020c00010b7983 */ /* 0x000f220000300800 */
        /* <DEDUP_REMOVED lines=8> */
[----:B--2---:R-:W-:Y:S01]  /*3ce60*/  HMMA.16816.F32 R24, R12, R6, R24 ;  /* 0x000000060c18723c */ /* 0x004fe20000001818 */
[----:B---3--:R-:W-:-:S07]  /*3ce70*/  IMAD.MOV.U32 R5, RZ, RZ, R19 ;  /* 0x000000ffff057224 */ /* 0x008fce00078e0013 */
[----:B----4-:R-:W-:Y:S11]  /*3ce80*/  HMMA.16816.F32 R8, R12, R18, R8 ;  /* 0x000000120c08723c */ /* 0x010ff60000001808 */
[----:B------:R-:W-:Y:S11]  /*3ce90*/  @!UPT UIADD3 URZ, URZ, URZ, URZ ;  /* 0x0000003f3f3ff290 */ /* 0x000ff6000fffe03f */
[----:B------:R-:W-:Y:S01]  /*3cea0*/  @!UPT UIADD3 URZ, URZ, URZ, URZ ;  /* 0x0000003f3f3ff290 */ /* 0x000fe2000fffe03f */
[----:B------:R0:W-:Y:S02]  /*3ceb0*/  STL.64 [R1+0x200], R8 ;  /* 0x0002000801007387 */ /* 0x0001e40000100a00 */
[----:B0-----:R-:W-:Y:S02]  /*3cec0*/  IMAD.MOV.U32 R8, RZ, RZ, R18 ;  /* 0x000000ffff087224 */ /* 0x001fe400078e0012 */
[----:B------:R-:W0:Y:S02]  /*3ced0*/  LDSM.16.MT88.4 R16, [R23+0x3000] ;  /* 0x003000001710783b */ /* 0x000e240000004200 */
[----:B------:R-:W1:Y:S02]  /*3cee0*/  LDSM.16.MT88.4 R20, [R23+0x3080] ;  /* 0x003080001714783b */ /* 0x000e640000004200 */
[----:B------:R-:W-:Y:S04]  /*3cef0*/  STL.64 [R1+0x208], R10 ;  /* 0x0002080a01007387 */ /* 0x000fe80000100a00 */
[----:B0-----:R0:W-:Y:S01]  /*3cf00*/  STL.64 [R1+0x2e88], R18 ;  /* 0x002e881201007387 */ /* 0x0011e20000100a00 */
[----:B------:R-:W-:Y:S03]  /*3cf10*/  STL.64 [R1+0x2e80], R16 ;  /* 0x002e801001007387 */ /* 0x000fe60000100a00 */
[----:B0-----:R-:W2:Y:S01]  /*3cf20*/  LDL.64 R18, [R1+0x58] ;  /* 0x0000580001127983 */ /* 0x001ea20000100a00 */
[----:B------:R0:W-:Y:S02]  /*3cf30*/  STL.64 [R1+0x2b0], R24 ;  /* 0x0002b01801007387 */ /* 0x0001e40000100a00 */
[----:B------:R-:W-:Y:S01]  /*3cf40*/  STL.64 [R1+0x2b8], R26 ;  /* 0x0002b81a01007387 */ /* 0x000fe20000100a00 */
[----:B0-----:R-:W3:Y:S01]  /*3cf50*/  LDL.LU R24, [R1+0x2f3c] ;  /* 0x002f3c0001187983 */ /* 0x001ee20000300800 */
[----:B------:R-:W-:Y:S02]  /*3cf60*/  STL.64 [R1+0x2eb8], R6 ;  /* 0x002eb80601007387 */ /* 0x000fe40000100a00 */
[----:B------:R-:W-:Y:S02]  /*3cf70*/  STL [R1+0x2eb0], R4 ;  /* 0x002eb00401007387 */ /* 0x000fe40000100800 */
[----:B-1----:R-:W-:Y:S01]  /*3cf80*/  STL.64 [R1+0x2e10], R22 ;  /* 0x002e101601007387 */ /* 0x002fe20000100a00 */
[----:B------:R0:W-:Y:S04]  /*3cf90*/  STL.64 [R1+0x2e08], R20 ;  /* 0x002e081401007387 */ /* 0x0001e80000100a00 */
[----:B0-----:R-:W4:Y:S01]  /*3cfa0*/  LDL.LU R20, [R1+0x3f0] ;  /* 0x0003f00001147983 */ /* 0x001f220000300800 */
[----:B------:R-:W4:Y:S02]  /*3cfb0*/  LDL.LU R21, [R1+0x3f4] ;  /* 0x0003f40001157983 */ /* 0x000f240000300800 */
[----:B------:R-:W4:Y:S02]  /*3cfc0*/  LDL.LU R22, [R1+0x3f8] ;  /* 0x0003f80001167983 */ /* 0x000f240000300800 */
[----:B------:R-:W4:Y:S02]  /*3cfd0*/  LDL.LU R23, [R1+0x3fc] ;  /* 0x0003fc0001177983 */ /* 0x000f240000300800 */
[----:B--2---:R-:W-:-:S02]  /*3cfe0*/  IMAD.MOV.U32 R6, RZ, RZ, R18 ;  /* 0x000000ffff067224 */ /* 0x004fc400078e0012 */
[----:B------:R-:W-:Y:S01]  /*3cff0*/  IMAD.MOV.U32 R4, RZ, RZ, R19 ;  /* 0x000000ffff047224 */ /* 0x000fe200078e0013 */
[----:B----4-:R-:W-:Y:S11]  /*3d000*/  HMMA.16816.F32 R20, R12, R18, R20 ;  /* 0x000000120c14723c */ /* 0x010ff60000001814 */
[----:B------:R-:W-:Y:S11]  /*3d010*/  @!UPT UIADD3 URZ, URZ, URZ, URZ ;  /* 0x0000003f3f3ff290 */ /* 0x000ff6000fffe03f */
[----:B------:R-:W-:Y:S01]  /*3d020*/  @!UPT UIADD3 URZ, URZ, URZ, URZ ;  /* 0x0000003f3f3ff290 */ /* 0x000fe2000fffe03f */
[----:B------:R0:W-:Y:S01]  /*3d030*/  STL.64 [R1+0x580], R20 ;  /* 0x0005801401007387 */ /* 0x0001e20000100a00 */
[----:B------:R1:W-:Y:S03]  /*3d040*/  STL.64 [R1+0x588], R22 ;  /* 0x0005881601007387 */ /* 0x0003e60000100a00 */
[----:B0-----:R-:W2:Y:S01]  /*3d050*/  LDL.LU R20, [R1+0x3a0] ;  /* 0x0003a00001147983 */ /* 0x001ea20000300800 */
[----:B------:R-:W2:Y:S02]  /*3d060*/  LDL.LU R21, [R1+0x3a4] ;  /* 0x0003a40001157983 */ /* 0x000ea40000300800 */
[----:B-1----:R-:W4:Y:S02]  /*3d070*/  LDL.LU R22, [R1+0x3a8] ;  /* 0x0003a80001167983 */ /* 0x002f240000300800 */
[----:B------:R-:W4:Y:S01]  /*3d080*/  LDL.LU R23, [R1+0x3ac] ;  /* 0x0003ac0001177983 */ /* 0x000f220000300800 */
[----:B------:R-:W2:Y:S01]  /*3d090*/  LDL.LU R16, [R1+0x360] ;  /* 0x0003600001107983 */ /* 0x000ea20000300800 */
[----:B------:R-:W2:Y:S02]  /*3d0a0*/  LDL.LU R17, [R1+0x364] ;  /* 0x0003640001117983 */ /* 0x000ea40000300800 */
[----:B------:R-:W2:Y:S02]  /*3d0b0*/  LDL.LU R18, [R1+0x368] ;  /* 0x0003680001127983 */ /* 0x000ea40000300800 */
[----:B------:R-:W2:Y:S02]  /*3d0c0*/  LDL.LU R19, [R1+0x36c] ;  /* 0x00036c0001137983 */ /* 0x000ea40000300800 */
[----:B--2---:R0:W-:Y:S01]  /*3d0d0*/  STL.64 [R1+0x2e98], R18 ;  /* 0x002e981201007387 */ /* 0x0041e20000100a00 */
[----:B------:R1:W-:Y:S02]  /*3d0e0*/  STL.64 [R1+0x2e90], R16 ;  /* 0x002e901001007387 */ /* 0x0003e40000100a00 */
[----:B0-----:R-:W-:-:S02]  /*3d0f0*/  IMAD.MOV.U32 R18, RZ, RZ, R6 ;  /* 0x000000ffff127224 */ /* 0x001fc400078e0006 */
[----:B------:R-:W-:-:S05]  /*3d100*/  IMAD.MOV.U32 R19, RZ, RZ, R4 ;  /* 0x000000ffff137224 */ /* 0x000fca00078e0004 */
[----:B------:R0:W-:Y:S01]  /*3d110*/  STL.64 [R1+0x2ea8], R18 ;  /* 0x002ea81201007387 */ /* 0x0001e20000100a00 */
[----:B-1----:R-:W2:Y:S02]  /*3d120*/  LDL.LU R16, [R1+0x410] ;  /* 0x0004100001107983 */ /* 0x002ea40000300800 */
[----:B------:R-:W2:Y:S01]  /*3d130*/  LDL.LU R17, [R1+0x414] ;  /* 0x0004140001117983 */ /* 0x000ea20000300800 */
[----:B0-----:R-:W2:Y:S01]  /*3d140*/  LDL.LU R18, [R1+0x418] ;  /* 0x0004180001127983 */ /* 0x001ea20000300800 */
[----:B------:R-:W2:Y:S02]  /*3d150*/  LDL.LU R19, [R1+0x41c] ;  /* 0x00041c0001137983 */ /* 0x000ea40000300800 */
[----:B------:R-:W-:Y:S02]  /*3d160*/  IMAD.MOV.U32 R6, RZ, RZ, R8 ;  /* 0x000000ffff067224 */ /* 0x000fe400078e0008 */
[----:B------:R-:W-:Y:S01]  /*3d170*/  IMAD.MOV.U32 R7, RZ, RZ, R5 ;  /* 0x000000ffff077224 */ /* 0x000fe200078e0005 */
[----:B--2---:R-:W-:Y:S01]  /*3d180*/  STL.64 [R1+0x2ec8], R18 ;  /* 0x002ec81201007387 */ /* 0x004fe20000100a00 */
[----:B------:R-:W-:Y:S03]  /*3d190*/  STL.64 [R1+0x2ec0], R16 ;  /* 0x002ec01001007387 */ /* 0x000fe60000100a00 */
[----:B------:R0:W-:Y:S02]  /*3d1a0*/  STL.64 [R1+0x2ed0], R6 ;  /* 0x002ed00601007387 */ /* 0x0001e40000100a00 */
[----:B0-----:R-:W2:Y:S04]  /*3d1b0*/  LDL.LU.64 R6, [R1+0x8] ;  /* 0x0000080001067983 */ /* 0x001ea80000300a00 */
[----:B--2---:R0:W-:Y:S01]  /*3d1c0*/  STL.64 [R1+0x2ee8], R6 ;  /* 0x002ee80601007387 */ /* 0x0041e20000100a00 */
        /* <DEDUP_REMOVED lines=9> */
[----:B------:R-:W2:Y:S02]  /*3d260*/  LDL.LU R7, [R1+0x45c] ;  /* 0x00045c0001077983 */ /* 0x000ea40000300800 */
[----:B------:R-:W-:-:S02]  /*3d270*/  IMAD.MOV.U32 R10, RZ, RZ, R0 ;  /* 0x000000ffff0a7224 */ /* 0x000fc400078e0000 */
[----:B------:R-:W3:Y:S04]  /*3d280*/  LDL.LU R0, [R1+0x2f38] ;  /* 0x002f380001007983 */ /* 0x000ee80000300800 */
[----:B--2---:R3:W-:Y:S01]  /*3d290*/  STL.64 [R1+0x2f08], R6 ;  /* 0x002f080601007387 */ /* 0x0047e20000100a00 */
[----:B------:R0:W-:Y:S02]  /*3d2a0*/  STL.64 [R1+0x2f00], R4 ;  /* 0x002f000401007387 */ /* 0x0001e40000100a00 */
[----:B---3--:R-:W-:Y:S02]  /*3d2b0*/  IMAD.MOV.U32 R6, RZ, RZ, R24 ;  /* 0x000000ffff067224 */ /* 0x008fe400078e0018 */
[----:B------:R-:W-:-:S05]  /*3d2c0*/  IMAD.MOV.U32 R7, RZ, RZ, R2 ;  /* 0x000000ffff077224 */ /* 0x000fca00078e0002 */
[----:B------:R1:W-:Y:S01]  /*3d2d0*/  STL.64 [R1+0x2f30], R6 ;  /* 0x002f300601007387 */ /* 0x0003e20000100a00 */
[----:B0-----:R-:W2:Y:S02]  /*3d2e0*/  LDL.LU R4, [R1+0x3e0] ;  /* 0x0003e00001047983 */ /* 0x001ea40000300800 */
[----:B------:R-:W2:Y:S01]  /*3d2f0*/  LDL.LU R5, [R1+0x3e4] ;  /* 0x0003e40001057983 */ /* 0x000ea20000300800 */
[----:B-1----:R-:W2:Y:S01]  /*3d300*/  LDL.LU R6, [R1+0x3e8] ;  /* 0x0003e80001067983 */ /* 0x002ea20000300800 */
[----:B------:R-:W2:Y:S02]  /*3d310*/  LDL.LU R7, [R1+0x3ec] ;  /* 0x0003ec0001077983 */ /* 0x000ea40000300800 */
[----:B------:R-:W3:Y:S02]  /*3d320*/  LDL.LU R16, [R1+0x420] ;  /* 0x0004200001107983 */ /* 0x000ee40000300800 */
[----:B------:R-:W3:Y:S01]  /*3d330*/  LDL.LU R17, [R1+0x424] ;  /* 0x0004240001117983 */ /* 0x000ee20000300800 */
[----:B------:R-:W2:Y:S01]  /*3d340*/  LDL.LU R18, [R1+0x428] ;  /* 0x0004280001127983 */ /* 0x000ea20000300800 */
[----:B------:R-:W2:Y:S02]  /*3d350*/  LDL.LU R19, [R1+0x42c] ;  /* 0x00042c0001137983 */ /* 0x000ea40000300800 */
[----:B------:R-:W-:-:S02]  /*3d360*/  IMAD.MOV.U32 R11, RZ, RZ, R29 ;  /* 0x000000ffff0b7224 */ /* 0x000fc400078e001d */
[----:B------:R-:W0:Y:S02]  /*3d370*/  S2R R29, SR_TID.X ;  /* 0x00000000001d7919 */ /* 0x000e240000002100 */
[C---:B0-----:R-:W-:Y:S01]  /*3d380*/  LOP3.LUT R2, R29.reuse, 0x7, RZ, 0xc0, !PT ;  /* 0x000000071d027812 */ /* 0x041fe200078ec0ff */
[----:B------:R-:W-:-:S04]  /*3d390*/  IMAD.SHL.U32 R27, R29, 0x2, RZ ;  /* 0x000000021d1b7824 */ /* 0x000fc800078e00ff */
[----:B------:R-:W-:Y:S02]  /*3d3a0*/  IMAD R2, R2, 0x110, RZ ;  /* 0x0000011002027824 */ /* 0x000fe400078e02ff */
[----:B------:R-:W-:-:S03]  /*3d3b0*/  IMAD.SHL.U32 R29, R29, 0x80, RZ ;  /* 0x000000801d1d7824 */ /* 0x000fc600078e00ff */
[----:B------:R-:W-:Y:S01]  /*3d3c0*/  LOP3.LUT R2, R2, 0x10, R27, 0x78, !PT ;  /* 0x0000001002027812 */ /* 0x000fe200078e781b */
[----:B--2---:R-:W-:Y:S01]  /*3d3d0*/  STL.64 [R1+0x2ee0], R18 ;  /* 0x002ee01201007387 */ /* 0x004fe20000100a00 */
[----:B---3--:R0:W-:Y:S03]  /*3d3e0*/  STL.64 [R1+0x2ed8], R16 ;  /* 0x002ed81001007387 */ /* 0x0081e60000100a00 */
[----:B0-----:R-:W2:Y:S01]  /*3d3f0*/  LDL.LU R16, [R1+0x430] ;  /* 0x0004300001107983 */ /* 0x001ea20000300800 */
[----:B------:R-:W2:Y:S02]  /*3d400*/  LDL.LU R17, [R1+0x434] ;  /* 0x0004340001117983 */ /* 0x000ea40000300800 */
[----:B------:R-:W3:Y:S02]  /*3d410*/  LDL.LU R18, [R1+0x438] ;  /* 0x0004380001127983 */ /* 0x000ee40000300800 */
[----:B------:R-:W3:Y:S01]  /*3d420*/  LDL.LU R19, [R1+0x43c] ;  /* 0x00043c0001137983 */ /* 0x000ee20000300800 */
[----:B------:R-:W-:-:S04]  /*3d430*/  LOP3.LUT R2, R2, 0x800, R29, 0xf8, !PT ;  /* 0x0000080002027812 */ /* 0x000fc800078ef81d */
[----:B------:R-:W-:-:S05]  /*3d440*/  LOP3.LUT R2, R2, 0x60, RZ, 0x3c, !PT ;  /* 0x0000006002027812 */ /* 0x000fca00078e3cff */
[----:B------:R-:W0:Y:S01]  /*3d450*/  LDSM.16.MT88.4 R24, [R2+0x3000] ;  /* 0x003000000218783b */ /* 0x000e220000004200 */
[----:B------:R-:W-:Y:S03]  /*3d460*/  HMMA.16816.F32 R12, R12, R10, R4 ;  /* 0x0000000a0c0c723c */ /* 0x000fe60000001804 */
[----:B---3--:R-:W-:Y:S01]  /*3d470*/  STL.64 [R1+0x2f18], R18 ;  /* 0x002f181201007387 */ /* 0x008fe20000100a00 */
[----:B--2---:R1:W-:Y:S03]  /*3d480*/  STL.64 [R1+0x2f10], R16 ;  /* 0x002f101001007387 */ /* 0x0043e60000100a00 */
[----:B-1----:R-:W2:Y:S01]  /*3d490*/  LDL.LU R16, [R1+0x460] ;  /* 0x0004600001107983 */ /* 0x002ea20000300800 */
[----:B------:R-:W2:Y:S02]  /*3d4a0*/  LDL.LU R17, [R1+0x464] ;  /* 0x0004640001117983 */ /* 0x000ea40000300800 */
[----:B------:R-:W2:Y:S02]  /*3d4b0*/  LDL.LU R18, [R1+0x468] ;  /* 0x0004680001127983 */ /* 0x000ea40000300800 */
[----:B------:R-:W2:Y:S01]  /*3d4c0*/  LDL.LU R19, [R1+0x46c] ;  /* 0x00046c0001137983 */ /* 0x000ea20000300800 */
[----:B----4-:R1:W-:Y:S01]  /*3d4d0*/  STL.64 [R1+0x2e68], R22 ;  /* 0x002e681601007387 */ /* 0x0103e20000100a00 */
[----:B------:R-:W-:Y:S03]  /*3d4e0*/  STL.64 [R1+0x2e60], R20 ;  /* 0x002e601401007387 */ /* 0x000fe60000100a00 */
[----:B-1----:R-:W3:Y:S01]  /*3d4f0*/  LDL.64 R22, [R1+0x28] ;  /* 0x0000280001167983 */ /* 0x002ee20000100a00 */
[----:B0-----:R0:W-:Y:S02]  /*3d500*/  STL.64 [R1+0x2d70], R26 ;  /* 0x002d701a01007387 */ /* 0x0011e40000100a00 */
[----:B------:R-:W-:Y:S01]  /*3d510*/  STL.64 [R1+0x2d68], R24 ;  /* 0x002d681801007387 */ /* 0x000fe20000100a00 */
[----:B0-----:R-:W4:Y:S01]  /*3d520*/  LDL.64 R26, [R1+0x18] ;  /* 0x00001800011a7983 */ /* 0x001f220000100a00 */
[----:B------:R-:W2:Y:S02]  /*3d530*/  LDL.LU.64 R6, [R1+0x2f30] ;  /* 0x002f300001067983 */ /* 0x000ea40000300a00 */
[----:B------:R-:W2:Y:S02]  /*3d540*/  LDL.LU.64 R10, [R1+0x2f28] ;  /* 0x002f2800010a7983 */ /* 0x000ea40000300a00 */
[----:B------:R-:W2:Y:S01]  /*3d550*/  LDL.LU.64 R8, [R1+0x2f20] ;  /* 0x002f200001087983 */ /* 0x000ea20000300a00 */
[----:B------:R-:W-:Y:S01]  /*3d560*/  STL.64 [R1+0x570], R12 ;  /* 0x0005700c01007387 */ /* 0x000fe20000100a00 */
[----:B------:R-:W-:Y:S02]  /*3d570*/  STL.64 [R1+0x578], R14 ;  /* 0x0005780e01007387 */ /* 0x000fe40000100a00 */
[----:B------:R-:W0:Y:S02]  /*3d580*/  LDSM.16.MT88.4 R12, [R2+0x3080] ;  /* 0x00308000020c783b */ /* 0x000e240000004200 */
[----:B0-----:R0:W-:Y:S02]  /*3d590*/  STL.64 [R1+0x2cd8], R14 ;  /* 0x002cd80e01007387 */ /* 0x0011e40000100a00 */
[----:B------:R1:W-:Y:S02]  /*3d5a0*/  STL.64 [R1+0x2cd0], R12 ;  /* 0x002cd00c01007387 */ /* 0x0003e40000100a00 */
[----:B0-----:R-:W3:Y:S01]  /*3d5b0*/  LDL.LU.64 R14, [R1+0x68] ;  /* 0x00006800010e7983 */ /* 0x001ee20000300a00 */
[C---:B--2---:R-:W-:Y:S03]  /*3d5c0*/  HMMA.16816.F32 R4, R8.reuse, R6, R16 ;  /* 0x000000060804723c */ /* 0x044fe60000001810 */
[----:B---3--:R0:W-:Y:S01]  /*3d5d0*/  STL.64 [R1+0x2ea0], R14 ;  /* 0x002ea00e01007387 */ /* 0x0081e20000100a00 */
[----:B-1----:R-:W2:Y:S02]  /*3d5e0*/  LDL.LU R12, [R1+0x400] ;  /* 0x00040000010c7983 */ /* 0x002ea40000300800 */
[----:B------:R-:W2:Y:S01]  /*3d5f0*/  LDL.LU R13, [R1+0x404] ;  /* 0x00040400010d7983 */ /* 0x000ea20000300800 */
[----:B0-----:R-:W2:Y:S01]  /*3d600*/  LDL.LU R14, [R1+0x408] ;  /* 0x00040800010e7983 */ /* 0x001ea20000300800 */
[----:B------:R-:W2:Y:S02]  /*3d610*/  LDL.LU R15, [R1+0x40c] ;  /* 0x00040c00010f7983 */ /* 0x000ea40000300800 */
[----:B------:R-:W3:Y:S02]  /*3d620*/  LDL.LU.64 R18, [R1+0x2f18] ;  /* 0x002f180001127983 */ /* 0x000ee40000300a00 */
[----:B------:R-:W3:Y:S11]  /*3d630*/  LDL.LU.64 R16, [R1+0x2f10] ;  /* 0x002f100001107983 */ /* 0x000ef60000300a00 */
        /* <DEDUP_REMOVED lines=9> */
[----:B0-----:R-:W4:Y:S01]  /*3d6d0*/  LDL.LU.64 R6, [R1+0x2ef8] ;  /* 0x002ef80001067983 */ /* 0x001f220000300a00 */
[----:B------:R-:W4:Y:S02]  /*3d6e0*/  LDL.LU.64 R4, [R1+0x2ef0] ;  /* 0x002ef00001047983 */ /* 0x000f240000300a00 */
[----:B------:R0:W-:Y:S02]  /*3d6f0*/  STL.64 [R1+0x2e78], R22 ;  /* 0x002e781601007387 */ /* 0x0001e40000100a00 */
[----:B0-----:R-:W2:Y:S01]  /*3d700*/  LDL.64 R22, [R1+0x48] ;  /* 0x0000480001167983 */ /* 0x001ea20000100a00 */
[C---:B----4-:R-:W-:Y:S11]  /*3d710*/  HMMA.16816.F32 R4, R8.reuse, R26, R4 ;  /* 0x0000001a0804723c */ /* 0x050ff60000001804 */
        /* <DEDUP_REMOVED lines=10> */
[----:B---3--:R-:W-:Y:S01]  /*3d7c0*/  HMMA.16816.F32 R16, R8, R6, R16 ;  /* 0x000000060810723c */ /* 0x008fe20000001810 */
[----:B------:R-:W-:-:S02]  /*3d7d0*/  IMAD.MOV.U32 R20, RZ, RZ, R6 ;  /* 0x000000ffff147224 */ /* 0x000fc400078e0006 */
        /* <DEDUP_REMOVED lines=13> */
[----:B0-----:R-:W3:Y:S01]  /*3d8b0*/  LDL.LU.64 R6, [R1+0x2eb8] ;  /* 0x002eb80001067983 */ /* 0x001ee20000300a00 */
        /* <DEDUP_REMOVED lines=27> */
[----:B------:R-:W-:Y:S02]  /*3da70*/  STL.64 [R1+0x368], R10 ;  /* 0x0003680a01007387 */ /* 0x000fe40000100a00 */
[----:B------:R-:W3:Y:S02]  /*3da80*/  LDL.LU R13, [R1+0x3b4] ;  /* 0x0003b400010d7983 */ /* 0x000ee40000300800 */
[----:B0-----:R-:W3:Y:S01]  /*3da90*/  LDL.LU R14, [R1+0x3b8] ;  /* 0x0003b800010e7983 */ /* 0x001ee20000300800 */
[----:B------:R-:W3:Y:S01]  /*3daa0*/  LDL.LU R15, [R1+0x3bc] ;  /* 0x0003bc00010f7983 */ /* 0x000ee20000300800 */
[C---:B--2---:R-:W-:Y:S11]  /*3dab0*/  HMMA.16816.F32 R4, R16.reuse, R22, R4 ;  /* 0x000000161004723c */ /* 0x044ff60000001804 */
[----:B------:R-:W-:Y:S11]  /*3dac0*/  @!UPT UIADD3 URZ, URZ, URZ, URZ ;  /* 0x0000003f3f3ff290 */ /* 0x000ff6000fffe03f */
[----:B------:R-:W-:Y:S01]  /*3dad0*/  @!UPT UIADD3 URZ, URZ, URZ, URZ ;  /* 0x0000003f3f3ff290 */ /* 0x000fe2000fffe03f */
[----:B------:R0:W-:Y:S01]  /*3dae0*/  STL.64 [R1+0x4f0], R4 ;  /* 0x0004f00401007387 */ /* 0x0001e20000100a00 */
[----:B------:R-:W-:Y:S02]  /*3daf0*/  STL.64 [R1+0x4f8], R6 ;  /* 0x0004f80601007387 */ /* 0x000fe40000100a00 */
[----:B0-----:R-:W-:Y:S02]  /*3db00*/  IMAD.MOV.U32 R5, RZ, RZ, R22 ;  /* 0x000000ffff057224 */ /* 0x001fe400078e0016 */
[----:B------:R-:W-:Y:S02]  /*3db10*/  IMAD.MOV.U32 R4, RZ, RZ, R23 ;  /* 0x000000ffff047224 */ /* 0x000fe400078e0017 */
[----:B------:R-:W4:Y:S01]  /*3db20*/  LDL.LU.64 R22, [R1+0x2e78] ;  /* 0x002e780001167983 */ /* 0x000f220000300a00 */
[----:B------:R-:W-:Y:S02]  /*3db30*/  IMAD.MOV.U32 R11, RZ, RZ, R2 ;  /* 0x000000ffff0b7224 */ /* 0x000fe400078e0002 */
[----:B------:R-:W-:Y:S01]  /*3db40*/  IMAD.MOV.U32 R10, RZ, RZ, R20 ;  /* 0x000000ffff0a7224 */ /* 0x000fe200078e0014 */
[----:B----4-:R-:W-:Y:S01]  /*3db50*/  HMMA.16816.F32 R24, R16, R22, R24 ;  /* 0x000000161018723c */ /* 0x010fe20000001818 */
[----:B------:R-:W-:-:S02]  /*3db60*/  IMAD.MOV.U32 R2, RZ, RZ, R22 ;  /* 0x000000ffff027224 */ /* 0x000fc400078e0016 */
[----:B------:R-:W-:Y:S11]  /*3db70*/  IMAD.MOV.U32 R29, RZ, RZ, R23 ;  /* 0x000000ffff1d7224 */ /* 0x000ff600078e0017 */
[----:B------:R-:W-:Y:S09]  /*3db80*/  @!UPT UIADD3 URZ, URZ, URZ, URZ ;  /* 0x0000003f3f3ff290 */ /* 0x000ff2000fffe03f */
[----:B------:R-:W-:Y:S01]  /*3db90*/  STL.64 [R1+0x4e0], R24 ;  /* 0x0004e01801007387 */ /* 0x000fe20000100a00 */
[----:B------:R0:W-:Y:S03]  /*3dba0*/  STL.64 [R1+0x4e8], R26 ;  /* 0x0004e81a01007387 */ /* 0x0001e60000100a00 */
[----:B0-----:R-:W3:Y:S01]  /*3dbb0*/  LDL.LU.64 R26, [R1+0x2e70] ;  /* 0x002e7000011a7983 */ /* 0x001ee20000300a00 */
[----:B------:R-:W2:Y:S02]  /*3dbc0*/  LDL.LU.64 R22, [R1+0x2e68] ;  /* 0x002e680001167983 */ /* 0x000ea40000300a00 */
[----:B------:R-:W2:Y:S01]  /*3dbd0*/  LDL.LU.64 R20, [R1+0x2e60] ;  /* 0x002e600001147983 */ /* 0x000ea20000300a00 */
[C---:B---3--:R-:W-:Y:S08]  /*3dbe0*/  HMMA.16816.F32 R12, R16.reuse, R26, R12 ;  /* 0x0000001a100c723c */ /* 0x048ff0000000180c */
[----:B--2---:R-:W-:Y:S11]  /*3dbf0*/  HMMA.16816.F32 R20, R16, R10, R20 ;  /* 0x0000000a1014723c */ /* 0x004ff60000001814 */
[----:B------:R-:W-:Y:S04]  /*3dc00*/  @!UPT UIADD3 URZ, URZ, URZ, URZ ;  /* 0x0000003f3f3ff290 */ /* 0x000fe8000fffe03f */
[----:B------:R0:W-:Y:S01]  /*3dc10*/  STL.64 [R1+0x4d0], R12 ;  /* 0x0004d00c01007387 */ /* 0x0001e20000100a00 */
[----:B------:R-:W-:Y:S02]  /*3dc20*/  STL.64 [R1+0x4d8], R14 ;  /* 0x0004d80e01007387 */ /* 0x000fe40000100a00 */
[----:B------:R-:W-:Y:S02]  /*3dc30*/  STL.64 [R1+0x2e50], R10 ;  /* 0x002e500a01007387 */ /* 0x000fe40000100a00 */
[----:B------:R-:W2:Y:S03]  /*3dc40*/  LDL.LU R24, [R1+0x110] ;  /* 0x0001100001187983 */ /* 0x000ea60000300800 */
[----:B------:R-:W-:Y:S01]  /*3dc50*/  STL.64 [R1+0x4c0], R20 ;  /* 0x0004c01401007387 */ /* 0x000fe20000100a00 */
[----:B------:R-:W-:Y:S02]  /*3dc60*/  STL.64 [R1+0x4c8], R22 ;  /* 0x0004c81601007387 */ /* 0x000fe40000100a00 */
[----:B------:R-:W2:Y:S02]  /*3dc70*/  LDL.LU R25, [R1+0x114] ;  /* 0x0001140001197983 */ /* 0x000ea40000300800 */
[----:B0-----:R-:W-:-:S02]  /*3dc80*/  IMAD.MOV.U32 R13, RZ, RZ, R26 ;  /* 0x000000ffff0d7224 */ /* 0x001fc400078e001a */
[----:B------:R-:W-:Y:S01]  /*3dc90*/  IMAD.MOV.U32 R12, RZ, RZ, R27 ;  /* 0x000000ffff0c7224 */ /* 0x000fe200078e001b */
[----:B------:R-:W3:Y:S01]  /*3dca0*/  LDL.LU R26, [R1+0x118] ;  /* 0x00011800011a7983 */ /* 0x000ee20000300800 */
[----:B------:R-:W3:Y:S03]  /*3dcb0*/  LDL.LU R27, [R1+0x11c] ;  /* 0x00011c00011b7983 */ /* 0x000ee60000300800 */
        /* <DEDUP_REMOVED lines=20> */
[----:B------:R-:W4:Y:S02]  /*3de00*/  LDL.LU R10, [R1+0x398] ;  /* 0x00039800010a7983 */ /* 0x000f240000300800 */
[----:B------:R-:W4:Y:S01]  /*3de10*/  LDL.LU R11, [R1+0x39c] ;  /* 0x00039c00010b7983 */ /* 0x000f220000300800 */
[----:B------:R-:W4:Y:S04]  /*3de20*/  LDL.64 R6, [R1+0x38] ;  /* 0x0000380001067983 */ /* 0x000f280000100a00 */
[----:B---3--:R-:W-:Y:S01]  /*3de30*/  STL.64 [R1+0x2db0], R26 ;  /* 0x002db01a01007387 */ /* 0x008fe20000100a00 */
[----:B--2---:R0:W-:Y:S03]  /*3de40*/  STL.64 [R1+0x2da8], R24 ;  /* 0x002da81801007387 */ /* 0x0041e60000100a00 */
[----:B0-----:R-:W2:Y:S01]  /*3de50*/  LDL.LU R24, [R1+0x260] ;  /* 0x0002600001187983 */ /* 0x001ea20000300800 */
[----:B------:R-:W2:Y:S02]  /*3de60*/  LDL.LU R25, [R1+0x264] ;  /* 0x0002640001197983 */ /* 0x000ea40000300800 */
[----:B------:R-:W3:Y:S02]  /*3de70*/  LDL.LU R26, [R1+0x268] ;  /* 0x00026800011a7983 */ /* 0x000ee40000300800 */
[----:B------:R-:W3:Y:S02]  /*3de80*/  LDL.LU R27, [R1+0x26c] ;  /* 0x00026c00011b7983 */ /* 0x000ee40000300800 */
[----:B---3--:R0:W-:Y:S01]  /*3de90*/  STL.64 [R1+0x2dc0], R26 ;  /* 0x002dc01a01007387 */ /* 0x0081e20000100a00 */
[----:B--2---:R-:W-:Y:S02]  /*3dea0*/  STL.64 [R1+0x2db8], R24 ;  /* 0x002db81801007387 */ /* 0x004fe40000100a00 */
[----:B------:R-:W2:Y:S02]  /*3deb0*/  LDL.LU R20, [R1+0x2a0] ;  /* 0x0002a00001147983 */ /* 0x000ea40000300800 */
[----:B------:R-:W2:Y:S01]  /*3dec0*/  LDL.LU R21, [R1+0x2a4] ;  /* 0x0002a40001157983 */ /* 0x000ea20000300800 */
[----:B------:R-:W3:Y:S01]  /*3ded0*/  LDL.LU R22, [R1+0x2a8] ;  /* 0x0002a80001167983 */ /* 0x000ee20000300800 */
[----:B------:R-:W3:Y:S02]  /*3dee0*/  LDL.LU R23, [R1+0x2ac] ;  /* 0x0002ac0001177983 */ /* 0x000ee40000300800 */
[----:B0-----:R-:W-:-:S02]  /*3def0*/  IMAD.MOV.U32 R27, RZ, RZ, R12 ;  /* 0x000000ffff1b7224 */ /* 0x001fc400078e000c */
[----:B------:R-:W-:Y:S01]  /*3df00*/  IMAD.MOV.U32 R26, RZ, RZ, R13 ;  /* 0x000000ffff1a7224 */ /* 0x000fe200078e000d */
[----:B------:R-:W2:Y:S01]  /*3df10*/  LDL.LU R12, [R1+0x370] ;  /* 0x00037000010c7983 */ /* 0x000ea20000300800 */
[----:B------:R-:W2:Y:S02]  /*3df20*/  LDL.LU R13, [R1+0x374] ;  /* 0x00037400010d7983 */ /* 0x000ea40000300800 */
[----:B------:R-:W2:Y:S02]  /*3df30*/  LDL.LU R14, [R1+0x378] ;  /* 0x00037800010e7983 */ /* 0x000ea40000300800 */
[----:B------:R-:W2:Y:S01]  /*3df40*/  LDL.LU R15, [R1+0x37c] ;  /* 0x00037c00010f7983 */ /* 0x000ea20000300800 */
[----:B----4-:R-:W-:Y:S01]  /*3df50*/  HMMA.16816.F32 R8, R16, R6, R8 ;  /* 0x000000061008723c */ /* 0x010fe20000001808 */
[----:B--2---:R-:W-:Y:S01]  /*3df60*/  STL.64 [R1+0x2e38], R14 ;  /* 0x002e380e01007387 */ /* 0x004fe20000100a00 */
[----:B------:R0:W-:Y:S03]  /*3df70*/  STL.64 [R1+0x2e30], R12 ;  /* 0x002e300c01007387 */ /* 0x0001e60000100a00 */
[----:B0-----:R-:W2:Y:S01]  /*3df80*/  LDL.LU R12, [R1+0x380] ;  /* 0x00038000010c7983 */ /* 0x001ea20000300800 */
[----:B------:R-:W2:Y:S02]  /*3df90*/  LDL.LU R13, [R1+0x384] ;  /* 0x00038400010d7983 */ /* 0x000ea40000300800 */
[----:B------:R-:W2:Y:S02]  /*3dfa0*/  LDL.LU R14, [R1+0x388] ;  /* 0x00038800010e7983 */ /* 0x000ea40000300800 */
[----:B------:R-:W2:Y:S01]  /*3dfb0*/  LDL.LU R15, [R1+0x38c] ;  /* 0x00038c00010f7983 */ /* 0x000ea20000300800 */
[----:B---3--:R0:W-:Y:S01]  /*3dfc0*/  STL.64 [R1+0x2e20], R22 ;  /* 0x002e201601007387 */ /* 0x0081e20000100a00 */
[----:B------:R-:W-:Y:S03]  /*3dfd0*/  STL.64 [R1+0x2e18], R20 ;  /* 0x002e181401007387 */ /* 0x000fe60000100a00 */
[----:B0-----:R-:W3:Y:S01]  /*3dfe0*/  LDL.LU.64 R22, [R1+0x58] ;  /* 0x0000580001167983 */ /* 0x001ee20000300a00 */
[----:B------:R0:W-:Y:S02]  /*3dff0*/  STL.64 [R1+0x2dd8], R26 ;  /* 0x002dd81a01007387 */ /* 0x0001e40000100a00 */
[----:B0-----:R-:W-:-:S02]  /*3e000*/  IMAD.MOV.U32 R26, RZ, RZ, R2 ;  /* 0x000000ffff1a7224 */ /* 0x001fc400078e0002 */
[----:B------:R-:W-:Y:S01]  /*3e010*/  IMAD.MOV.U32 R27, RZ, RZ, R29 ;  /* 0x000000ffff1b7224 */ /* 0x000fe200078e001d */
[----:B------:R-:W4:Y:S01]  /*3e020*/  LDL.LU R2, [R1+0x2e5c] ;  /* 0x002e5c0001027983 */ /* 0x000f220000300800 */
[----:B------:R-:W2:Y:S03]  /*3e030*/  LDL.LU R29, [R1+0x2e58] ;  /* 0x002e5800011d7983 */ /* 0x000ea60000300800 */
[----:B------:R-:W-:Y:S01]  /*3e040*/  STL.64 [R1+0x2df0], R26 ;  /* 0x002df01a01007387 */ /* 0x000fe20000100a00 */
[----:B------:R-:W-:Y:S02]  /*3e050*/  STL.64 [R1+0x4b0], R8 ;  /* 0x0004b00801007387 */ /* 0x000fe40000100a00 */
[----:B------:R0:W-:Y:S02]  /*3e060*/  STL.64 [R1+0x4b8], R10 ;  /* 0x0004b80a01007387 */ /* 0x0001e40000100a00 */
[----:B0-----:R-:W2:Y:S01]  /*3e070*/  LDL.LU.64 R10, [R1+0x2e50] ;  /* 0x002e5000010a7983 */ /* 0x001ea20000300a00 */
[----:B------:R-:W-:-:S02]  /*3e080*/  IMAD.MOV.U32 R26, RZ, RZ, R5 ;  /* 0x000000ffff1a7224 */ /* 0x000fc400078e0005 */
[----:B------:R-:W-:Y:S02]  /*3e090*/  IMAD.MOV.U32 R8, RZ, RZ, R6 ;  /* 0x000000ffff087224 */ /* 0x000fe400078e0006 */
[----:B------:R-:W-:Y:S02]  /*3e0a0*/  IMAD.MOV.U32 R5, RZ, RZ, R7 ;  /* 0x000000ffff057224 */ /* 0x000fe400078e0007 */
[----:B------:R-:W-:Y:S01]  /*3e0b0*/  IMAD.MOV.U32 R27, RZ, RZ, R4 ;  /* 0x000000ffff1b7224 */ /* 0x000fe200078e0004 */
[----:B------:R-:W3:Y:S01]  /*3e0c0*/  LDL.LU.64 R6, [R1+0x2e48] ;  /* 0x002e480001067983 */ /* 0x000ee20000300a00 */
[----:B------:R-:W3:Y:S03]  /*3e0d0*/  LDL.LU R4, [R1+0x2e40] ;  /* 0x002e400001047983 */ /* 0x000ee60000300800 */
[----:B--2---:R-:W-:Y:S01]  /*3e0e0*/  STL.64 [R1+0x2dd0], R10 ;  /* 0x002dd00a01007387 */ /* 0x004fe20000100a00 */
[----:B------:R0:W-:Y:S03]  /*3e0f0*/  STL [R1+0x2dc8], R8 ;  /* 0x002dc80801007387 */ /* 0x0001e60000100800 */
        /* <DEDUP_REMOVED lines=16> */
[----:B------:R-:W2:Y:S02]  /*3e200*/  LDL.LU R11, [R1+0x29c] ;  /* 0x00029c00010b7983 */ /* 0x000ea40000300800 */
        /* <DEDUP_REMOVED lines=8> */
[----:B------:R1:W-:Y:S02]  /*3e290*/  STL.64 [R1+0x498], R14 ;  /* 0x0004980e01007387 */ /* 0x0003e40000100a00 */
[----:B0-----:R-:W-:Y:S01]  /*3e2a0*/  IMAD.MOV.U32 R13, RZ, RZ, R22 ;  /* 0x000000ffff0d7224 */ /* 0x001fe200078e0016 */
[----:B-1----:R-:W3:Y:S01]  /*3e2b0*/  LDL.LU.64 R14, [R1+0x2e28] ;  /* 0x002e2800010e7983 */ /* 0x002ee20000300a00 */
[----:B------:R-:W-:Y:S02]  /*3e2c0*/  IMAD.MOV.U32 R12, RZ, RZ, R23 ;  /* 0x000000ffff0c7224 */ /* 0x000fe400078e0017 */
[----:B------:R-:W3:Y:S02]  /*3e2d0*/  LDL.LU.64 R22, [R1+0x2e20] ;  /* 0x002e200001167983 */ /* 0x000ee40000300a00 */
[----:B------:R-:W3:Y:S02]  /*3e2e0*/  LDL.LU.64 R20, [R1+0x2e18] ;  /* 0x002e180001147983 */ /* 0x000ee40000300a00 */
        /* <DEDUP_REMOVED lines=22> */
[----:B------:R-:W3:Y:S11]  /*3e450*/  LDL.LU R8, [R1+0x2dc8] ;  /* 0x002dc80001087983 */ /* 0x000ef60000300800 */
[----:B------:R-:W-:Y:S09]  /*3e460*/  @!UPT UIADD3 URZ, URZ, URZ, URZ ;  /* 0x0000003f3f3ff290 */ /* 0x000ff2000fffe03f */
[----:B------:R-:W-:Y:S01]  /*3e470*/  STL.64 [R1+0x270], R24 ;  /* 0x0002701801007387 */ /* 0x000fe20000100a00 */
[----:B------:R0:W-:Y:S03]  /*3e480*/  STL.64 [R1+0x278], R26 ;  /* 0x0002781a01007387 */ /* 0x0001e60000100a00 */
[----:B0-----:R-:W2:Y:S01]  /*3e490*/  LDL.LU.64 R26, [R1+0x2dc0] ;  /* 0x002dc000011a7983 */ /* 0x001ea20000300a00 */
[----:B------:R-:W2:Y:S02]  /*3e4a0*/  LDL.LU.64 R24, [R1+0x2db8] ;  /* 0x002db80001187983 */ /* 0x000ea40000300a00 */
[----:B--2---:R-:W-:Y:S11]  /*3e4b0*/  HMMA.16816.F32 R24, R20, R10, R24 ;  /* 0x0000000a1418723c */ /* 0x004ff60000001818 */
[----:B------:R-:W-:Y:S11]  /*3e4c0*/  @!UPT UIADD3 URZ, URZ, URZ, URZ ;  /* 0x0000003f3f3ff290 */ /* 0x000ff6000fffe03f */
[----:B------:R-:W-:Y:S01]  /*3e4d0*/  @!UPT UIADD3 URZ, URZ, URZ, URZ ;  /* 0x0000003f3f3ff290 */ /* 0x000fe2000fffe03f */
[----:B------:R-:W-:Y:S01]  /*3e4e0*/  STL.64 [R1+0x260], R24 ;  /* 0x0002601801007387 */ /* 0x000fe20000100a00 */
[----:B------:R0:W-:Y:S03]  /*3e4f0*/  STL.64 [R1+0x268], R26 ;  /* 0x0002681a01007387 */ /* 0x0001e60000100a00 */
[----:B0-----:R-:W2:Y:S01]  /*3e500*/  LDL.LU.64 R26, [R1+0x2db0] ;  /* 0x002db000011a7983 */ /* 0x001ea20000300a00 */
[----:B------:R-:W2:Y:S02]  /*3e510*/  LDL.LU.64 R24, [R1+0x2da8] ;  /* 0x002da80001187983 */ /* 0x000ea40000300a00 */
[----:B------:R3:W-:Y:S02]  /*3e520*/  STL.64 [R1+0x2d60], R10 ;  /* 0x002d600a01007387 */ /* 0x0007e40000100a00 */
[----:B---3--:R-:W-:Y:S02]  /*3e530*/  IMAD.MOV.U32 R10, RZ, RZ, R8 ;  /* 0x000000ffff0a7224 */ /* 0x008fe400078e0008 */
[----:B------:R-:W-:-:S07]  /*3e540*/  IMAD.MOV.U32 R11, RZ, RZ, R5 ;  /* 0x000000ffff0b7224 */ /* 0x000fce00078e0005 */
[C---:B--2---:R-:W-:Y:S01]  /*3e550*/  HMMA.16816.F32 R8, R20.reuse, R10, R24 ;  /* 0x0000000a1408723c */ /* 0x044fe20000001818 */
[----:B------:R-:W2:Y:S01]  /*3e560*/  LDL.LU.64 R26, [R1+0x2da0] ;  /* 0x002da000011a7983 */ /* 0x000ea20000300a00 */
[----:B------:R-:W2:Y:S11]  /*3e570*/  LDL.LU.64 R24, [R1+0x2d98] ;  /* 0x002d980001187983 */ /* 0x000eb60000300a00 */
[----:B------:R-:W-:Y:S10]  /*3e580*/  @!UPT UIADD3 URZ, URZ, URZ, URZ ;  /* 0x0000003f3f3ff290 */ /* 0x000ff4000fffe03f */
[----:B------:R0:W-:Y:S01]  /*3e590*/  STL.64 [R1+0x250], R8 ;  /* 0x0002500801007387 */ /* 0x0001e20000100a00 */
[----:B------:R1:W-:Y:S03]  /*3e5a0*/  STL.64 [R1+0x258], R10 ;  /* 0x0002580a01007387 */ /* 0x0003e60000100a00 */
[----:B0-----:R-:W3:Y:S01]  /*3e5b0*/  LDL.LU R8, [R1+0x1f0] ;  /* 0x0001f00001087983 */ /* 0x001ee20000300800 */
[----:B------:R-:W3:Y:S02]  /*3e5c0*/  LDL.LU R9, [R1+0x1f4] ;  /* 0x0001f40001097983 */ /* 0x000ee40000300800 */
[----:B-1----:R-:W3:Y:S02]  /*3e5d0*/  LDL.LU R10, [R1+0x1f8] ;  /* 0x0001f800010a7983 */ /* 0x002ee40000300800 */
[----:B------:R-:W3:Y:S01]  /*3e5e0*/  LDL.LU R11, [R1+0x1fc] ;  /* 0x0001fc00010b7983 */ /* 0x000ee20000300800 */
        /* <DEDUP_REMOVED lines=8> */
[----:B------:R-:W-:Y:S01]  /*3e670*/  STL [R1+0x2d38], R4 ;  /* 0x002d380401007387 */ /* 0x000fe20000100800 */
[----:B0-----:R-:W2:Y:S01]  /*3e680*/  LDL.LU.64 R6, [R1+0x18] ;  /* 0x0000180001067983 */ /* 0x001ea20000300a00 */
[----:B------:R-:W-:-:S02]  /*3e690*/  IMAD.MOV.U32 R18, RZ, RZ, R13 ;  /* 0x000000ffff127224 */ /* 0x000fc400078e000d */
[----:B------:R-:W-:Y:S01]  /*3e6a0*/  IMAD.MOV.U32 R19, RZ, RZ, R12 ;  /* 0x000000ffff137224 */ /* 0x000fe200078e000c */
[----:B--2---:R0:W-:Y:S04]  /*3e6b0*/  STL.64 [R1+0x2d48], R6 ;  /* 0x002d480601007387 */ /* 0x0041e80000100a00 */
[----:B0-----:R-:W2:Y:S02]  /*3e6c0*/  LDL.LU.64 R6, [R1+0x28] ;  /* 0x0000280001067983 */ /* 0x001ea40000300a00 */
[C---:B------:R-:W-:Y:S02]  /*3e6d0*/  HMMA.16816.F32 R24, R20.reuse, R18, R24 ;  /* 0x000000121418723c */ /* 0x040fe40000001818 */
[----:B--2---:R0:W-:Y:S04]  /*3e6e0*/  STL.64 [R1+0x2d58], R6 ;  /* 0x002d580601007387 */ /* 0x0041e80000100a00 */
[----:B0-----:R-:W3:Y:S11]  /*3e6f0*/  LDL.LU.64 R6, [R1+0x48] ;  /* 0x0000480001067983 */ /* 0x001ef60000300a00 */
[----:B------:R-:W-:Y:S06]  /*3e700*/  @!UPT UIADD3 URZ, URZ, URZ, URZ ;  /* 0x0000003f3f3ff290 */ /* 0x000fec000fffe03f */
[----:B------:R-:W-:Y:S02]  /*3e710*/  STL.64 [R1+0x230], R24 ;  /* 0x0002301801007387 */ /* 0x000fe40000100a00 */
[----:B------:R0:W-:Y:S02]  /*3e720*/  STL.64 [R1+0x238], R26 ;  /* 0x0002381a01007387 */ /* 0x0001e40000100a00 */
[----:B0-----:R-:W2:Y:S01]  /*3e730*/  LDL.LU.64 R26, [R1+0x2d80] ;  /* 0x002d8000011a7983 */ /* 0x001ea20000300a00 */
[----:B------:R-:W2:Y:S02]  /*3e740*/  LDL.LU.64 R24, [R1+0x2d78] ;  /* 0x002d780001187983 */ /* 0x000ea40000300a00 */
[----:B------:R0:W-:Y:S02]  /*3e750*/  STL.64 [R1+0x2d50], R18 ;  /* 0x002d501201007387 */ /* 0x0001e40000100a00 */
[----:B------:R-:W3:Y:S01]  /*3e760*/  LDL.LU R16, [R1+0x1e0] ;  /* 0x0001e00001107983 */ /* 0x000ee20000300800 */
[----:B------:R-:W3:Y:S04]  /*3e770*/  LDL.LU R17, [R1+0x1e4] ;  /* 0x0001e40001117983 */ /* 0x000ee80000300800 */
[----:B0-----:R-:W3:Y:S01]  /*3e780*/  LDL.LU R18, [R1+0x1e8] ;  /* 0x0001e80001127983 */ /* 0x001ee20000300800 */
[----:B------:R-:W3:Y:S01]  /*3e790*/  LDL.LU R19, [R1+0x1ec] ;  /* 0x0001ec0001137983 */ /* 0x000ee20000300800 */
[----:B--2---:R-:W-:Y:S02]  /*3e7a0*/  HMMA.16816.F32 R20, R20, R14, R24 ;  /* 0x0000000e1414723c */ /* 0x004fe40000001818 */
[----:B------:R-:W3:Y:S01]  /*3e7b0*/  LDL.LU.64 R26, [R1+0x2d70] ;  /* 0x002d7000011a7983 */ /* 0x000ee20000300a00 */
[----:B------:R-:W3:Y:S11]  /*3e7c0*/  LDL.LU.64 R24, [R1+0x2d68] ;  /* 0x002d680001187983 */ /* 0x000ef60000300a00 */
[----:B------:R-:W-:Y:S09]  /*3e7d0*/  @!UPT UIADD3 URZ, URZ, URZ, URZ ;  /* 0x0000003f3f3ff290 */ /* 0x000ff2000fffe03f */
[----:B------:R0:W-:Y:S01]  /*3e7e0*/  STL.64 [R1+0x110], R20 ;  /* 0x0001101401007387 */ /* 0x0001e20000100a00 */
[----:B------:R1:W-:Y:S03]  /*3e7f0*/  STL.64 [R1+0x118], R22 ;  /* 0x0001181601007387 */ /* 0x0003e60000100a00 */
[----:B0-----:R-:W2:Y:S01]  /*3e800*/  LDL.LU R20, [R1+0x1d0] ;  /* 0x0001d00001147983 */ /* 0x001ea20000300800 */
[----:B------:R-:W2:Y:S02]  /*3e810*/  LDL.LU R21, [R1+0x1d4] ;  /* 0x0001d40001157983 */ /* 0x000ea40000300800 */
[----:B-1----:R-:W2:Y:S02]  /*3e820*/  LDL.LU R22, [R1+0x1d8] ;  /* 0x0001d80001167983 */ /* 0x002ea40000300800 */
[----:B------:R-:W2:Y:S01]  /*3e830*/  LDL.LU R23, [R1+0x1dc] ;  /* 0x0001dc0001177983 */ /* 0x000ea20000300800 */
[----:B------:R0:W-:Y:S01]  /*3e840*/  STL.64 [R1+0x2d20], R14 ;  /* 0x002d200e01007387 */ /* 0x0001e20000100a00 */
[----:B------:R-:W2:Y:S02]  /*3e850*/  LDL.LU R12, [R1+0x1b0] ;  /* 0x0001b000010c7983 */ /* 0x000ea40000300800 */
[----:B------:R-:W2:Y:S01]  /*3e860*/  LDL.LU R13, [R1+0x1b4] ;  /* 0x0001b400010d7983 */ /* 0x000ea20000300800 */
[----:B0-----:R-:W2:Y:S01]  /*3e870*/  LDL.LU R14, [R1+0x1b8] ;  /* 0x0001b800010e7983 */ /* 0x001ea20000300800 */
[----:B------:R-:W2:Y:S01]  /*3e880*/  LDL.LU R15, [R1+0x1bc] ;  /* 0x0001bc00010f7983 */ /* 0x000ea20000300800 */
[C---:B---3--:R-:W-:Y:S02]  /*3e890*/  HMMA.16816.F32 R8, R24.reuse, R6, R8 ;  /* 0x000000061808723c */ /* 0x048fe40000001808 */
[----:B--2---:R-:W-:Y:S01]  /*3e8a0*/  STL.64 [R1+0x2d30], R14 ;  /* 0x002d300e01007387 */ /* 0x004fe20000100a00 */
[----:B------:R0:W-:Y:S03]  /*3e8b0*/  STL.64 [R1+0x2d28], R12 ;  /* 0x002d280c01007387 */ /* 0x0001e60000100a00 */
[----:B0-----:R-:W2:Y:S01]  /*3e8c0*/  LDL.LU R12, [R1+0x1c0] ;  /* 0x0001c000010c7983 */ /* 0x001ea20000300800 */
[----:B------:R-:W2:Y:S02]  /*3e8d0*/  LDL.LU R13, [R1+0x1c4] ;  /* 0x0001c400010d7983 */ /* 0x000ea40000300800 */
[----:B------:R-:W2:Y:S02]  /*3e8e0*/  LDL.LU R14, [R1+0x1c8] ;  /* 0x0001c800010e7983 */ /* 0x000ea40000300800 */
[----:B------:R-:W2:Y:S11]  /*3e8f0*/  LDL.LU R15, [R1+0x1cc] ;  /* 0x0001cc00010f7983 */ /* 0x000eb60000300800 */
[----:B------:R-:W-:Y:S01]  /*3e900*/  @!UPT UIADD3 URZ, URZ, URZ, URZ ;  /* 0x0000003f3f3ff290 */ /* 0x000fe2000fffe03f */
[----:B------:R0:W-:Y:S01]  /*3e910*/  STL.64 [R1+0x1f0], R8 ;  /* 0x0001f00801007387 */ /* 0x0001e20000100a00 */
[----:B------:R1:W-:Y:S02]  /*3e920*/  STL.64 [R1+0x1f8], R10 ;  /* 0x0001f80a01007387 */ /* 0x0003e40000100a00 */
[----:B0-----:R-:W-:Y:S01]  /*3e930*/  IMAD.MOV.U32 R9, RZ, RZ, R6 ;  /* 0x000000ffff097224 */ /* 0x001fe200078e0006 */
[----:B-1----:R-:W2:Y:S01]  /*3e940*/  LDL.LU.64 R10, [R1+0x2d60] ;  /* 0x002d6000010a7983 */ /* 0x002ea20000300a00 */
[----:B------:R-:W-:Y:S02]  /*3e950*/  IMAD.MOV.U32 R8, RZ, RZ, R7 ;  /* 0x000000ffff087224 */ /* 0x000fe400078e0007 */
[----:B------:R-:W3:Y:S02]  /*3e960*/  LDL.LU.64 R6, [R1+0x2d58] ;  /* 0x002d580001067983 */ /* 0x000ee40000300a00 */
[C---:B---3--:R-:W-:Y:S11]  /*3e970*/  HMMA.16816.F32 R16, R24.reuse, R6, R16 ;  /* 0x000000061810723c */ /* 0x048ff60000001810 */
[----:B------:R-:W-:Y:S11]  /*3e980*/  @!UPT UIADD3 URZ, URZ, URZ, URZ ;  /* 0x0000003f3f3ff290 */ /* 0x000ff6000fffe03f */
[----:B------:R-:W-:Y:S01]  /*3e990*/  @!UPT UIADD3 URZ, URZ, URZ, URZ ;  /* 0x0000003f3f3ff290 */ /* 0x000fe2000fffe03f */
[----:B------:R-:W-:Y:S01]  /*3e9a0*/  STL.64 [R1+0x1e0], R16 ;  /* 0x0001e01001007387 */ /* 0x000fe20000100a00 */
[----:B------:R0:W-:Y:S03]  /*3e9b0*/  STL.64 [R1+0x1e8], R18 ;  /* 0x0001e81201007387 */ /* 0x0001e60000100a00 */
[----:B0-----:R-:W3:Y:S01]  /*3e9c0*/  LDL.LU.64 R18, [R1+0x2d50] ;  /* 0x002d500001127983 */ /* 0x001ee20000300a00 */
[----:B------:R-:W-:Y:S02]  /*3e9d0*/  IMAD.MOV.U32 R17, RZ, RZ, R6 ;  /* 0x000000ffff117224 */ /* 0x000fe400078e0006 */
[----:B------:R-:W-:Y:S02]  /*3e9e0*/  IMAD.MOV.U32 R16, RZ, RZ, R7 ;  /* 0x000000ffff107224 */ /* 0x000fe400078e0007 */
[----:B------:R-:W4:Y:S01]  /*3e9f0*/  LDL.LU.64 R6, [R1+0x2d48] ;  /* 0x002d480001067983 */ /* 0x000f220000300a00 */
[C---:B--2---:R-:W-:Y:S03]  /*3ea00*/  HMMA.16816.F32 R12, R24.reuse, R10, R12 ;  /* 0x0000000a180c723c */ /* 0x044fe6000000180c */
[----:B---3--:R-:W-:Y:S01]  /*3ea10*/  STL.64 [R1+0x2d08], R18 ;  /* 0x002d081201007387 */ /* 0x008fe20000100a00 */
[----:B------:R0:W-:Y:S03]  /*3ea20*/  STL.64 [R1+0x2d00], R16 ;  /* 0x002d001001007387 */ /* 0x0001e60000100a00 */
[----:B0-----:R-:W2:Y:S01]  /*3ea30*/  LDL.LU R16, [R1+0x1a0] ;  /* 0x0001a00001107983 */ /* 0x001ea20000300800 */
[----:B------:R-:W2:Y:S02]  /*3ea40*/  LDL.LU R17, [R1+0x1a4] ;  /* 0x0001a40001117983 */ /* 0x000ea40000300800 */
[----:B------:R-:W3:Y:S02]  /*3ea50*/  LDL.LU R18, [R1+0x1a8] ;  /* 0x0001a80001127983 */ /* 0x000ee40000300800 */
[----:B------:R-:W3:Y:S01]  /*3ea60*/  LDL.LU R19, [R1+0x1ac] ;  /* 0x0001ac0001137983 */ /* 0x000ee20000300800 */
[C---:B----4-:R-:W-:Y:S01]  /*3ea70*/  HMMA.16816.F32 R20, R24.reuse, R6, R20 ;  /* 0x000000061814723c */ /* 0x050fe20000001814 */
[----:B------:R-:W-:Y:S01]  /*3ea80*/  IMAD.MOV.U32 R5, RZ, RZ, R7 ;  /* 0x000000ffff057224 */ /* 0x000fe200078e0007 */
[----:B---3--:R0:W-:Y:S01]  /*3ea90*/  STL.64 [R1+0x2d18], R18 ;  /* 0x002d181201007387 */ /* 0x0081e20000100a00 */
[----:B--2---:R-:W-:Y:S03]  /*3eaa0*/  STL.64 [R1+0x2d10], R16 ;  /* 0x002d101001007387 */ /* 0x004fe60000100a00 */
[----:B0-----:R-:W2:Y:S11]  /*3eab0*/  LDL.LU.64 R18, [R1+0x38] ;  /* 0x0000380001127983 */ /* 0x001eb60000300a00 */
[----:B------:R-:W-:Y:S06]  /*3eac0*/  @!UPT UIADD3 URZ, URZ, URZ, URZ ;  /* 0x0000003f3f3ff290 */ /* 0x000fec000fffe03f */
[----:B------:R0:W-:Y:S02]  /*3ead0*/  STL.64 [R1+0x1d0], R20 ;  /* 0x0001d01401007387 */ /* 0x0001e40000100a00 */
[----:B------:R-:W-:Y:S02]  /*3eae0*/  STL.64 [R1+0x1d8], R22 ;  /* 0x0001d81601007387 */ /* 0x000fe40000100a00 */
[----:B0-----:R-:W-:Y:S02]  /*3eaf0*/  IMAD.MOV.U32 R20, RZ, RZ, R6 ;  /* 0x000000ffff147224 */ /* 0x001fe400078e0006 */
[----:B------:R-:W3:Y:S01]  /*3eb00*/  LDL.LU.64 R6, [R1+0x2d40] ;  /* 0x002d400001067983 */ /* 0x000ee20000300a00 */
[----:B------:R-:W4:Y:S02]  /*3eb10*/  LDL.LU R4, [R1+0x2d38] ;  /* 0x002d380001047983 */ /* 0x000f240000300800 */
[----:B------:R-:W-:Y:S02]  /*3eb20*/  STL.64 [R1+0x1c0], R12 ;  /* 0x0001c00c01007387 */ /* 0x000fe40000100a00 */
[----:B------:R0:W-:Y:S02]  /*3eb30*/  STL.64 [R1+0x1c8], R14 ;  /* 0x0001c80e01007387 */ /* 0x0001e40000100a00 */
[----:B0-----:R-:W2:Y:S01]  /*3eb40*/  LDL.LU.64 R14, [R1+0x2d30] ;  /* 0x002d3000010e7983 */ /* 0x001ea20000300a00 */
[----:B------:R-:W2:Y:S02]  /*3eb50*/  LDL.LU.64 R12, [R1+0x2d28] ;  /* 0x002d2800010c7983 */ /* 0x000ea40000300a00 */
[----:B------:R-:W-:Y:S01]  /*3eb60*/  STL.64 [R1+0x2c88], R10 ;  /* 0x002c880a01007387 */ /* 0x000fe20000100a00 */
[----:B--2---:R-:W-:Y:S11]  /*3eb70*/  HMMA.16816.F32 R12, R24, R18, R12 ;  /* 0x00000012180c723c */ /* 0x004ff6000000180c */
[----:B------:R-:W-:Y:S11]  /*3eb80*/  @!UPT UIADD3 URZ, URZ, URZ, URZ ;  /* 0x0000003f3f3ff290 */ /* 0x000ff6000fffe03f */
[----:B------:R-:W-:Y:S01]  /*3eb90*/  @!UPT UIADD3 URZ, URZ, URZ, URZ ;  /* 0x0000003f3f3ff290 */ /* 0x000fe2000fffe03f */
[----:B------:R0:W-:Y:S01]  /*3eba0*/  STL.64 [R1+0x1b0], R12 ;  /* 0x0001b00c01007387 */ /* 0x0001e20000100a00 */
[----:B------:R1:W-:Y:S02]  /*3ebb0*/  STL.64 [R1+0x1b8], R14 ;  /* 0x0001b80e01007387 */ /* 0x0003e40000100a00 */
[----:B0-----:R-:W-:Y:S01]  /*3ebc0*/  IMAD.MOV.U32 R13, RZ, RZ, R18 ;  /* 0x000000ffff0d7224 */ /* 0x001fe200078e0012 */
[----:B-1----:R-:W2:Y:S01]  /*3ebd0*/  LDL.LU.64 R14, [R1+0x2d20] ;  /* 0x002d2000010e7983 */ /* 0x002ea20000300a00 */
[----:B------:R-:W-:Y:S02]  /*3ebe0*/  IMAD.MOV.U32 R12, RZ, RZ, R19 ;  /* 0x000000ffff0c7224 */ /* 0x000fe400078e0013 */
[----:B------:R-:W3:Y:S02]  /*3ebf0*/  LDL.LU.64 R18, [R1+0x2d18] ;  /* 0x002d180001127983 */ /* 0x000ee40000300a00 */
[----:B------:R-:W3:Y:S02]  /*3ec00*/  LDL.LU.64 R16, [R1+0x2d10] ;  /* 0x002d100001107983 */ /* 0x000ee40000300a00 */
[----:B------:R-:W-:-:S02]  /*3ec10*/  IMAD.MOV.U32 R10, RZ, RZ, R20 ;  /* 0x000000ffff0a7224 */ /* 0x000fc400078e0014 */
[----:B------:R-:W-:Y:S01]  /*3ec20*/  IMAD.MOV.U32 R11, RZ, RZ, R5 ;  /* 0x000000ffff0b7224 */ /* 0x000fe200078e0005 */
[C---:B---3--:R-:W-:Y:S01]  /*3ec30*/  HMMA.16816.F32 R16, R24.reuse, R6, R16 ;  /* 0x000000061810723c */ /* 0x048fe20000001810 */
[----:B--2---:R-:W-:Y:S01]  /*3ec40*/  STL.64 [R1+0x2cf8], R14 ;  /* 0x002cf80e01007387 */ /* 0x004fe20000100a00 */
[----:B------:R0:W-:Y:S03]  /*3ec50*/  STL.64 [R1+0x2cf0], R12 ;  /* 0x002cf00c01007387 */ /* 0x0001e60000100a00 */
[----:B0-----:R-:W2:Y:S01]  /*3ec60*/  LDL.LU R12, [R1+0x190] ;  /* 0x00019000010c7983 */ /* 0x001ea20000300800 */
[----:B------:R-:W2:Y:S02]  /*3ec70*/  LDL.LU R13, [R1+0x194] ;  /* 0x00019400010d7983 */ /* 0x000ea40000300800 */
[----:B------:R-:W2:Y:S02]  /*3ec80*/  LDL.LU R14, [R1+0x198] ;  /* 0x00019800010e7983 */ /* 0x000ea40000300800 */
[----:B------:R-:W2:Y:S01]  /*3ec90*/  LDL.LU R15, [R1+0x19c] ;  /* 0x00019c00010f7983 */ /* 0x000ea20000300800 */
[----:B------:R-:W-:Y:S11]  /*3eca0*/  STL.64 [R1+0x2c98], R10 ;  /* 0x002c980a01007387 */ /* 0x000ff60000100a00 */
[----:B------:R-:W-:Y:S01]  /*3ecb0*/  @!UPT UIADD3 URZ, URZ, URZ, URZ ;  /* 0x0000003f3f3ff290 */ /* 0x000fe2000fffe03f */
[----:B------:R-:W-:Y:S01]  /*3ecc0*/  STL.64 [R1+0x1a0], R16 ;  /* 0x0001a01001007387 */ /* 0x000fe20000100a00 */
[----:B------:R0:W-:Y:S03]  /*3ecd0*/  STL.64 [R1+0x1a8], R18 ;  /* 0x0001a81201007387 */ /* 0x0001e60000100a00 */
[----:B0-----:R-:W2:Y:S01]  /*3ece0*/  LDL.LU.64 R18, [R1+0x2d08] ;  /* 0x002d080001127983 */ /* 0x001ea20000300a00 */
[----:B------:R-:W3:Y:S02]  /*3ecf0*/  LDL.LU.64 R16, [R1+0x2d00] ;  /* 0x002d000001107983 */ /* 0x000ee40000300a00 */
[----:B------:R-:W-:Y:S02]  /*3ed00*/  STL.64 [R1+0x2ce8], R6 ;  /* 0x002ce80601007387 */ /* 0x000fe40000100a00 */
[----:B----4-:R0:W-:Y:S02]  /*3ed10*/  STL [R1+0x2ce0], R4 ;  /* 0x002ce00401007387 */ /* 0x0101e40000100800 */
[----:B0-----:R-:W4:Y:S01]  /*3ed20*/  LDL.LU R4, [R1+0xc0] ;  /* 0x0000c00001047983 */ /* 0x001f220000300800 */
[----:B------:R-:W4:Y:S02]  /*3ed30*/  LDL.LU R5, [R1+0xc4] ;  /* 0x0000c40001057983 */ /* 0x000f240000300800 */
[----:B------:R-:W4:Y:S02]  /*3ed40*/  LDL.LU R6, [R1+0xc8] ;  /* 0x0000c80001067983 */ /* 0x000f240000300800 */
[----:B------:R-:W4:Y:S01]  /*3ed50*/  LDL.LU R7, [R1+0xcc] ;  /* 0x0000cc0001077983 */ /* 0x000f220000300800 */
[----:B--2---:R-:W-:Y:S01]  /*3ed60*/  HMMA.16816.F32 R12, R24, R18, R12 ;  /* 0x00000012180c723c */ /* 0x004fe2000000180c */
[----:B---3--:R-:W-:-:S02]  /*3ed70*/  IMAD.MOV.U32 R11, RZ, RZ, R16 ;  /* 0x000000ffff0b7224 */ /* 0x008fc400078e0010 */
[----:B------:R-:W-:Y:S11]  /*3ed80*/  IMAD.MOV.U32 R10, RZ, RZ, R17 ;  /* 0x000000ffff0a7224 */ /* 0x000ff600078e0011 */
[----:B------:R-:W-:Y:S09]  /*3ed90*/  @!UPT UIADD3 URZ, URZ, URZ, URZ ;  /* 0x0000003f3f3ff290 */ /* 0x000ff2000fffe03f */
[----:B------:R-:W-:Y:S01]  /*3eda0*/  STL.64 [R1+0x190], R12 ;  /* 0x0001900c01007387 */ /* 0x000fe20000100a00 */
[----:B------:R0:W-:Y:S03]  /*3edb0*/  STL.64 [R1+0x198], R14 ;  /* 0x0001980e01007387 */ /* 0x0001e60000100a00 */
[----:B0-----:R-:W4:Y:S01]  /*3edc0*/  LDL.LU.64 R14, [R1+0x2cf8] ;  /* 0x002cf800010e7983 */ /* 0x001f220000300a00 */
[----:B------:R-:W2:Y:S02]  /*3edd0*/  LDL.LU.64 R12, [R1+0x2cf0] ;  /* 0x002cf000010c7983 */ /* 0x000ea40000300a00 */
[----:B------:R0:W-:Y:S02]  /*3ede0*/  STL.64 [R1+0x2c58], R18 ;  /* 0x002c581201007387 */ /* 0x0001e40000100a00 */
[----:B------:R-:W3:Y:S01]  /*3edf0*/  LDL.LU R16, [R1+0x340] ;  /* 0x0003400001107983 */ /* 0x000ee20000300800 */
[----:B------:R-:W3:Y:S04]  /*3ee00*/  LDL.LU R17, [R1+0x344] ;  /* 0x0003440001117983 */ /* 0x000ee80000300800 */
[----:B0-----:R-:W2:Y:S01]  /*3ee10*/  LDL.LU R18, [R1+0x348] ;  /* 0x0003480001127983 */ /* 0x001ea20000300800 */
[----:B------:R-:W2:Y:S03]  /*3ee20*/  LDL.LU R19, [R1+0x34c] ;  /* 0x00034c0001137983 */ /* 0x000ea60000300800 */
[----:B--2---:R0:W-:Y:S01]  /*3ee30*/  STL.64 [R1+0x2c68], R18 ;  /* 0x002c681201007387 */ /* 0x0041e20000100a00 */
[----:B---3--:R1:W-:Y:S02]  /*3ee40*/  STL.64 [R1+0x2c60], R16 ;  /* 0x002c601001007387 */ /* 0x0083e40000100a00 */
[----:B0-----:R-:W-:-:S02]  /*3ee50*/  IMAD.MOV.U32 R18, RZ, RZ, R13 ;  /* 0x000000ffff127224 */ /* 0x001fc400078e000d */
[----:B------:R-:W-:-:S05]  /*3ee60*/  IMAD.MOV.U32 R19, RZ, RZ, R12 ;  /* 0x000000ffff137224 */ /* 0x000fca00078e000c */
[----:B------:R0:W-:Y:S01]  /*3ee70*/  STL.64 [R1+0x2c90], R18 ;  /* 0x002c901201007387 */ /* 0x0001e20000100a00 */
[----:B-1----:R-:W2:Y:S02]  /*3ee80*/  LDL.LU R16, [R1+0x80] ;  /* 0x0000800001107983 */ /* 0x002ea40000300800 */
[----:B------:R-:W2:Y:S01]  /*3ee90*/  LDL.LU R17, [R1+0x84] ;  /* 0x0000840001117983 */ /* 0x000ea20000300800 */
[----:B0-----:R-:W3:Y:S01]  /*3eea0*/  LDL.LU R18, [R1+0x88] ;  /* 0x0000880001127983 */ /* 0x001ee20000300800 */
[----:B------:R-:W3:Y:S03]  /*3eeb0*/  LDL.LU R19, [R1+0x8c] ;  /* 0x00008c0001137983 */ /* 0x000ee60000300800 */
[----:B------:R-:W0:Y:S01]  /*3eec0*/  S2R R22, SR_TID.X ;  /* 0x0000000000167919 */ /* 0x000e220000002100 */
[----:B----4-:R-:W-:Y:S03]  /*3eed0*/  HMMA.16816.F32 R24, R24, R14, R4 ;  /* 0x0000000e1818723c */ /* 0x010fe60000001804 */
[----:B---3--:R-:W-:Y:S01]  /*3eee0*/  STL.64 [R1+0x2ca8], R18 ;  /* 0x002ca81201007387 */ /* 0x008fe20000100a00 */
[----:B--2---:R1:W-:Y:S03]  /*3eef0*/  STL.64 [R1+0x2ca0], R16 ;  /* 0x002ca01001007387 */ /* 0x0043e60000100a00 */
[----:B-1----:R-:W2:Y:S01]  /*3ef00*/  LDL.LU R16, [R1+0x90] ;  /* 0x0000900001107983 */ /* 0x002ea20000300800 */
[----:B------:R-:W2:Y:S02]  /*3ef10*/  LDL.LU R17, [R1+0x94] ;  /* 0x0000940001117983 */ /* 0x000ea40000300800 */
[----:B------:R-:W3:Y:S02]  /*3ef20*/  LDL.LU R18, [R1+0x98] ;  /* 0x0000980001127983 */ /* 0x000ee40000300800 */
[----:B------:R-:W3:Y:S01]  /*3ef30*/  LDL.LU R19, [R1+0x9c] ;  /* 0x00009c0001137983 */ /* 0x000ee20000300800 */
[----:B0-----:R-:W-:Y:S01]  /*3ef40*/  LOP3.LUT R21, R22, 0x7, RZ, 0xc0, !PT ;  /* 0x0000000716157812 */ /* 0x001fe200078ec0ff */
[----:B------:R-:W-:-:S02]  /*3ef50*/  IMAD.MOV.U32 R20, RZ, RZ, R15 ;  /* 0x000000ffff147224 */ /* 0x000fc400078e000f */
[----:B------:R-:W-:Y:S02]  /*3ef60*/  IMAD.MOV.U32 R5, RZ, RZ, R14 ;  /* 0x000000ffff057224 */ /* 0x000fe400078e000e */
[----:B------:R-:W-:Y:S01]  /*3ef70*/  IMAD R21, R21, 0x110, RZ ;  /* 0x0000011015157824 */ /* 0x000fe200078e02ff */
[----:B---3--:R-:W-:Y:S01]  /*3ef80*/  STL.64 [R1+0x2cb8], R18 ;  /* 0x002cb81201007387 */ /* 0x008fe20000100a00 */
[----:B--2---:R-:W-:Y:S02]  /*3ef90*/  STL.64 [R1+0x2cb0], R16 ;  /* 0x002cb01001007387 */ /* 0x004fe40000100a00 */
[----:B------:R-:W2:Y:S02]  /*3efa0*/  LDL.LU.64 R6, [R1+0x2ce8] ;  /* 0x002ce80001067983 */ /* 0x000ea40000300a00 */
[----:B------:R-:W3:Y:S01]  /*3efb0*/  LDL.LU R4, [R1+0x2ce0] ;  /* 0x002ce00001047983 */ /* 0x000ee20000300800 */
[----:B------:R-:W-:Y:S01]  /*3efc0*/  STL.64 [R1+0xc0], R24 ;  /* 0x0000c01801007387 */ /* 0x000fe20000100a00 */
[----:B------:R-:W-:Y:S02]  /*3efd0*/  STL.64 [R1+0xc8], R26 ;  /* 0x0000c81a01007387 */ /* 0x000fe40000100a00 */
[----:B------:R-:W4:Y:S02]  /*3efe0*/  LDL.LU.64 R14, [R1+0x2cd8] ;  /* 0x002cd800010e7983 */ /* 0x000f240000300a00 */
[----:B------:R-:W4:Y:S01]  /*3eff0*/  LDL.LU.64 R12, [R1+0x2cd0] ;  /* 0x002cd000010c7983 */ /* 0x000f220000300a00 */
[----:B------:R-:W-:Y:S01]  /*3f000*/  STL [R1+0x2cc8], R22 ;  /* 0x002cc81601007387 */ /* 0x000fe20000100800 */
[----:B------:R0:W-:Y:S03]  /*3f010*/  STL.64 [R1+0x2cc0], R20 ;  /* 0x002cc01401007387 */ /* 0x0001e60000100a00 */
[----:B0-----:R-:W4:Y:S01]  /*3f020*/  LDL.LU R20, [R1+0xa0] ;  /* 0x0000a00001147983 */ /* 0x001f220000300800 */
[----:B------:R-:W4:Y:S02]  /*3f030*/  LDL.LU R21, [R1+0xa4] ;  /* 0x0000a40001157983 */ /* 0x000f240000300800 */
[----:B------:R-:W4:Y:S02]  /*3f040*/  LDL.LU R22, [R1+0xa8] ;  /* 0x0000a80001167983 */ /* 0x000f240000300800 */
[----:B------:R-:W4:Y:S02]  /*3f050*/  LDL.LU R23, [R1+0xac] ;  /* 0x0000ac0001177983 */ /* 0x000f240000300800 */
[----:B------:R-:W-:-:S02]  /*3f060*/  IMAD.MOV.U32 R18, RZ, RZ, R9 ;  /* 0x000000ffff127224 */ /* 0x000fc400078e0009 */
[----:B------:R-:W-:Y:S01]  /*3f070*/  IMAD.MOV.U32 R19, RZ, RZ, R8 ;  /* 0x000000ffff137224 */ /* 0x000fe200078e0008 */
[----:B------:R-:W4:Y:S01]  /*3f080*/  LDL.LU R24, [R1+0x70] ;  /* 0x0000700001187983 */ /* 0x000f220000300800 */
[----:B------:R-:W4:Y:S02]  /*3f090*/  LDL.LU R25, [R1+0x74] ;  /* 0x0000740001197983 */ /* 0x000f240000300800 */
[----:B------:R-:W4:Y:S02]  /*3f0a0*/  LDL.LU R26, [R1+0x78] ;  /* 0x00007800011a7983 */ /* 0x000f240000300800 */
[----:B------:R-:W4:Y:S01]  /*3f0b0*/  LDL.LU R27, [R1+0x7c] ;  /* 0x00007c00011b7983 */ /* 0x000f220000300800 */
[----:B--2---:R-:W-:Y:S01]  /*3f0c0*/  STL.64 [R1+0x2c78], R6 ;  /* 0x002c780601007387 */ /* 0x004fe20000100a00 */
[----:B---3--:R0:W-:Y:S03]  /*3f0d0*/  STL.64 [R1+0x2c70], R4 ;  /* 0x002c700401007387 */ /* 0x0081e60000100a00 */
[----:B0-----:R-:W2:Y:S01]  /*3f0e0*/  LDL.LU R4, [R1+0x220] ;  /* 0x0002200001047983 */ /* 0x001ea20000300800 */
[----:B------:R-:W2:Y:S02]  /*3f0f0*/  LDL.LU R5, [R1+0x224] ;  /* 0x0002240001057983 */ /* 0x000ea40000300800 */
[----:B------:R-:W2:Y:S02]  /*3f100*/  LDL.LU R6, [R1+0x228] ;  /* 0x0002280001067983 */ /* 0x000ea40000300800 */
[----:B------:R-:W2:Y:S01]  /*3f110*/  LDL.LU R7, [R1+0x22c] ;  /* 0x00022c0001077983 */ /* 0x000ea20000300800 */
[----:B----4-:R-:W-:Y:S01]  /*3f120*/  HMMA.16816.F32 R16, R12, R18, R20 ;  /* 0x000000120c10723c */ /* 0x010fe20000001814 */
[----:B------:R-:W3:Y:S01]  /*3f130*/  LDL.LU R22, [R1+0x2cc8] ;  /* 0x002cc80001167983 */ /* 0x000ee20000300800 */
[----:B------:R-:W4:Y:S11]  /*3f140*/  LDL.LU.64 R20, [R1+0x2cc0] ;  /* 0x002cc00001147983 */ /* 0x000f360000300a00 */
[----:B------:R-:W-:Y:S10]  /*3f150*/  @!UPT UIADD3 URZ, URZ, URZ, URZ ;  /* 0x0000003f3f3ff290 */ /* 0x000ff4000fffe03f */
[----:B------:R-:W-:Y:S01]  /*3f160*/  STL.64 [R1+0xa0], R16 ;  /* 0x0000a01001007387 */ /* 0x000fe20000100a00 */
[----:B------:R0:W-:Y:S03]  /*3f170*/  STL.64 [R1+0xa8], R18 ;  /* 0x0000a81201007387 */ /* 0x0001e60000100a00 */
[----:B0-----:R-:W2:Y:S01]  /*3f180*/  LDL.LU.64 R18, [R1+0x2cb8] ;  /* 0x002cb80001127983 */ /* 0x001ea20000300a00 */
[----:B------:R-:W2:Y:S03]  /*3f190*/  LDL.LU.64 R16, [R1+0x2cb0] ;  /* 0x002cb00001107983 */ /* 0x000ea60000300a00 */
[----:B------:R-:W0:Y:S02]  /*3f1a0*/  S2R R9, SR_TID.X ;  /* 0x0000000000097919 */ /* 0x000e240000002100 */
[----:B0-----:R-:W-:-:S02]  /*3f1b0*/  IMAD.SHL.U32 R8, R9, 0x2, RZ ;  /* 0x0000000209087824 */ /* 0x001fc400078e00ff */
[----:B------:R-:W-:-:S03]  /*3f1c0*/  IMAD.SHL.U32 R9, R9, 0x80, RZ ;  /* 0x0000008009097824 */ /* 0x000fc600078e00ff */
[----:B----4-:R-:W-:-:S04]  /*3f1d0*/  LOP3.LUT R23, R21, 0x10, R8, 0x78, !PT ;  /* 0x0000001015177812 */ /* 0x010fc800078e7808 */
[----:B------:R-:W-:Y:S02]  /*3f1e0*/  LOP3.LUT R23, R23, 0x800, R9, 0xf8, !PT ;  /* 0x0000080017177812 */ /* 0x000fe400078ef809 */
[C---:B--2---:R-:W-:Y:S01]  /*3f1f0*/  HMMA.16816.F32 R8, R12.reuse, R10, R16 ;  /* 0x0000000a0c08723c */ /* 0x044fe20000001810 */
[----:B------:R-:W2:Y:S01]  /*3f200*/  LDL.LU.64 R18, [R1+0x2ca8] ;  /* 0x002ca80001127983 */ /* 0x000ea20000300a00 */
[----:B------:R-:W2:Y:S11]  /*3f210*/  LDL.LU.64 R16, [R1+0x2ca0] ;  /* 0x002ca00001107983 */ /* 0x000eb60000300a00 */
[----:B------:R-:W-:Y:S10]  /*3f220*/  @!UPT UIADD3 URZ, URZ, URZ, URZ ;  /* 0x0000003f3f3ff290 */ /* 0x000ff4000fffe03f */
[----:B------:R-:W-:Y:S01]  /*3f230*/  STL.64 [R1+0x90], R8 ;  /* 0x0000900801007387 */ /* 0x000fe20000100a00 */
[----:B------:R0:W-:Y:S03]  /*3f240*/  STL.64 [R1+0x98], R10 ;  /* 0x0000980a01007387 */ /* 0x0001e60000100a00 */
[----:B0-----:R-:W2:Y:S02]  /*3f250*/  LDL.LU.64 R10, [R1+0x2c98] ;  /* 0x002c9800010a7983 */ /* 0x001ea40000300a00 */
[C---:B--2---:R-:W-:Y:S02]  /*3f260*/  HMMA.16816.F32 R8, R12.reuse, R10, R16 ;  /* 0x0000000a0c08723c */ /* 0x044fe40000001810 */
[----:B------:R-:W2:Y:S11]  /*3f270*/  LDL.LU.64 R18, [R1+0x2c90] ;  /* 0x002c900001127983 */ /* 0x000eb60000300a00 */
[----:B------:R-:W-:Y:S10]  /*3f280*/  @!UPT UIADD3 URZ, URZ, URZ, URZ ;  /* 0x0000003f3f3ff290 */ /* 0x000ff4000fffe03f */
[----:B------:R-:W-:Y:S01]  /*3f290*/  STL.64 [R1+0x480], R8 ;  /* 0x0004800801007387 */ /* 0x000fe20000100a00 */
[----:B------:R0:W-:Y:S03]  /*3f2a0*/  STL.64 [R1+0x488], R10 ;  /* 0x0004880a01007387 */ /* 0x0001e60000100a00 */
[----:B0-----:R-:W4:Y:S02]  /*3f2b0*/  LDL.LU.64 R10, [R1+0x2c88] ;  /* 0x002c8800010a7983 */ /* 0x001f240000300a00 */
[C---:B----4-:R-:W-:Y:S02]  /*3f2c0*/  HMMA.16816.F32 R24, R12.reuse, R10, R24 ;  /* 0x0000000a0c18723c */ /* 0x050fe40000001818 */
[----:B------:R-:W0:Y:S04]  /*3f2d0*/  LDSM.16.MT88.4 R8, [R23+0x4000] ;  /* 0x004000001708783b */ /* 0x000e280000004200 */
[----:B0-----:R0:W-:Y:S11]  /*3f2e0*/  STL.64 [R1+0x2c38], R10 ;  /* 0x002c380a01007387 */ /* 0x0011f60000100a00 */
[----:B------:R-:W-:Y:S06]  /*3f2f0*/  @!UPT UIADD3 URZ, URZ, URZ, URZ ;  /* 0x0000003f3f3ff290 */ /* 0x000fec000fffe03f */
[----:B------:R-:W-:Y:S02]  /*3f300*/  STL.64 [R1+0x470], R24 ;  /* 0x0004701801007387 */ /* 0x000fe40000100a00 */
[----:B------:R-:W-:Y:S02]  /*3f310*/  STL.64 [R1+0x478], R26 ;  /* 0x0004781a01007387 */ /* 0x000fe40000100a00 */
[----:B------:R1:W-:Y:S02]  /*3f320*/  STL.64 [R1+0x2c30], R8 ;  /* 0x002c300801007387 */ /* 0x0003e40000100a00 */
[----:B0-----:R-:W-:Y:S01]  /*3f330*/  IMAD.MOV.U32 R10, RZ, RZ, R28 ;  /* 0x000000ffff0a7224 */ /* 0x001fe200078e001c */
[----:B-1----:R-:W4:Y:S01]  /*3f340*/  LDL.LU R8, [R1+0x330] ;  /* 0x0003300001087983 */ /* 0x002f220000300800 */
[----:B------:R-:W4:Y:S02]  /*3f350*/  LDL.LU R9, [R1+0x334] ;  /* 0x0003340001097983 */ /* 0x000f240000300800 */
[----:B------:R-:W3:Y:S02]  /*3f360*/  LDL.LU R28, [R1+0x2c80] ;  /* 0x002c8000011c7983 */ /* 0x000ee40000300800 */
[----:B------:R-:W4:Y:S01]  /*3f370*/  LDL.LU R11, [R1+0x33c] ;  /* 0x00033c00010b7983 */ /* 0x000f220000300800 */
[----:B--2---:R-:W-:Y:S01]  /*3f380*/  HMMA.16816.F32 R16, R12, R18, R4 ;  /* 0x000000120c10723c */ /* 0x004fe20000001804 */
[----:B---3--:R-:W-:Y:S04]  /*3f390*/  LDSM.16.M88.4 R24, [R28+0x8080] ;  /* 0x008080001c18783b */ /* 0x008fe80000000200 */
[----:B----4-:R-:W-:Y:S01]  /*3f3a0*/  STL.64 [R1+0x2c50], R10 ;  /* 0x002c500a01007387 */ /* 0x010fe20000100a00 */
[----:B------:R0:W-:Y:S03]  /*3f3b0*/  STL.64 [R1+0x2c48], R8 ;  /* 0x002c480801007387 */ /* 0x0001e60000100a00 */
[----:B0-----:R-:W2:Y:S01]  /*3f3c0*/  LDL.LU R8, [R1+0x350] ;  /* 0x0003500001087983 */ /* 0x001ea20000300800 */
[----:B------:R-:W-:Y:S02]  /*3f3d0*/  STL [R1+0x2be0], R23 ;  /* 0x002be01701007387 */ /* 0x000fe40000100800 */
[----:B------:R-:W3:Y:S02]  /*3f3e0*/  LDL.LU.64 R6, [R1+0x2c78] ;  /* 0x002c780001067983 */ /* 0x000ee40000300a00 */
[----:B------:R-:W4:Y:S09]  /*3f3f0*/  LDL.LU.64 R4, [R1+0x2c70] ;  /* 0x002c700001047983 */ /* 0x000f320000300a00 */
[----:B------:R-:W-:Y:S01]  /*3f400*/  STL.64 [R1+0x220], R16 ;  /* 0x0002201001007387 */ /* 0x000fe20000100a00 */
[----:B------:R-:W-:Y:S02]  /*3f410*/  STL.64 [R1+0x228], R18 ;  /* 0x0002281201007387 */ /* 0x000fe40000100a00 */
[----:B------:R-:W0:Y:S02]  /*3f420*/  LDSM.16.M88.4 R16, [R28+0x9080] ;  /* 0x009080001c10783b */ /* 0x000e240000000200 */
[----:B0-----:R-:W-:Y:S02]  /*3f430*/  STL.64 [R1+0x30], R16 ;  /* 0x0000301001007387 */ /* 0x001fe40000100a00 */
[----:B------:R0:W-:Y:S02]  /*3f440*/  STL.64 [R1+0x38], R18 ;  /* 0x0000381201007387 */ /* 0x0001e40000100a00 */
[----:B0-----:R-:W3:Y:S01]  /*3f450*/  LDL.LU.64 R18, [R1+0x2c68] ;  /* 0x002c680001127983 */ /* 0x001ee20000300a00 */
[----:B------:R-:W3:Y:S02]  /*3f460*/  LDL.LU.64 R16, [R1+0x2c60] ;  /* 0x002c600001107983 */ /* 0x000ee40000300a00 */
[----:B------:R-:W-:Y:S02]  /*3f470*/  STL.64 [R1+0x40], R24 ;  /* 0x0000401801007387 */ /* 0x000fe40000100a00 */
[----:B------:R-:W-:Y:S02]  /*3f480*/  STL.64 [R1+0x48], R26 ;  /* 0x0000481a01007387 */ /* 0x000fe40000100a00 */
[----:B------:R-:W-:-:S02]  /*3f490*/  IMAD.MOV.U32 R10, RZ, RZ, R2 ;  /* 0x000000ffff0a7224 */ /* 0x000fc400078e0002 */
[----:B------:R-:W-:Y:S01]  /*3f4a0*/  IMAD.MOV.U32 R11, RZ, RZ, R0 ;  /* 0x000000ffff0b7224 */ /* 0x000fe200078e0000 */
[----:B---3--:R-:W-:Y:S11]  /*3f4b0*/  HMMA.16816.F32 R16, R12, R6, R16 ;  /* 0x000000060c10723c */ /* 0x008ff60000001810 */
[----:B------:R-:W-:Y:S11]  /*3f4c0*/  @!UPT UIADD3 URZ, URZ, URZ, URZ ;  /* 0x0000003f3f3ff290 */ /* 0x000ff6000fffe03f */
[----:B------:R-:W-:Y:S01]  /*3f4d0*/  @!UPT UIADD3 URZ, URZ, URZ, URZ ;  /* 0x0000003f3f3ff290 */ /* 0x000fe2000fffe03f */
[----:B------:R-:W-:Y:S01]  /*3f4e0*/  STL.64 [R1+0x340], R16 ;  /* 0x0003401001007387 */ /* 0x000fe20000100a00 */
[----:B------:R-:W-:Y:S02]  /*3f4f0*/  STL.64 [R1+0x348], R18 ;  /* 0x0003481201007387 */ /* 0x000fe40000100a00 */
[----:B------:R-:W0:Y:S02]  /*3f500*/  LDSM.16.M88.4 R16, [R28+0xa080] ;  /* 0x00a080001c10783b */ /* 0x000e240000000200 */
[----:B0-----:R-:W-:Y:S02]  /*3f510*/  STL.64 [R1+0x10], R16 ;  /* 0x0000101001007387 */ /* 0x001fe40000100a00 */
[----:B------:R-:W-:Y:S02]  /*3f520*/  IMAD.MOV.U32 R7, RZ, RZ, R16 ;  /* 0x000000ffff077224 */ /* 0x000fe400078e0010 */
[----:B------:R-:W-:Y:S02]  /*3f530*/  IMAD.MOV.U32 R6, RZ, RZ, R17 ;  /* 0x000000ffff067224 */ /* 0x000fe400078e0011 */
[----:B------:R-:W-:Y:S01]  /*3f540*/  IMAD.MOV.U32 R2, RZ, RZ, R18 ;  /* 0x000000ffff027224 */ /* 0x000fe200078e0012 */
[----:B------:R-:W-:Y:S01]  /*3f550*/  STL.64 [R1+0x18], R18 ;  /* 0x0000181201007387 */ /* 0x000fe20000100a00 */
[----:B------:R-:W-:-:S02]  /*3f560*/  IMAD.MOV.U32 R0, RZ, RZ, R19 ;  /* 0x000000ffff007224 */ /* 0x000fc400078e0013 */
[----:B------:R-:W0:Y:S01]  /*3f570*/  LDSM.16.M88.4 R16, [R28+0xb080] ;  /* 0x00b080001c10783b */ /* 0x000e220000000200 */
[----:B------:R-:W-:Y:S03]  /*3f580*/  STL [R1+0x27fc], R2 ;  /* 0x0027fc0201007387 */ /* 0x000fe60000100800 */
[----:B------:R-:W-:Y:S01]  /*3f590*/  STL [R1+0x27f8], R0 ;  /* 0x0027f80001007387 */ /* 0x000fe20000100800 */
[----:B0-----:R-:W-:Y:S01]  /*3f5a0*/  STL.64 [R1], R16 ;  /* 0x0000001001007387 */ /* 0x001fe20000100a00 */
[----:B------:R0:W-:Y:S03]  /*3f5b0*/  STL.64 [R1+0x8], R18 ;  /* 0x0000081201007387 */ /* 0x0001e60000100a00 */
[----:B0-----:R-:W2:Y:S01]  /*3f5c0*/  LDL.LU.64 R18, [R1+0x2c58] ;  /* 0x002c580001127983 */ /* 0x001ea20000300a00 */
[----:B------:R-:W-:-:S02]  /*3f5d0*/  IMAD.MOV.U32 R9, RZ, RZ, R29 ;  /* 0x000000ffff097224 */ /* 0x000fc400078e001d */
[----:B------:R-:W-:Y:S02]  /*3f5e0*/  IMAD.MOV.U32 R2, RZ, RZ, R16 ;  /* 0x000000ffff027224 */ /* 0x000fe400078e0010 */
[----:B------:R-:W-:-:S03]  /*3f5f0*/  IMAD.MOV.U32 R0, RZ, RZ, R17 ;  /* 0x000000ffff007224 */ /* 0x000fc600078e0011 */
[----:B--2---:R-:W-:Y:S01]  /*3f600*/  HMMA.16816.F32 R16, R12, R18, R8 ;  /* 0x000000120c10723c */ /* 0x004fe20000001808 */
[----:B------:R-:W2:Y:S01]  /*3f610*/  LDL.LU.64 R10, [R1+0x2c50] ;  /* 0x002c5000010a7983 */ /* 0x000ea20000300a00 */
[----:B------:R-:W2:Y:S11]  /*3f620*/  LDL.LU.64 R8, [R1+0x2c48] ;  /* 0x002c480001087983 */ /* 0x000eb60000300a00 */
[----:B------:R-:W-:Y:S10]  /*3f630*/  @!UPT UIADD3 URZ, URZ, URZ, URZ ;  /* 0x0000003f3f3ff290 */ /* 0x000ff4000fffe03f */
[----:B------:R-:W-:Y:S01]  /*3f640*/  STL.64 [R1+0x460], R16 ;  /* 0x0004601001007387 */ /* 0x000fe20000100a00 */
[----:B------:R-:W-:Y:S02]  /*3f650*/  STL.64 [R1+0x468], R18 ;  /* 0x0004681201007387 */ /* 0x000fe40000100a00 */
[----:B------:R-:W0:Y:S02]  /*3f660*/  LDSM.16.M88.4 R16, [R28+0xc080] ;  /* 0x00c080001c10783b */ /* 0x000e240000000200 */
[----:B0-----:R-:W-:Y:S02]  /*3f670*/  STL.64 [R1+0x20], R16 ;  /* 0x0000201001007387 */ /* 0x001fe40000100a00 */
[----:B------:R-:W-:Y:S02]  /*3f680*/  IMAD.MOV.U32 R29, RZ, RZ, R18 ;  /* 0x000000ffff1d7224 */ /* 0x000fe400078e0012 */
[----:B------:R-:W-:Y:S02]  /*3f690*/  IMAD.MOV.U32 R28, RZ, RZ, R19 ;  /* 0x000000ffff1c7224 */ /* 0x000fe400078e0013 */
[----:B------:R4:W-:Y:S01]  /*3f6a0*/  STL.64 [R1+0x28], R18 ;  /* 0x0000281201007387 */ /* 0x0009e20000100a00 */
[----:B------:R2:W-:Y:S01]  /*3f6b0*/  STL.64 [R1+0x2be8], R16 ;  /* 0x002be81001007387 */ /* 0x0005e20000100a00 */
[----:B----4-:R-:W-:-:S02]  /*3f6c0*/  IMAD.MOV.U32 R18, RZ, RZ, R5 ;  /* 0x000000ffff127224 */ /* 0x010fc400078e0005 */
[----:B------:R-:W-:Y:S01]  /*3f6d0*/  IMAD.MOV.U32 R19, RZ, RZ, R20 ;  /* 0x000000ffff137224 */ /* 0x000fe200078e0014 */
[----:B------:R-:W3:Y:S01]  /*3f6e0*/  LDL.LU R5, [R1+0x2c40] ;  /* 0x002c400001057983 */ /* 0x000ee20000300800 */
[----:B------:R-:W-:Y:S02]  /*3f6f0*/  STL [R1+0x27e4], R28 ;  /* 0x0027e41c01007387 */ /* 0x000fe40000100800 */
[----:B------:R-:W-:Y:S03]  /*3f700*/  STL [R1+0x27e0], R29 ;  /* 0x0027e01d01007387 */ /* 0x000fe60000100800 */
[----:B--2---:R-:W-:Y:S01]  /*3f710*/  HMMA.16816.F32 R16, R12, R18, R8 ;  /* 0x000000120c10723c */ /* 0x004fe20000001808 */
[----:B------:R-:W2:Y:S01]  /*3f720*/  LDL.LU.64 R10, [R1+0x2c38] ;  /* 0x002c3800010a7983 */ /* 0x000ea20000300a00 */
[----:B------:R-:W2:Y:S05]  /*3f730*/  LDL.LU.64 R8, [R1+0x2c30] ;  /* 0x002c300001087983 */ /* 0x000eaa0000300a00 */
[----:B------:R-:W-:-:S02]  /*3f740*/  IMAD.MOV.U32 R12, RZ, RZ, R2 ;  /* 0x000000ffff0c7224 */ /* 0x000fc400078e0002 */
[----:B------:R-:W-:Y:S11]  /*3f750*/  IMAD.MOV.U32 R13, RZ, RZ, R0 ;  /* 0x000000ffff0d7224 */ /* 0x000ff600078e0000 */
[----:B------:R-:W-:Y:S03]  /*3f760*/  @!UPT UIADD3 URZ, URZ, URZ, URZ ;  /* 0x0000003f3f3ff290 */ /* 0x000fe6000fffe03f */
[----:B------:R0:W-:Y:S01]  /*3f770*/  STL.64 [R1+0x330], R16 ;  /* 0x0003301001007387 */ /* 0x0001e20000100a00 */
[----:B------:R-:W-:Y:S02]  /*3f780*/  STL.64 [R1+0x338], R18 ;  /* 0x0003381201007387 */ /* 0x000fe40000100a00 */
[----:B------:R1:W-:Y:S02]  /*3f790*/  STL.64 [R1+0x2bf0], R12 ;  /* 0x002bf00c01007387 */ /* 0x0003e40000100a00 */
[----:B0-----:R-:W-:Y:S02]  /*3f7a0*/  IMAD.MOV.U32 R16, RZ, RZ, R7 ;  /* 0x000000ffff107224 */ /* 0x001fe400078e0007 */
[----:B------:R-:W-:-:S05]  /*3f7b0*/  IMAD.MOV.U32 R17, RZ, RZ, R6 ;  /* 0x000000ffff117224 */ /* 0x000fca00078e0006 */
[----:B------:R-:W-:Y:S01]  /*3f7c0*/  STL.64 [R1+0x2bf8], R16 ;  /* 0x002bf81001007387 */ /* 0x000fe20000100a00 */
[----:B-1----:R-:W4:Y:S02]  /*3f7d0*/  LDL.LU R12, [R1+0x300] ;  /* 0x00030000010c7983 */ /* 0x002f240000300800 */
[----:B------:R-:W4:Y:S02]  /*3f7e0*/  LDL.LU R13, [R1+0x304] ;  /* 0x00030400010d7983 */ /* 0x000f240000300800 */
[----:B------:R-:W2:Y:S01]  /*3f7f0*/  LDL.LU R14, [R1+0x308] ;  /* 0x00030800010e7983 */ /* 0x000ea20000300800 */
[----:B------:R-:W2:Y:S04]  /*3f800*/  LDL.LU R15, [R1+0x30c] ;  /* 0x00030c00010f7983 */ /* 0x000ea80000300800 */
[----:B--2---:R-:W-:Y:S01]  /*3f810*/  STL.64 [R1+0x2c08], R14 ;  /* 0x002c080e01007387 */ /* 0x004fe20000100a00 */
[----:B----4-:R0:W-:Y:S03]  /*3f820*/  STL.64 [R1+0x2c00], R12 ;  /* 0x002c000c01007387 */ /* 0x0101e60000100a00 */
[----:B0-----:R-:W2:Y:S01]  /*3f830*/  LDL.LU R12, [R1+0x310] ;  /* 0x00031000010c7983 */ /* 0x001ea20000300800 */
[----:B------:R-:W2:Y:S02]  /*3f840*/  LDL.LU R13, [R1+0x314] ;  /* 0x00031400010d7983 */ /* 0x000ea40000300800 */
[----:B------:R-:W4:Y:S02]  /*3f850*/  LDL.LU R14, [R1+0x318] ;  /* 0x00031800010e7983 */ /* 0x000f240000300800 */
[----:B------:R-:W4:Y:S02]  /*3f860*/  LDL.LU R15, [R1+0x31c] ;  /* 0x00031c00010f7983 */ /* 0x000f240000300800 */
[----:B------:R-:W-:-:S05]  /*3f870*/  IMAD.SHL.U32 R23, R22, 0x2, RZ ;  /* 0x0000000216177824 */ /* 0x000fca00078e00ff */
[----:B------:R-:W-:Y:S01]  /*3f880*/  LOP3.LUT R19, R21, 0x30, R23, 0x78, !PT ;  /* 0x0000003015137812 */ /* 0x000fe200078e7817 */
[----:B------:R-:W-:Y:S02]  /*3f890*/  IMAD.SHL.U32 R22, R22, 0x40, RZ ;  /* 0x0000004016167824 */ /* 0x000fe400078e00ff */
[----:B------:R-:W-:-:S03]  /*3f8a0*/  IMAD.MOV.U32 R23, RZ, RZ, R4 ;  /* 0x000000ffff177224 */ /* 0x000fc600078e0004 */
[----:B------:R-:W-:Y:S01]  /*3f8b0*/  LOP3.LUT R19, R19, 0x800, R22, 0xf8, !PT ;  /* 0x0000080013137812 */ /* 0x000fe200078ef816 */
[----:B---3--:R-:W-:-:S04]  /*3f8c0*/  IMAD.MOV.U32 R22, RZ, RZ, R5 ;  /* 0x000000ffff167224 */ /* 0x008fc800078e0005 */
[----:B------:R-:W0:Y:S04]  /*3f8d0*/  LDSM.16.M88.4 R4, [R19+0xd080] ;  /* 0x00d080001304783b */ /* 0x000e280000000200 */
[----:B----4-:R-:W-:Y:S01]  /*3f8e0*/  STL.64 [R1+0x2c28], R14 ;  /* 0x002c280e01007387 */ /* 0x010fe20000100a00 */
[----:B--2---:R1:W-:Y:S03]  /*3f8f0*/  STL.64 [R1+0x2c20], R12 ;  /* 0x002c200c01007387 */ /* 0x0043e60000100a00 */
[----:B-1----:R-:W2:Y:S01]  /*3f900*/  LDL.LU R12, [R1+0x320] ;  /* 0x00032000010c7983 */ /* 0x002ea20000300800 */
[----:B------:R-:W2:Y:S02]  /*3f910*/  LDL.LU R13, [R1+0x324] ;  /* 0x00032400010d7983 */ /* 0x000ea40000300800 */
[----:B------:R-:W2:Y:S02]  /*3f920*/  LDL.LU R14, [R1+0x328] ;  /* 0x00032800010e7983 */ /* 0x000ea40000300800 */
[----:B------:R-:W2:Y:S01]  /*3f930*/  LDL.LU R15, [R1+0x32c] ;  /* 0x00032c00010f7983 */ /* 0x000ea20000300800 */
[----:B------:R-:W3:Y:S01]  /*3f940*/  LDL.LU R20, [R1+0x2f0] ;  /* 0x0002f00001147983 */ /* 0x000ee20000300800 */
[----:B------:R-:W3:Y:S02]  /*3f950*/  LDL.LU R21, [R1+0x2f4] ;  /* 0x0002f40001157983 */ /* 0x000ee40000300800 */
[----:B------:R-:W-:Y:S01]  /*3f960*/  STL.64 [R1+0x2c18], R22 ;  /* 0x002c181601007387 */ /* 0x000fe20000100a00 */
[----:B---3--:R1:W-:Y:S01]  /*3f970*/  STL.64 [R1+0x2c10], R20 ;  /* 0x002c101401007387 */ /* 0x0083e20000100a00 */
[C---:B--2---:R-:W-:Y:S03]  /*3f980*/  HMMA.16816.F32 R24, R8.reuse, R24, R12 ;  /* 0x000000180818723c */ /* 0x044fe6000000180c */
[----:B-1----:R-:W2:Y:S01]  /*3f990*/  LDL.64 R20, [R1+0x30] ;  /* 0x0000300001147983 */ /* 0x002ea20000100a00 */
[----:B0-----:R-:W-:Y:S02]  /*3f9a0*/  STL [R1+0x279c], R6 ;  /* 0x00279c0601007387 */ /* 0x001fe40000100800 */
[----:B------:R0:W-:Y:S02]  /*3f9b0*/  STL [R1+0x2798], R7 ;  /* 0x0027980701007387 */ /* 0x0001e40000100800 */
[----:B------:R-:W2:Y:S01]  /*3f9c0*/  LDL.LU.64 R14, [R1+0x2c28] ;  /* 0x002c2800010e7983 */ /* 0x000ea20000300a00 */
[----:B------:R-:W2:Y:S11]  /*3f9d0*/  LDL.LU.64 R12, [R1+0x2c20] ;  /* 0x002c2000010c7983 */ /* 0x000eb60000300a00 */
[----:B------:R-:W-:Y:S03]  /*3f9e0*/  @!UPT UIADD3 URZ, URZ, URZ, URZ ;  /* 0x0000003f3f3ff290 */ /* 0x000fe6000fffe03f */
[----:B------:R-:W-:Y:S01]  /*3f9f0*/  STL.64 [R1+0x320], R24 ;  /* 0x0003201801007387 */ /* 0x000fe20000100a00 */
[----:B------:R-:W-:Y:S02]  /*3fa00*/  IMAD.MOV.U32 R2, RZ, RZ, R26 ;  /* 0x000000ffff027224 */ /* 0x000fe400078e001a */
[----:B------:R-:W-:Y:S02]  /*3fa10*/  IMAD.MOV.U32 R0, RZ, RZ, R27 ;  /* 0x000000ffff007224 */ /* 0x000fe400078e001b */
[----:B------:R-:W1:Y:S02]  /*3fa20*/  LDSM.16.M88.4 R24, [R19+0xe080] ;  /* 0x00e080001318783b */ /* 0x000e640000000200 */
[----:B------:R-:W3:Y:S02]  /*3fa30*/  LDSM.16.M88.4 R16, [R19+0xf080] ;  /* 0x00f080001310783b */ /* 0x000ee40000000200 */
[----:B------:R-:W-:Y:S02]  /*3fa40*/  STL [R1+0x2804], R2 ;  /* 0x0028040201007387 */ /* 0x000fe40000100800 */
[----:B------:R4:W-:Y:S02]  /*3fa50*/  STL [R1+0x2800], R0 ;  /* 0x0028000001007387 */ /* 0x0009e40000100800 */
[----:B------:R-:W3:Y:S01]  /*3fa60*/  LDL.LU.64 R22, [R1+0x2c18] ;  /* 0x002c180001167983 */ /* 0x000ee20000300a00 */
[----:B--2---:R-:W-:Y:S01]  /*3fa70*/  HMMA.16816.F32 R12, R8, R20, R12 ;  /* 0x00000014080c723c */ /* 0x004fe2000000180c */
[----:B0-----:R-:W-:-:S02]  /*3fa80*/  IMAD.MOV.U32 R7, RZ, RZ, R20 ;  /* 0x000000ffff077224 */ /* 0x001fc400078e0014 */
[----:B------:R-:W-:Y:S02]  /*3fa90*/  IMAD.MOV.U32 R6, RZ, RZ, R21 ;  /* 0x000000ffff067224 */ /* 0x000fe400078e0015 */
[----:B------:R-:W2:Y:S11]  /*3faa0*/  LDL.LU.64 R20, [R1+0x2c10] ;  /* 0x002c100001147983 */ /* 0x000eb60000300a00 */
[----:B------:R-:W-:Y:S07]  /*3fab0*/  @!UPT UIADD3 URZ, URZ, URZ, URZ ;  /* 0x0000003f3f3ff290 */ /* 0x000fee000fffe03f */
[----:B------:R-:W-:Y:S01]  /*3fac0*/  STL [R1+0x310], R12 ;  /* 0x0003100c01007387 */ /* 0x000fe20000100800 */
[----:B------:R0:W-:Y:S02]  /*3fad0*/  STL [R1+0x31c], R15 ;  /* 0x00031c0f01007387 */ /* 0x0001e40000100800 */
[----:B----4-:R-:W-:Y:S02]  /*3fae0*/  IMAD.MOV.U32 R0, RZ, RZ, R14 ;  /* 0x000000ffff007224 */ /* 0x010fe400078e000e */
[----:B------:R-:W-:Y:S01]  /*3faf0*/  IMAD.MOV.U32 R2, RZ, RZ, R13 ;  /* 0x000000ffff027224 */ /* 0x000fe200078e000d */
[----:B0-----:R-:W4:Y:S01]  /*3fb00*/  LDL.LU.64 R14, [R1+0x2c08] ;  /* 0x002c0800010e7983 */ /* 0x001f220000300a00 */
[----:B------:R-:W4:Y:S02]  /*3fb10*/  LDL.LU.64 R12, [R1+0x2c00] ;  /* 0x002c0000010c7983 */ /* 0x000f240000300a00 */
[----:B------:R-:W-:Y:S02]  /*3fb20*/  STL.64 [R1+0x2bd8], R6 ;  /* 0x002bd80601007387 */ /* 0x000fe40000100a00 */
[----:B------:R0:W-:Y:S02]  /*3fb30*/  STL.64 [R1+0x2bd0], R4 ;  /* 0x002bd00401007387 */ /* 0x0001e40000100a00 */
[----:B0-----:R-:W2:Y:S01]  /*3fb40*/  LDL.LU R4, [R1+0x2e0] ;  /* 0x0002e00001047983 */ /* 0x001ea20000300800 */
[----:B------:R-:W2:Y:S02]  /*3fb50*/  LDL.LU R5, [R1+0x2e4] ;  /* 0x0002e40001057983 */ /* 0x000ea40000300800 */
[----:B------:R-:W2:Y:S02]  /*3fb60*/  LDL.LU R6, [R1+0x2e8] ;  /* 0x0002e80001067983 */ /* 0x000ea40000300800 */
[----:B------:R-:W2:Y:S01]  /*3fb70*/  LDL.LU R7, [R1+0x2ec] ;  /* 0x0002ec0001077983 */ /* 0x000ea20000300800 */
[----:B-1----:R-:W-:Y:S01]  /*3fb80*/  STL.64 [R1+0x70], R24 ;  /* 0x0000701801007387 */ /* 0x002fe20000100a00 */
[----:B------:R-:W-:Y:S02]  /*3fb90*/  STL.64 [R1+0x78], R26 ;  /* 0x0000781a01007387 */ /* 0x000fe40000100a00 */
[----:B------:R-:W-:Y:S02]  /*3fba0*/  STL [R1+0x2884], R0 ;  /* 0x0028840001007387 */ /* 0x000fe40000100800 */
[----:B------:R-:W-:Y:S01]  /*3fbb0*/  STL [R1+0x2880], R2 ;  /* 0x0028800201007387 */ /* 0x000fe20000100800 */
[----:B---3--:R0:W-:Y:S01]  /*3fbc0*/  STL.64 [R1+0x80], R16 ;  /* 0x0000801001007387 */ /* 0x0081e20000100a00 */
[----:B------:R4:W-:Y:S03]  /*3fbd0*/  STL.64 [R1+0x88], R18 ;  /* 0x0000881201007387 */ /* 0x0009e60000100a00 */
[----:B0-----:R-:W4:Y:S01]  /*3fbe0*/  LDL.LU.64 R16, [R1+0x2bf8] ;  /* 0x002bf80001107983 */ /* 0x001f220000300a00 */
[----:B------:R-:W-:-:S02]  /*3fbf0*/  IMAD.MOV.U32 R0, RZ, RZ, R19 ;  /* 0x000000ffff007224 */ /* 0x000fc400078e0013 */
[----:B------:R-:W-:-:S03]  /*3fc00*/  IMAD.MOV.U32 R2, RZ, RZ, R18 ;  /* 0x000000ffff027224 */ /* 0x000fc600078e0012 */
[----:B------:R-:W-:Y:S02]  /*3fc10*/  STL [R1+0x2aa4], R0 ;  /* 0x002aa40001007387 */ /* 0x000fe40000100800 */
[----:B------:R-:W-:Y:S01]  /*3fc20*/  STL [R1+0x2aa0], R2 ;  /* 0x002aa00201007387 */ /* 0x000fe20000100800 */
[C---:B----4-:R-:W-:Y:S01]  /*3fc30*/  HMMA.16816.F32 R16, R8.reuse, R16, R12 ;  /* 0x000000100810723c */ /* 0x050fe2000000180c */
[----:B------:R-:W2:Y:S11]  /*3fc40*/  LDL.LU.64 R12, [R1+0x2bf0] ;  /* 0x002bf000010c7983 */ /* 0x000eb60000300a00 */
[----:B------:R-:W-:Y:S11]  /*3fc50*/  @!UPT UIADD3 URZ, URZ, URZ, URZ ;  /* 0x0000003f3f3ff290 */ /* 0x000ff6000fffe03f */
[----:B------:R0:W-:Y:S01]  /*3fc60*/  STL.64 [R1+0x300], R16 ;  /* 0x0003001001007387 */ /* 0x0001e20000100a00 */
[----:B------:R-:W-:Y:S03]  /*3fc70*/  STL.64 [R1+0x308], R18 ;  /* 0x0003081201007387 */ /* 0x000fe60000100a00 */
[----:B0-----:R-:W3:Y:S01]  /*3fc80*/  LDL.LU.64 R16, [R1+0x2be8] ;  /* 0x002be80001107983 */ /* 0x001ee20000300a00 */
[C---:B--2---:R-:W-:Y:S03]  /*3fc90*/  HMMA.16816.F32 R12, R8.reuse, R12, R20 ;  /* 0x0000000c080c723c */ /* 0x044fe60000001814 */
[----:B------:R-:W2:Y:S11]  /*3fca0*/  LDL.LU R23, [R1+0x2be0] ;  /* 0x002be00001177983 */ /* 0x000eb60000300800 */
[----:B------:R-:W-:Y:S09]  /*3fcb0*/  @!UPT UIADD3 URZ, URZ, URZ, URZ ;  /* 0x0000003f3f3ff290 */ /* 0x000ff2000fffe03f */
[----:B------:R-:W-:Y:S01]  /*3fcc0*/  STL.64 [R1+0x2f0], R12 ;  /* 0x0002f00c01007387 */ /* 0x000fe20000100a00 */
[----:B------:R-:W-:Y:S02]  /*3fcd0*/  IMAD.MOV.U32 R28, RZ, RZ, R14 ;  /* 0x000000ffff1c7224 */ /* 0x000fe400078e000e */
[----:B------:R-:W-:Y:S02]  /*3fce0*/  IMAD.MOV.U32 R29, RZ, RZ, R15 ;  /* 0x000000ffff1d7224 */ /* 0x000fe400078e000f */
[----:B--2---:R-:W0:Y:S04]  /*3fcf0*/  LDSM.16.MT88.4 R12, [R23+0x4080] ;  /* 0x00408000170c783b */ /* 0x004e280000004200 */
[----:B0-----:R-:W-:Y:S01]  /*3fd00*/  STL.64 [R1+0x2bb8], R14 ;  /* 0x002bb80e01007387 */ /* 0x001fe20000100a00 */
[----:B------:R0:W-:Y:S03]  /*3fd10*/  STL.64 [R1+0x2bb0], R12 ;  /* 0x002bb00c01007387 */ /* 0x0001e60000100a00 */
[----:B0-----:R-:W2:Y:S01]  /*3fd20*/  LDL.LU R12, [R1+0x210] ;  /* 0x00021000010c7983 */ /* 0x001ea20000300800 */
[----:B------:R-:W2:Y:S02]  /*3fd30*/  LDL.LU R13, [R1+0x214] ;  /* 0x00021400010d7983 */ /* 0x000ea40000300800 */
[----:B------:R-:W4:Y:S02]  /*3fd40*/  LDL.LU R14, [R1+0x218] ;  /* 0x00021800010e7983 */ /* 0x000f240000300800 */
[----:B------:R-:W4:Y:S01]  /*3fd50*/  LDL.LU R15, [R1+0x21c] ;  /* 0x00021c00010f7983 */ /* 0x000f220000300800 */
[----:B------:R-:W0:Y:S01]  /*3fd60*/  S2R R22, SR_TID.X ;  /* 0x0000000000167919 */ /* 0x000e220000002100 */
[----:B---3--:R-:W-:Y:S01]  /*3fd70*/  HMMA.16816.F32 R16, R8, R16, R4 ;  /* 0x000000100810723c */ /* 0x008fe20000001804 */
[C---:B0-----:R-:W-:Y:S01]  /*3fd80*/  LOP3.LUT R23, R22.reuse, 0x7, RZ, 0xc0, !PT ;  /* 0x0000000716177812 */ /* 0x041fe200078ec0ff */
[----:B------:R-:W-:-:S04]  /*3fd90*/  IMAD.SHL.U32 R21, R22, 0x2, RZ ;  /* 0x0000000216157824 */ /* 0x000fc800078e00ff */
[----:B------:R-:W-:Y:S02]  /*3fda0*/  IMAD R23, R23, 0x110, RZ ;  /* 0x0000011017177824 */ /* 0x000fe400078e02ff */
[----:B------:R-:W-:-:S03]  /*3fdb0*/  IMAD.SHL.U32 R22, R22, 0x80, RZ ;  /* 0x0000008016167824 */ /* 0x000fc600078e00ff */
[----:B------:R-:W-:-:S04]  /*3fdc0*/  LOP3.LUT R23, R23, 0x10, R21, 0x78, !PT ;  /* 0x0000001017177812 */ /* 0x000fc800078e7815 */
[----:B------:R-:W-:-:S04]  /*3fdd0*/  LOP3.LUT R23, R23, 0x800, R22, 0xf8, !PT ;  /* 0x0000080017177812 */ /* 0x000fc800078ef816 */
[----:B------:R-:W-:Y:S01]  /*3fde0*/  LOP3.LUT R23, R23, 0x20, RZ, 0x3c, !PT ;  /* 0x0000002017177812 */ /* 0x000fe200078e3cff */
[----:B----4-:R-:W-:Y:S01]  /*3fdf0*/  STL.64 [R1+0x2bc8], R14 ;  /* 0x002bc80e01007387 */ /* 0x010fe20000100a00 */
[----:B--2---:R0:W-:Y:S03]  /*3fe00*/  STL.64 [R1+0x2bc0], R12 ;  /* 0x002bc00c01007387 */ /* 0x0041e60000100a00 */
[----:B0-----:R-:W2:Y:S01]  /*3fe10*/  LDL.LU R12, [R1+0x2c0] ;  /* 0x0002c000010c7983 */ /* 0x001ea20000300800 */
[----:B------:R-:W2:Y:S02]  /*3fe20*/  LDL.LU R13, [R1+0x2c4] ;  /* 0x0002c400010d7983 */ /* 0x000ea40000300800 */
[----:B------:R-:W2:Y:S02]  /*3fe30*/  LDL.LU R14, [R1+0x2c8] ;  /* 0x0002c800010e7983 */ /* 0x000ea40000300800 */
[----:B------:R-:W3:Y:S01]  /*3fe40*/  LDL.LU.64 R6, [R1+0x2bd8] ;  /* 0x002bd80001067983 */ /* 0x000ee20000300a00 */
[----:B------:R-:W4:Y:S01]  /*3fe50*/  LDL.LU.64 R4, [R1+0x2bd0] ;  /* 0x002bd00001047983 */ /* 0x000f220000300a00 */
[----:B------:R-:W-:-:S02]  /*3fe60*/  IMAD.MOV.U32 R15, RZ, RZ, R3 ;  /* 0x000000ffff0f7224 */ /* 0x000fc400078e0003 */
[----:B------:R-:W-:Y:S02]  /*3fe70*/  STL.64 [R1+0x2e0], R16 ;  /* 0x0002e01001007387 */ /* 0x000fe40000100a00 */
[----:B------:R-:W-:Y:S02]  /*3fe80*/  STL [R1+0x2e8], R18 ;  /* 0x0002e81201007387 */ /* 0x000fe40000100800 */
[----:B------:R-:W-:Y:S02]  /*3fe90*/  IMAD.MOV.U32 R3, RZ, RZ, R19 ;  /* 0x000000ffff037224 */ /* 0x000fe400078e0013 */
        /* <DEDUP_REMOVED lines=9> */
[----:B----4-:R-:W-:Y:S07]  /*3ff30*/  STL.64 [R1+0x2b98], R4 ;  /* 0x002b980401007387 */ /* 0x010fee0000100a00 */
[----:B---3--:R-:W-:Y:S11]  /*3ff40*/  HMMA.16816.F32 R16, R8, R4, R16 ;  /* 0x000000040810723c */ /* 0x008ff60000001810 */
[----:B------:R-:W-:Y:S11]  /*3ff50*/  @!UPT UIADD3 URZ, URZ, URZ, URZ ;  /* 0x0000003f3f3ff290 */ /* 0x000ff6000fffe03f */
[----:B------:R-:W-:Y:S01]  /*3ff60*/  @!UPT UIADD3 URZ, URZ, URZ, URZ ;  /* 0x0000003f3f3ff290 */ /* 0x000fe2000fffe03f */
[----:B------:R-:W-:Y:S01]  /*3ff70*/  STL.64 [R1+0x2d0], R16 ;  /* 0x0002d01001007387 */ /* 0x000fe20000100a00 */
[----:B------:R-:W-:Y:S02]  /*3ff80*/  STL.64 [R1+0x2d8], R18 ;  /* 0x0002d81201007387 */ /* 0x000fe40000100a00 */
[----:B-1----:R-:W-:Y:S02]  /*3ff90*/  STL.64 [R1+0x2ab0], R22 ;  /* 0x002ab01601007387 */ /* 0x002fe40000100a00 */
[----:B------:R0:W-:Y:S02]  /*3ffa0*/  STL.64 [R1+0x2aa8], R20 ;  /* 0x002aa81401007387 */ /* 0x0001e40000100a00 */
[----:B0-----:R-:W2:Y:S01]  /*3ffb0*/  LDL.64 R20, [R1+0x80] ;  /* 0x0000800001147983 */ /* 0x001ea20000100a00 */
[----:B------:R-:W-:Y:S02]  /*3ffc0*/  STL.64 [R1+0x2c0], R12 ;  /* 0x0002c00c01007387 */ /* 0x000fe40000100a00 */
[----:B------:R0:W-:Y:S02]  /*3ffd0*/  STL.64 [R1+0x2c8], R14 ;  /* 0x0002c80e01007387 */ /* 0x0001e40000100a00 */
[----:B0-----:R-:W2:Y:S01]  /*3ffe0*/  LDL.LU.64 R14, [R1+0x2bc8] ;  /* 0x002bc800010e7983 */ /* 0x001ea20000300a00 */
[----:B------:R-:W2:Y:S03]  /*3fff0*/  LDL.LU.64 R12, [R1+0x2bc0] ;  /* 0x002bc000010c7983 */ /* 0x000ea60000300a00 */
        /* <DEDUP_REMOVED lines=10> */
[----:B------:R-:W0:Y:S04]  /*400a0*/  LDSM.16.MT88.4 R24, [R19+0x4000] ;  /* 0x004000001318783b */ /* 0x000e280000004200 */
[----:B0-----:R-:W-:Y:S01]  /*400b0*/  STL.64 [R1+0x2a20], R26 ;  /* 0x002a201a01007387 */ /* 0x001fe20000100a00 */
[----:B------:R0:W-:Y:S03]  /*400c0*/  STL.64 [R1+0x2a18], R24 ;  /* 0x002a181801007387 */ /* 0x0001e60000100a00 */
[----:B0-----:R-:W3:Y:S01]  /*400d0*/  LDL.64 R24, [R1+0x40] ;  /* 0x0000400001187983 */ /* 0x001ee20000100a00 */
[----:B--2---:R-:W-:Y:S03]  /*400e0*/  HMMA.16816.F32 R8, R8, R20, R12 ;  /* 0x000000140808723c */ /* 0x004fe6000000180c */
[----:B------:R-:W3:Y:S01]  /*400f0*/  LDL.LU.64 R14, [R1+0x2bb8] ;  /* 0x002bb800010e7983 */ /* 0x000ee20000300a00 */
[----:B------:R-:W3:Y:S02]  /*40100*/  LDL.LU.64 R12, [R1+0x2bb0] ;  /* 0x002bb000010c7983 */ /* 0x000ee40000300a00 */
[----:B------:R-:W-:-:S02]  /*40110*/  IMAD.MOV.U32 R2, RZ, RZ, R20 ;  /* 0x000000ffff027224 */ /* 0x000fc400078e0014 */
[----:B------:R-:W-:Y:S11]  /*40120*/  IMAD.MOV.U32 R0, RZ, RZ, R21 ;  /* 0x000000ffff007224 */ /* 0x000ff600078e0015 */
[----:B------:R-:W-:Y:S04]  /*40130*/  @!UPT UIADD3 URZ, URZ, URZ, URZ ;  /* 0x0000003f3f3ff290 */ /* 0x000fe8000fffe03f */
[----:B------:R-:W-:Y:S01]  /*40140*/  STL.64 [R1+0x210], R8 ;  /* 0x0002100801007387 */ /* 0x000fe20000100a00 */
[----:B------:R-:W-:Y:S02]  /*40150*/  STL.64 [R1+0x218], R10 ;  /* 0x0002180a01007387 */ /* 0x000fe40000100a00 */
[----:B------:R-:W2:Y:S02]  /*40160*/  LDL.LU R20, [R1+0x570] ;  /* 0x0005700001147983 */ /* 0x000ea40000300800 */
[----:B------:R-:W2:Y:S01]  /*40170*/  LDL.LU R21, [R1+0x574] ;  /* 0x0005740001157983 */ /* 0x000ea20000300800 */
[----:B------:R-:W4:Y:S01]  /*40180*/  LDL.LU R22, [R1+0x578] ;  /* 0x0005780001167983 */ /* 0x000f220000300800 */
[----:B------:R-:W4:Y:S03]  /*40190*/  LDL.LU R23, [R1+0x57c] ;  /* 0x00057c0001177983 */ /* 0x000f260000300800 */
[----:B------:R0:W1:Y:S04]  /*401a0*/  LDSM.16.MT88.4 R8, [R19+0x4080] ;  /* 0x004080001308783b */ /* 0x0000680000004200 */
[----:B----4-:R-:W-:Y:S01]  /*401b0*/  STL.64 [R1+0x2ac0], R22 ;  /* 0x002ac01601007387 */ /* 0x010fe20000100a00 */
[----:B--2---:R2:W-:Y:S02]  /*401c0*/  STL.64 [R1+0x2ab8], R20 ;  /* 0x002ab81401007387 */ /* 0x0045e40000100a00 */
[----:B------:R-:W4:Y:S02]  /*401d0*/  LDL.LU R16, [R1+0x160] ;  /* 0x0001600001107983 */ /* 0x000f240000300800 */
[----:B------:R-:W4:Y:S01]  /*401e0*/  LDL.LU R17, [R1+0x164] ;  /* 0x0001640001117983 */ /* 0x000f220000300800 */
[----:B------:R-:W3:Y:S01]  /*401f0*/  LDL.LU R18, [R1+0x168] ;  /* 0x0001680001127983 */ /* 0x000ee20000300800 */
[----:B0-----:R-:W3:Y:S02]  /*40200*/  LDL.LU R19, [R1+0x16c] ;  /* 0x00016c0001137983 */ /* 0x001ee40000300800 */
[----:B--2---:R-:W-:-:S02]  /*40210*/  IMAD.MOV.U32 R20, RZ, RZ, R5 ;  /* 0x000000ffff147224 */ /* 0x004fc400078e0005 */
[----:B------:R-:W-:Y:S01]  /*40220*/  IMAD.MOV.U32 R21, RZ, RZ, R4 ;  /* 0x000000ffff157224 */ /* 0x000fe200078e0004 */
[----:B---3--:R-:W-:Y:S01]  /*40230*/  STL.64 [R1+0x2ba8], R18 ;  /* 0x002ba81201007387 */ /* 0x008fe20000100a00 */
[----:B----4-:R0:W-:Y:S03]  /*40240*/  STL.64 [R1+0x2ba0], R16 ;  /* 0x002ba01001007387 */ /* 0x0101e60000100a00 */
[----:B0-----:R-:W2:Y:S01]  /*40250*/  LDL.LU R16, [R1+0x180] ;  /* 0x0001800001107983 */ /* 0x001ea20000300800 */
[----:B------:R-:W2:Y:S02]  /*40260*/  LDL.LU R17, [R1+0x184] ;  /* 0x0001840001117983 */ /* 0x000ea40000300800 */
[----:B------:R-:W2:Y:S02]  /*40270*/  LDL.LU R18, [R1+0x188] ;  /* 0x0001880001127983 */ /* 0x000ea40000300800 */
[----:B------:R-:W2:Y:S01]  /*40280*/  LDL.LU R19, [R1+0x18c] ;  /* 0x00018c0001137983 */ /* 0x000ea20000300800 */
[----:B------:R-:W3:Y:S01]  /*40290*/  LDL.64 R4, [R1+0x10] ;  /* 0x0000100001047983 */ /* 0x000ee20000100a00 */
[----:B------:R0:W-:Y:S03]  /*402a0*/  STL.64 [R1+0x2b58], R20 ;  /* 0x002b581401007387 */ /* 0x0001e60000100a00 */
[----:B0-----:R-:W4:Y:S01]  /*402b0*/  LDL.LU R20, [R1+0x130] ;  /* 0x0001300001147983 */ /* 0x001f220000300800 */
[----:B------:R-:W4:Y:S02]  /*402c0*/  LDL.LU R21, [R1+0x134] ;  /* 0x0001340001157983 */ /* 0x000f240000300800 */
[----:B------:R-:W2:Y:S02]  /*402d0*/  LDL.LU R22, [R1+0x138] ;  /* 0x0001380001167983 */ /* 0x000ea40000300800 */
[----:B------:R-:W2:Y:S02]  /*402e0*/  LDL.LU R23, [R1+0x13c] ;  /* 0x00013c0001177983 */ /* 0x000ea40000300800 */
[----:B--2---:R-:W-:Y:S01]  /*402f0*/  STL.64 [R1+0x2b68], R22 ;  /* 0x002b681601007387 */ /* 0x004fe20000100a00 */
[----:B----4-:R0:W-:Y:S03]  /*40300*/  STL.64 [R1+0x2b60], R20 ;  /* 0x002b601401007387 */ /* 0x0101e60000100a00 */
[----:B0-----:R-:W2:Y:S04]  /*40310*/  LDL R20, [R1+0x20] ;  /* 0x0000200001147983 */ /* 0x001ea80000100800 */
[----:B------:R-:W2:Y:S01]  /*40320*/  LDL R21, [R1+0x24] ;  /* 0x0000240001157983 */ /* 0x000ea20000100800 */
[----:B------:R-:W-:Y:S03]  /*40330*/  HMMA.16816.F32 R16, R12, R24, R16 ;  /* 0x000000180c10723c */ /* 0x000fe60000001810 */
[----:B--2---:R0:W-:Y:S04]  /*40340*/  STL.64 [R1+0x2b78], R20 ;  /* 0x002b781401007387 */ /* 0x0041e80000100a00 */
[----:B0-----:R-:W2:Y:S04]  /*40350*/  LDL.64 R20, [R1] ;  /* 0x0000000001147983 */ /* 0x001ea80000100a00 */
[----:B--2---:R-:W-:Y:S01]  /*40360*/  STL.64 [R1+0x2b90], R20 ;  /* 0x002b901401007387 */ /* 0x004fe20000100a00 */
[----:B-1----:R-:W-:Y:S02]  /*40370*/  STL.64 [R1+0x29a0], R10 ;  /* 0x0029a00a01007387 */ /* 0x002fe40000100a00 */
[----:B------:R0:W-:Y:S02]  /*40380*/  STL.64 [R1+0x2998], R8 ;  /* 0x0029980801007387 */ /* 0x0001e40000100a00 */
[----:B0-----:R-:W-:-:S02]  /*40390*/  IMAD.MOV.U32 R8, RZ, RZ, R2 ;  /* 0x000000ffff087224 */ /* 0x001fc400078e0002 */
[----:B------:R-:W-:-:S05]  /*403a0*/  IMAD.MOV.U32 R9, RZ, RZ, R0 ;  /* 0x000000ffff097224 */ /* 0x000fca00078e0000 */
[----:B------:R0:W-:Y:S04]  /*403b0*/  STL.64 [R1+0x2b50], R8 ;  /* 0x002b500801007387 */ /* 0x0001e80000100a00 */
[----:B0-----:R-:W2:Y:S01]  /*403c0*/  LDL.LU R8, [R1+0x170] ;  /* 0x0001700001087983 */ /* 0x001ea20000300800 */
[----:B------:R-:W2:Y:S02]  /*403d0*/  LDL.LU R9, [R1+0x174] ;  /* 0x0001740001097983 */ /* 0x000ea40000300800 */
[----:B------:R-:W2:Y:S02]  /*403e0*/  LDL.LU R10, [R1+0x178] ;  /* 0x00017800010a7983 */ /* 0x000ea40000300800 */
[----:B------:R-:W2:Y:S01]  /*403f0*/  LDL.LU R11, [R1+0x17c] ;  /* 0x00017c00010b7983 */ /* 0x000ea20000300800 */
[----:B------:R-:W-:Y:S01]  /*40400*/  STL.64 [R1+0x180], R16 ;  /* 0x0001801001007387 */ /* 0x000fe20000100a00 */
[----:B------:R0:W-:Y:S03]  /*40410*/  STL.64 [R1+0x188], R18 ;  /* 0x0001881201007387 */ /* 0x0001e60000100a00 */
[----:B0-----:R-:W3:Y:S01]  /*40420*/  LDL.LU.64 R18, [R1+0x2ba8] ;  /* 0x002ba80001127983 */ /* 0x001ee20000300a00 */
[----:B------:R-:W3:Y:S02]  /*40430*/  LDL.LU.64 R16, [R1+0x2ba0] ;  /* 0x002ba00001107983 */ /* 0x000ee40000300a00 */
[----:B------:R0:W-:Y:S02]  /*40440*/  STL.64 [R1+0x2b70], R24 ;  /* 0x002b701801007387 */ /* 0x0001e40000100a00 */
[----:B0-----:R-:W4:Y:S01]  /*40450*/  LDL.LU R24, [R1+0x140] ;  /* 0x0001400001187983 */ /* 0x001f220000300800 */
[----:B------:R-:W4:Y:S02]  /*40460*/  LDL.LU R25, [R1+0x144] ;  /* 0x0001440001197983 */ /* 0x000f240000300800 */
[----:B------:R-:W3:Y:S02]  /*40470*/  LDL.LU R26, [R1+0x148] ;  /* 0x00014800011a7983 */ /* 0x000ee40000300800 */
[----:B------:R-:W3:Y:S02]  /*40480*/  LDL.LU R27, [R1+0x14c] ;  /* 0x00014c00011b7983 */ /* 0x000ee40000300800 */
[----:B------:R-:W-:-:S02]  /*40490*/  IMAD.MOV.U32 R20, RZ, RZ, R7 ;  /* 0x000000ffff147224 */ /* 0x000fc400078e0007 */
[----:B------:R-:W-:-:S07]  /*404a0*/  IMAD.MOV.U32 R21, RZ, RZ, R6 ;  /* 0x000000ffff157224 */ /* 0x000fce00078e0006 */
[C---:B--2---:R-:W-:Y:S01]  /*404b0*/  HMMA.16816.F32 R20, R12.reuse, R20, R8 ;  /* 0x000000140c14723c */ /* 0x044fe20000001808 */
[----:B---3--:R-:W-:Y:S01]  /*404c0*/  STL.64 [R1+0x2b88], R26 ;  /* 0x002b881a01007387 */ /* 0x008fe20000100a00 */
[----:B----4-:R0:W-:Y:S03]  /*404d0*/  STL.64 [R1+0x2b80], R24 ;  /* 0x002b801801007387 */ /* 0x0101e60000100a00 */
[----:B0-----:R-:W2:Y:S01]  /*404e0*/  LDL.LU R24, [R1+0x150] ;  /* 0x0001500001187983 */ /* 0x001ea20000300800 */
[----:B------:R-:W2:Y:S02]  /*404f0*/  LDL.LU R25, [R1+0x154] ;  /* 0x0001540001197983 */ /* 0x000ea40000300800 */
[----:B------:R-:W2:Y:S02]  /*40500*/  LDL.LU R26, [R1+0x158] ;  /* 0x00015800011a7983 */ /* 0x000ea40000300800 */
[----:B------:R-:W2:Y:S01]  /*40510*/  LDL.LU R27, [R1+0x15c] ;  /* 0x00015c00011b7983 */ /* 0x000ea20000300800 */
[----:B------:R-:W3:Y:S11]  /*40520*/  LDL.LU R8, [R1+0x120] ;  /* 0x0001200001087983 */ /* 0x000ef60000300800 */
[----:B------:R-:W-:Y:S01]  /*40530*/  @!UPT UIADD3 URZ, URZ, URZ, URZ ;  /* 0x0000003f3f3ff290 */ /* 0x000fe2000fffe03f */
[----:B------:R-:W-:Y:S02]  /*40540*/  STL.64 [R1+0x170], R20 ;  /* 0x0001701401007387 */ /* 0x000fe40000100a00 */
[----:B------:R0:W-:Y:S02]  /*40550*/  STL.64 [R1+0x178], R22 ;  /* 0x0001781601007387 */ /* 0x0001e40000100a00 */
[----:B------:R-:W3:Y:S01]  /*40560*/  LDL.LU R9, [R1+0x124] ;  /* 0x0001240001097983 */ /* 0x000ee20000300800 */
[----:B------:R-:W3:Y:S01]  /*40570*/  LDL.LU R10, [R1+0x128] ;  /* 0x00012800010a7983 */ /* 0x000ee20000300800 */
[----:B------:R-:W3:Y:S01]  /*40580*/  LDL.LU R11, [R1+0x12c] ;  /* 0x00012c00010b7983 */ /* 0x000ee20000300800 */
[----:B0-----:R-:W-:Y:S07]  /*40590*/  HMMA.16816.F32 R20, R12, R4, R16 ;  /* 0x000000040c14723c */ /* 0x001fee0000001810 */
[----:B------:R-:W-:-:S02]  /*405a0*/  IMAD.MOV.U32 R17, RZ, RZ, R4 ;  /* 0x000000ffff117224 */ /* 0x000fc400078e0004 */
[----:B------:R-:W-:Y:S02]  /*405b0*/  IMAD.MOV.U32 R16, RZ, RZ, R5 ;  /* 0x000000ffff107224 */ /* 0x000fe400078e0005 */
[----:B------:R-:W4:Y:S11]  /*405c0*/  LDL.LU.64 R4, [R1+0x2b98] ;  /* 0x002b980001047983 */ /* 0x000f360000300a00 */
[----:B------:R-:W-:Y:S01]  /*405d0*/  @!UPT UIADD3 URZ, URZ, URZ, URZ ;  /* 0x0000003f3f3ff290 */ /* 0x000fe2000fffe03f */
[----:B------:R0:W-:Y:S04]  /*405e0*/  STL.64 [R1+0x160], R20 ;  /* 0x0001601401007387 */ /* 0x0001e80000100a00 */
[----:B0-----:R-:W2:Y:S02]  /*405f0*/  LDL.LU.64 R20, [R1+0x2b90] ;  /* 0x002b900001147983 */ /* 0x001ea40000300a00 */
[----:B--2---:R-:W-:Y:S01]  /*40600*/  HMMA.16816.F32 R24, R12, R20, R24 ;  /* 0x000000140c18723c */ /* 0x004fe20000001818 */
        /* <DEDUP_REMOVED lines=9> */
[----:B------:R-:W-:-:S02]  /*406a0*/  IMAD.MOV.U32 R7, RZ, RZ, R23 ;  /* 0x000000ffff077224 */ /* 0x000fc400078e0017 */
[C---:B--2---:R-:W-:Y:S01]  /*406b0*/  HMMA.16816.F32 R20, R12.reuse, R20, R24 ;  /* 0x000000140c14723c */ /* 0x044fe20000001818 */
[----:B------:R-:W2:Y:S11]  /*406c0*/  LDL.LU.64 R24, [R1+0x2b70] ;  /* 0x002b700001187983 */ /* 0x000eb60000300a00 */
[----:B------:R-:W-:Y:S11]  /*406d0*/  @!UPT UIADD3 URZ, URZ, URZ, URZ ;  /* 0x0000003f3f3ff290 */ /* 0x000ff6000fffe03f */
[----:B------:R-:W-:Y:S01]  /*406e0*/  STL.64 [R1+0x140], R20 ;  /* 0x0001401401007387 */ /* 0x000fe20000100a00 */
[----:B------:R0:W-:Y:S03]  /*406f0*/  STL.64 [R1+0x148], R22 ;  /* 0x0001481601007387 */ /* 0x0001e60000100a00 */
[----:B0-----:R-:W4:Y:S01]  /*40700*/  LDL.LU.64 R22, [R1+0x2b68] ;  /* 0x002b680001167983 */ /* 0x001f220000300a00 */
[----:B------:R-:W4:Y:S02]  /*40710*/  LDL.LU.64 R20, [R1+0x2b60] ;  /* 0x002b600001147983 */ /* 0x000f240000300a00 */
[C---:B----4-:R-:W-:Y:S11]  /*40720*/  HMMA.16816.F32 R20, R12.reuse, R4, R20 ;  /* 0x000000040c14723c */ /* 0x050ff60000001814 */
[----:B------:R-:W-:Y:S11]  /*40730*/  @!UPT UIADD3 URZ, URZ, URZ, URZ ;  /* 0x0000003f3f3ff290 */ /* 0x000ff6000fffe03f */
[----:B------:R-:W-:Y:S01]  /*40740*/  @!UPT UIADD3 URZ, URZ, URZ, URZ ;  /* 0x0000003f3f3ff290 */ /* 0x000fe2000fffe03f */
[----:B------:R0:W-:Y:S01]  /*40750*/  STL.64 [R1+0x130], R20 ;  /* 0x0001301401007387 */ /* 0x0001e20000100a00 */
[----:B------:R-:W-:Y:S03]  /*40760*/  STL.64 [R1+0x138], R22 ;  /* 0x0001381601007387 */ /* 0x000fe60000100a00 */
[----:B0-----:R-:W3:Y:S01]  /*40770*/  LDL.LU.64 R20, [R1+0x2b58] ;  /* 0x002b580001147983 */ /* 0x001ee20000300a00 */
[----:B------:R-:W-:Y:S02]  /*40780*/  STL.64 [R1+0x2ae0], R6 ;  /* 0x002ae00601007387 */ /* 0x000fe40000100a00 */
[----:B------:R0:W-:Y:S02]  /*40790*/  STL.64 [R1+0x2ad8], R4 ;  /* 0x002ad80401007387 */ /* 0x0001e40000100a00 */
[----:B0-----:R-:W4:Y:S04]  /*407a0*/  LDL.64 R4, [R1+0x20] ;  /* 0x0000200001047983 */ /* 0x001f280000100a00 */
[----:B----4-:R0:W-:Y:S04]  /*407b0*/  STL.64 [R1+0x2af8], R4 ;  /* 0x002af80401007387 */ /* 0x0101e80000100a00 */
[----:B0-----:R-:W4:Y:S01]  /*407c0*/  LDL.LU R4, [R1+0xd0] ;  /* 0x0000d00001047983 */ /* 0x001f220000300800 */
[----:B------:R-:W4:Y:S02]  /*407d0*/  LDL.LU R5, [R1+0xd4] ;  /* 0x0000d40001057983 */ /* 0x000f240000300800 */
[----:B------:R-:W2:Y:S02]  /*407e0*/  LDL.LU R6, [R1+0xd8] ;  /* 0x0000d80001067983 */ /* 0x000ea40000300800 */
[----:B------:R-:W2:Y:S01]  /*407f0*/  LDL.LU R7, [R1+0xdc] ;  /* 0x0000dc0001077983 */ /* 0x000ea20000300800 */
[----:B---3--:R-:W-:Y:S01]  /*40800*/  HMMA.16816.F32 R8, R12, R20, R8 ;  /* 0x000000140c08723c */ /* 0x008fe20000001808 */
[----:B--2---:R-:W-:Y:S01]  /*40810*/  STL.64 [R1+0x2b08], R6 ;  /* 0x002b080601007387 */ /* 0x004fe20000100a00 */
[----:B----4-:R0:W-:Y:S02]  /*40820*/  STL.64 [R1+0x2b00], R4 ;  /* 0x002b000401007387 */ /* 0x0101e40000100a00 */
[----:B0-----:R-:W-:-:S02]  /*40830*/  IMAD.MOV.U32 R4, RZ, RZ, R17 ;  /* 0x000000ffff047224 */ /* 0x001fc400078e0011 */
[----:B------:R-:W-:Y:S02]  /*40840*/  IMAD.MOV.U32 R5, RZ, RZ, R16 ;  /* 0x000000ffff057224 */ /* 0x000fe400078e0010 */
[----:B------:R-:W2:Y:S01]  /*40850*/  LDL.LU R16, [R1+0xb0] ;  /* 0x0000b00001107983 */ /* 0x000ea20000300800 */
[----:B------:R-:W2:Y:S02]  /*40860*/  LDL.LU R17, [R1+0xb4] ;  /* 0x0000b40001117983 */ /* 0x000ea40000300800 */
[----:B------:R-:W2:Y:S02]  /*40870*/  LDL.LU R18, [R1+0xb8] ;  /* 0x0000b80001127983 */ /* 0x000ea40000300800 */
[----:B------:R-:W2:Y:S01]  /*40880*/  LDL.LU R19, [R1+0xbc] ;  /* 0x0000bc0001137983 */ /* 0x000ea20000300800 */
[----:B------:R0:W-:Y:S04]  /*40890*/  STL.64 [R1+0x2b20], R4 ;  /* 0x002b200401007387 */ /* 0x0001e80000100a00 */
[----:B0-----:R-:W3:Y:S04]  /*408a0*/  LDL.64 R4, [R1+0x30] ;  /* 0x0000300001047983 */ /* 0x001ee80000100a00 */
[----:B---3--:R0:W-:Y:S04]  /*408b0*/  STL.64 [R1+0x2b38], R4 ;  /* 0x002b380401007387 */ /* 0x0081e80000100a00 */
[----:B0-----:R-:W3:Y:S01]  /*408c0*/  LDL.LU R4, [R1+0x100] ;  /* 0x0001000001047983 */ /* 0x001ee20000300800 */
[----:B------:R-:W3:Y:S02]  /*408d0*/  LDL.LU R5, [R1+0x104] ;  /* 0x0001040001057983 */ /* 0x000ee40000300800 */
[----:B------:R-:W3:Y:S02]  /*408e0*/  LDL.LU R6, [R1+0x108] ;  /* 0x0001080001067983 */ /* 0x000ee40000300800 */
[----:B------:R-:W3:Y:S01]  /*408f0*/  LDL.LU R7, [R1+0x10c] ;  /* 0x00010c0001077983 */ /* 0x000ee20000300800 */
[----:B------:R0:W-:Y:S01]  /*40900*/  STL.64 [R1+0x120], R8 ;  /* 0x0001200801007387 */ /* 0x0001e20000100a00 */
[----:B------:R-:W-:Y:S03]  /*40910*/  STL.64 [R1+0x128], R10 ;  /* 0x0001280a01007387 */ /* 0x000fe60000100a00 */
[----:B0-----:R-:W2:Y:S01]  /*40920*/  LDL.LU.64 R8, [R1+0x2b50] ;  /* 0x002b500001087983 */ /* 0x001ea20000300a00 */
[----:B------:R0:W-:Y:S03]  /*40930*/  STL.64 [R1+0x2ad0], R20 ;  /* 0x002ad01401007387 */ /* 0x0001e60000100a00 */
        /* <DEDUP_REMOVED lines=21> */
[----:B------:R-:W2:Y:S02]  /*40a90*/  LDL.LU R22, [R1+0xf8] ;  /* 0x0000f80001167983 */ /* 0x000ea40000300800 */
[----:B------:R-:W2:Y:S01]  /*40aa0*/  LDL.LU R23, [R1+0xfc] ;  /* 0x0000fc0001177983 */ /* 0x000ea20000300800 */
[----:B------:R-:W3:Y:S01]  /*40ab0*/  LDL.LU.64 R18, [R1+0x2b48] ;  /* 0x002b480001127983 */ /* 0x000ee20000300a00 */
[----:B------:R-:W3:Y:S11]  /*40ac0*/  LDL.LU.64 R16, [R1+0x2b40] ;  /* 0x002b400001107983 */ /* 0x000ef60000300a00 */
[----:B------:R-:W-:Y:S02]  /*40ad0*/  STL.64 [R1+0xb0], R12 ;  /* 0x0000b00c01007387 */ /* 0x000fe40000100a00 */
[----:B------:R-:W-:Y:S01]  /*40ae0*/  STL.64 [R1+0xb8], R14 ;  /* 0x0000b80e01007387 */ /* 0x000fe20000100a00 */
        /* <DEDUP_REMOVED lines=26> */
[----:B0-----:R-:W4:Y:S01]  /*40c90*/  LDL.LU.64 R6, [R1+0x2b08] ;  /* 0x002b080001067983 */ /* 0x001f220000300a00 */
[----:B------:R-:W4:Y:S02]  /*40ca0*/  LDL.LU.64 R4, [R1+0x2b00] ;  /* 0x002b000001047983 */ /* 0x000f240000300a00 */
[----:B------:R-:W-:Y:S02]  /*40cb0*/  IMAD.MOV.U32 R12, RZ, RZ, R2 ;  /* 0x000000ffff0c7224 */ /* 0x000fe400078e0002 */
[----:B------:R-:W-:-:S07]  /*40cc0*/  IMAD.MOV.U32 R13, RZ, RZ, R0 ;  /* 0x000000ffff0d7224 */ /* 0x000fce00078e0000 */
[C---:B----4-:R-:W-:Y:S11]  /*40cd0*/  HMMA.16816.F32 R4, R16.reuse, R12, R4 ;  /* 0x0000000c1004723c */ /* 0x050ff60000001804 */
        /* <DEDUP_REMOVED lines=13> */
[----:B------:R-:W4:Y:S02]  /*40db0*/  LDL.LU.64 R6, [R1+0x2ae0] ;  /* 0x002ae00001067983 */ /* 0x000f240000300a00 */
[----:B------:R-:W2:Y:S02]  /*40dc0*/  LDL.LU.64 R4, [R1+0x2ad8] ;  /* 0x002ad80001047983 */ /* 0x000ea40000300a00 */
[C---:B--2---:R-:W-:Y:S11]  /*40dd0*/  HMMA.16816.F32 R20, R16.reuse, R4, R20 ;  /* 0x000000041014723c */ /* 0x044ff60000001814 */
[----:B------:R-:W-:Y:S11]  /*40de0*/  @!UPT UIADD3 URZ, URZ, URZ, URZ ;  /* 0x0000003f3f3ff290 */ /* 0x000ff6000fffe03f */
[----:B------:R-:W-:Y:S01]  /*40df0*/  @!UPT UIADD3 URZ, URZ, URZ, URZ ;  /* 0x0000003f3f3ff290 */ /* 0x000fe2000fffe03f */
[----:B------:R0:W-:Y:S01]  /*40e00*/  STL.64 [R1+0x2b0], R20 ;  /* 0x0002b01401007387 */ /* 0x0001e20000100a00 */
[----:B------:R-:W-:Y:S03]  /*40e10*/  STL.64 [R1+0x2b8], R22 ;  /* 0x0002b81601007387 */ /* 0x000fe60000100a00 */
[----:B0-----:R-:W3:Y:S01]  /*40e20*/  LDL.LU.64 R20, [R1+0x2ad0] ;  /* 0x002ad00001147983 */ /* 0x001ee20000300a00 */
[----:B----4-:R-:W-:Y:S02]  /*40e30*/  STL.64 [R1+0x2a58], R6 ;  /* 0x002a580601007387 */ /* 0x010fe40000100a00 */
[----:B------:R0:W-:Y:S02]  /*40e40*/  STL.64 [R1+0x2a50], R4 ;  /* 0x002a500401007387 */ /* 0x0001e40000100a00 */
[----:B0-----:R-:W2:Y:S01]  /*40e50*/  LDL.LU R4, [R1+0x560] ;  /* 0x0005600001047983 */ /* 0x001ea20000300800 */
[----:B------:R-:W2:Y:S02]  /*40e60*/  LDL.LU R5, [R1+0x564] ;  /* 0x0005640001057983 */ /* 0x000ea40000300800 */
[----:B------:R-:W2:Y:S02]  /*40e70*/  LDL.LU R6, [R1+0x568] ;  /* 0x0005680001067983 */ /* 0x000ea40000300800 */
[----:B------:R-:W2:Y:S01]  /*40e80*/  LDL.LU R7, [R1+0x56c] ;  /* 0x00056c0001077983 */ /* 0x000ea20000300800 */
[C---:B---3--:R-:W-:Y:S01]  /*40e90*/  HMMA.16816.F32 R20, R16.reuse, R20, R24 ;  /* 0x000000141014723c */ /* 0x048fe20000001818 */
[----:B------:R-:W2:Y:S11]  /*40ea0*/  LDL.LU.64 R24, [R1+0x2ac8] ;  /* 0x002ac80001187983 */ /* 0x000eb60000300a00 */
        /* <DEDUP_REMOVED lines=8> */
[----:B------:R-:W-:Y:S11]  /*40f30*/  STL.64 [R1+0x2a38], R8 ;  /* 0x002a380801007387 */ /* 0x000ff60000100a00 */
[----:B------:R-:W-:Y:S08]  /*40f40*/  @!UPT UIADD3 URZ, URZ, URZ, URZ ;  /* 0x0000003f3f3ff290 */ /* 0x000ff0000fffe03f */
[----:B------:R0:W-:Y:S01]  /*40f50*/  STL.64 [R1+0x3d0], R16 ;  /* 0x0003d01001007387 */ /* 0x0001e20000100a00 */
[----:B------:R1:W-:Y:S03]  /*40f60*/  STL.64 [R1+0x3d8], R18 ;  /* 0x0003d81201007387 */ /* 0x0003e60000100a00 */
[----:B0-----:R-:W3:Y:S01]  /*40f70*/  LDL.LU R16, [R1+0x4b0] ;  /* 0x0004b00001107983 */ /* 0x001ee20000300800 */
[----:B------:R-:W3:Y:S02]  /*40f80*/  LDL.LU R17, [R1+0x4b4] ;  /* 0x0004b40001117983 */ /* 0x000ee40000300800 */
[----:B-1----:R-:W4:Y:S02]  /*40f90*/  LDL.LU R18, [R1+0x4b8] ;  /* 0x0004b80001127983 */ /* 0x002f240000300800 */
[----:B------:R-:W4:Y:S02]  /*40fa0*/  LDL.LU R19, [R1+0x4bc] ;  /* 0x0004bc0001137983 */ /* 0x000f240000300800 */
[----:B----4-:R-:W-:Y:S01]  /*40fb0*/  STL.64 [R1+0x29c8], R18 ;  /* 0x0029c81201007387 */ /* 0x010fe20000100a00 */
[----:B---3--:R0:W-:Y:S03]  /*40fc0*/  STL.64 [R1+0x29c0], R16 ;  /* 0x0029c01001007387 */ /* 0x0081e60000100a00 */
[----:B0-----:R-:W3:Y:S01]  /*40fd0*/  LDL.LU R16, [R1+0x4c0] ;  /* 0x0004c00001107983 */ /* 0x001ee20000300800 */
[----:B------:R-:W3:Y:S02]  /*40fe0*/  LDL.LU R17, [R1+0x4c4] ;  /* 0x0004c40001117983 */ /* 0x000ee40000300800 */
[----:B------:R-:W4:Y:S02]  /*40ff0*/  LDL.LU R18, [R1+0x4c8] ;  /* 0x0004c80001127983 */ /* 0x000f240000300800 */
[----:B------:R-:W4:Y:S01]  /*41000*/  LDL.LU R19, [R1+0x4cc] ;  /* 0x0004cc0001137983 */ /* 0x000f220000300800 */
[----:B--2---:R-:W-:Y:S01]  /*41010*/  HMMA.16816.F32 R4, R20, R24, R4 ;  /* 0x000000181404723c */ /* 0x004fe20000001804 */
[----:B----4-:R-:W-:Y:S01]  /*41020*/  STL.64 [R1+0x29d8], R18 ;  /* 0x0029d81201007387 */ /* 0x010fe20000100a00 */
[----:B---3--:R0:W-:Y:S03]  /*41030*/  STL.64 [R1+0x29d0], R16 ;  /* 0x0029d01001007387 */ /* 0x0081e60000100a00 */
[----:B0-----:R-:W2:Y:S01]  /*41040*/  LDL.64 R16, [R1+0x10] ;  /* 0x0000100001107983 */ /* 0x001ea20000100a00 */
[----:B------:R-:W-:-:S02]  /*41050*/  IMAD.MOV.U32 R15, RZ, RZ, R24 ;  /* 0x000000ffff0f7224 */ /* 0x000fc400078e0018 */
[----:B------:R-:W-:Y:S01]  /*41060*/  IMAD.MOV.U32 R14, RZ, RZ, R25 ;  /* 0x000000ffff0e7224 */ /* 0x000fe200078e0019 */
[----:B--2---:R-:W-:Y:S11]  /*41070*/  STL.64 [R1+0x2a88], R16 ;  /* 0x002a881001007387 */ /* 0x004ff60000100a00 */
[----:B------:R-:W-:Y:S03]  /*41080*/  @!UPT UIADD3 URZ, URZ, URZ, URZ ;  /* 0x0000003f3f3ff290 */ /* 0x000fe6000fffe03f */
[----:B------:R-:W-:Y:S02]  /*41090*/  STL.64 [R1+0x450], R4 ;  /* 0x0004500401007387 */ /* 0x000fe40000100a00 */
[----:B------:R-:W-:Y:S02]  /*410a0*/  STL.64 [R1+0x458], R6 ;  /* 0x0004580601007387 */ /* 0x000fe40000100a00 */
[----:B------:R-:W-:Y:S01]  /*410b0*/  STL.64 [R1+0x2a80], R14 ;  /* 0x002a800e01007387 */ /* 0x000fe20000100a00 */
[----:B------:R0:W-:Y:S04]  /*410c0*/  STL.64 [R1+0x2a78], R12 ;  /* 0x002a780c01007387 */ /* 0x0001e80000100a00 */
[----:B0-----:R-:W2:Y:S01]  /*410d0*/  LDL.LU R12, [R1+0x540] ;  /* 0x00054000010c7983 */ /* 0x001ea20000300800 */
[----:B------:R-:W2:Y:S02]  /*410e0*/  LDL.LU R13, [R1+0x544] ;  /* 0x00054400010d7983 */ /* 0x000ea40000300800 */
[----:B------:R-:W3:Y:S02]  /*410f0*/  LDL.LU R14, [R1+0x548] ;  /* 0x00054800010e7983 */ /* 0x000ee40000300800 */
[----:B------:R-:W3:Y:S02]  /*41100*/  LDL.LU R15, [R1+0x54c] ;  /* 0x00054c00010f7983 */ /* 0x000ee40000300800 */
[----:B------:R-:W-:-:S02]  /*41110*/  IMAD.MOV.U32 R17, RZ, RZ, R10 ;  /* 0x000000ffff117224 */ /* 0x000fc400078e000a */
[----:B------:R-:W-:Y:S01]  /*41120*/  IMAD.MOV.U32 R16, RZ, RZ, R11 ;  /* 0x000000ffff107224 */ /* 0x000fe200078e000b */
[----:B---3--:R-:W-:Y:S01]  /*41130*/  STL.64 [R1+0x2a98], R14 ;  /* 0x002a980e01007387 */ /* 0x008fe20000100a00 */
[----:B--2---:R0:W-:Y:S03]  /*41140*/  STL.64 [R1+0x2a90], R12 ;  /* 0x002a900c01007387 */ /* 0x0041e60000100a00 */
[----:B0-----:R-:W2:Y:S01]  /*41150*/  LDL.LU R12, [R1+0x550] ;  /* 0x00055000010c7983 */ /* 0x001ea20000300800 */
[----:B------:R-:W2:Y:S02]  /*41160*/  LDL.LU R13, [R1+0x554] ;  /* 0x00055400010d7983 */ /* 0x000ea40000300800 */
[----:B------:R-:W2:Y:S02]  /*41170*/  LDL.LU R14, [R1+0x558] ;  /* 0x00055800010e7983 */ /* 0x000ea40000300800 */
[----:B------:R-:W2:Y:S01]  /*41180*/  LDL.LU R15, [R1+0x55c] ;  /* 0x00055c00010f7983 */ /* 0x000ea20000300800 */
[----:B------:R-:W3:Y:S01]  /*41190*/  LDL.LU R24, [R1+0x360] ;  /* 0x0003600001187983 */ /* 0x000ee20000300800 */
[----:B------:R-:W3:Y:S02]  /*411a0*/  LDL.LU R25, [R1+0x364] ;  /* 0x0003640001197983 */ /* 0x000ee40000300800 */
[----:B------:R-:W4:Y:S02]  /*411b0*/  LDL.LU R26, [R1+0x368] ;  /* 0x00036800011a7983 */ /* 0x000f240000300800 */
[----:B------:R-:W4:Y:S01]  /*411c0*/  LDL.LU R27, [R1+0x36c] ;  /* 0x00036c00011b7983 */ /* 0x000f220000300800 */
[----:B------:R-:W2:Y:S01]  /*411d0*/  LDL.LU R8, [R1+0x3f0] ;  /* 0x0003f00001087983 */ /* 0x000ea20000300800 */
[----:B------:R-:W2:Y:S02]  /*411e0*/  LDL.LU R9, [R1+0x3f4] ;  /* 0x0003f40001097983 */ /* 0x000ea40000300800 */
[----:B------:R-:W2:Y:S02]  /*411f0*/  LDL.LU R10, [R1+0x3f8] ;  /* 0x0003f800010a7983 */ /* 0x000ea40000300800 */
[----:B------:R-:W2:Y:S02]  /*41200*/  LDL.LU R11, [R1+0x3fc] ;  /* 0x0003fc00010b7983 */ /* 0x000ea40000300800 */
[----:B------:R-:W-:-:S02]  /*41210*/  IMAD.MOV.U32 R4, RZ, RZ, R0 ;  /* 0x000000ffff047224 */ /* 0x000fc400078e0000 */
[----:B------:R-:W-:Y:S01]  /*41220*/  IMAD.MOV.U32 R5, RZ, RZ, R2 ;  /* 0x000000ffff057224 */ /* 0x000fe200078e0002 */
[----:B------:R-:W3:Y:S01]  /*41230*/  LDL.LU R0, [R1+0x2aa4] ;  /* 0x002aa40001007983 */ /* 0x000ee20000300800 */
[----:B------:R-:W3:Y:S03]  /*41240*/  LDL.LU R2, [R1+0x2aa0] ;  /* 0x002aa00001027983 */ /* 0x000ee60000300800 */
[----:B------:R0:W-:Y:S04]  /*41250*/  STL.64 [R1+0x2a70], R4 ;  /* 0x002a700401007387 */ /* 0x0001e80000100a00 */
[----:B0-----:R-:W3:Y:S01]  /*41260*/  LDL.LU R4, [R1+0x520] ;  /* 0x0005200001047983 */ /* 0x001ee20000300800 */
[----:B------:R-:W3:Y:S02]  /*41270*/  LDL.LU R5, [R1+0x524] ;  /* 0x0005240001057983 */ /* 0x000ee40000300800 */
[----:B------:R-:W3:Y:S02]  /*41280*/  LDL.LU R6, [R1+0x528] ;  /* 0x0005280001067983 */ /* 0x000ee40000300800 */
[----:B------:R-:W3:Y:S01]  /*41290*/  LDL.LU R7, [R1+0x52c] ;  /* 0x00052c0001077983 */ /* 0x000ee20000300800 */
        /* <DEDUP_REMOVED lines=12> */
[----:B------:R-:W2:Y:S01]  /*41360*/  LDL.LU R11, [R1+0x51c] ;  /* 0x00051c00010b7983 */ /* 0x000ea20000300800 */
[----:B----4-:R-:W-:Y:S01]  /*41370*/  STL.64 [R1+0x2a30], R26 ;  /* 0x002a301a01007387 */ /* 0x010fe20000100a00 */
[----:B---3--:R0:W-:Y:S03]  /*41380*/  STL.64 [R1+0x2a28], R24 ;  /* 0x002a281801007387 */ /* 0x0081e60000100a00 */
[----:B0-----:R-:W3:Y:S01]  /*41390*/  LDL.64 R24, [R1+0x70] ;  /* 0x0000700001187983 */ /* 0x001ee20000100a00 */
[----:B------:R-:W4:Y:S02]  /*413a0*/  LDL.LU.64 R14, [R1+0x2a98] ;  /* 0x002a9800010e7983 */ /* 0x000f240000300a00 */
[----:B------:R-:W4:Y:S05]  /*413b0*/  LDL.LU.64 R12, [R1+0x2a90] ;  /* 0x002a9000010c7983 */ /* 0x000f2a0000300a00 */
[----:B------:R0:W-:Y:S01]  /*413c0*/  STL.64 [R1+0x440], R16 ;  /* 0x0004401001007387 */ /* 0x0001e20000100a00 */
[----:B------:R-:W-:Y:S04]  /*413d0*/  STL.64 [R1+0x448], R18 ;  /* 0x0004481201007387 */ /* 0x000fe80000100a00 */
[----:B0-----:R-:W4:Y:S02]  /*413e0*/  LDL.LU.64 R16, [R1+0x2a88] ;  /* 0x002a880001107983 */ /* 0x001f240000300a00 */
[C---:B----4-:R-:W-:Y:S11]  /*413f0*/  HMMA.16816.F32 R12, R20.reuse, R16, R12 ;  /* 0x00000010140c723c */ /* 0x050ff6000000180c */
[----:B------:R-:W-:Y:S11]  /*41400*/  @!UPT UIADD3 URZ, URZ, URZ, URZ ;  /* 0x0000003f3f3ff290 */ /* 0x000ff6000fffe03f */
[----:B------:R-:W-:Y:S01]  /*41410*/  @!UPT UIADD3 URZ, URZ, URZ, URZ ;  /* 0x0000003f3f3ff290 */ /* 0x000fe2000fffe03f */
[----:B------:R-:W-:Y:S01]  /*41420*/  STL.64 [R1+0x430], R12 ;  /* 0x0004300c01007387 */ /* 0x000fe20000100a00 */
[----:B------:R0:W-:Y:S03]  /*41430*/  STL.64 [R1+0x438], R14 ;  /* 0x0004380e01007387 */ /* 0x0001e60000100a00 */
[----:B0-----:R-:W4:Y:S01]  /*41440*/  LDL.LU.64 R14, [R1+0x2a80] ;  /* 0x002a8000010e7983 */ /* 0x001f220000300a00 */
[----:B------:R-:W2:Y:S02]  /*41450*/  LDL.LU.64 R12, [R1+0x2a78] ;  /* 0x002a7800010c7983 */ /* 0x000ea40000300a00 */
[----:B------:R0:W-:Y:S02]  /*41460*/  STL.64 [R1+0x29e8], R16 ;  /* 0x0029e81001007387 */ /* 0x0001e40000100a00 */
[----:B0-----:R-:W3:Y:S01]  /*41470*/  LDL.64 R16, [R1+0x30] ;  /* 0x0000300001107983 */ /* 0x001ee20000100a00 */
[C---:B--2---:R-:W-:Y:S03]  /*41480*/  HMMA.16816.F32 R4, R20.reuse, R12, R4 ;  /* 0x0000000c1404723c */ /* 0x044fe60000001804 */
[----:B---3--:R4:W-:Y:S11]  /*41490*/  STL.64 [R1+0x2a00], R16 ;  /* 0x002a001001007387 */ /* 0x0089f60000100a00 */
[----:B------:R-:W-:Y:S09]  /*414a0*/  @!UPT UIADD3 URZ, URZ, URZ, URZ ;  /* 0x0000003f3f3ff290 */ /* 0x000ff2000fffe03f */
[----:B------:R0:W-:Y:S01]  /*414b0*/  STL.64 [R1+0x420], R4 ;  /* 0x0004200401007387 */ /* 0x0001e20000100a00 */
[----:B------:R-:W-:Y:S02]  /*414c0*/  STL.64 [R1+0x428], R6 ;  /* 0x0004280601007387 */ /* 0x000fe40000100a00 */
[----:B----4-:R-:W-:Y:S02]  /*414d0*/  IMAD.MOV.U32 R17, RZ, RZ, R14 ;  /* 0x000000ffff117224 */ /* 0x010fe400078e000e */
[----:B------:R-:W-:Y:S01]  /*414e0*/  IMAD.MOV.U32 R16, RZ, RZ, R15 ;  /* 0x000000ffff107224 */ /* 0x000fe200078e000f */
[----:B0-----:R-:W2:Y:S01]  /*414f0*/  LDL.LU.64 R4, [R1+0x2a70] ;  /* 0x002a700001047983 */ /* 0x001ea20000300a00 */
[----:B------:R0:W-:Y:S03]  /*41500*/  STL.64 [R1+0x29e0], R12 ;  /* 0x0029e00c01007387 */ /* 0x0001e60000100a00 */
[----:B0-----:R-:W3:Y:S01]  /*41510*/  LDL.LU R12, [R1+0x4d0] ;  /* 0x0004d000010c7983 */ /* 0x001ee20000300800 */
[----:B------:R-:W3:Y:S02]  /*41520*/  LDL.LU R13, [R1+0x4d4] ;  /* 0x0004d400010d7983 */ /* 0x000ee40000300800 */
[----:B------:R-:W4:Y:S02]  /*41530*/  LDL.LU R14, [R1+0x4d8] ;  /* 0x0004d800010e7983 */ /* 0x000f240000300800 */
[----:B------:R-:W4:Y:S02]  /*41540*/  LDL.LU R15, [R1+0x4dc] ;  /* 0x0004dc00010f7983 */ /* 0x000f240000300800 */
[----:B----4-:R-:W-:Y:S01]  /*41550*/  STL.64 [R1+0x29f8], R14 ;  /* 0x0029f80e01007387 */ /* 0x010fe20000100a00 */
[----:B---3--:R0:W-:Y:S03]  /*41560*/  STL.64 [R1+0x29f0], R12 ;  /* 0x0029f00c01007387 */ /* 0x0081e60000100a00 */
        /* <DEDUP_REMOVED lines=28> */
[----:B------:R1:W-:Y:S03]  /*41730*/  STL.64 [R1+0x3f8], R10 ;  /* 0x0003f80a01007387 */ /* 0x0003e60000100a00 */
[----:B0-----:R-:W3:Y:S01]  /*41740*/  LDL.LU.64 R8, [R1+0x2a38] ;  /* 0x002a380001087983 */ /* 0x001ee20000300a00 */
[----:B-1----:R-:W-:Y:S02]  /*41750*/  IMAD.MOV.U32 R11, RZ, RZ, R24 ;  /* 0x000000ffff0b7224 */ /* 0x002fe400078e0018 */
[----:B------:R-:W-:Y:S02]  /*41760*/  IMAD.MOV.U32 R10, RZ, RZ, R25 ;  /* 0x000000ffff0a7224 */ /* 0x000fe400078e0019 */
[----:B------:R-:W3:Y:S01]  /*41770*/  LDL.LU.64 R26, [R1+0x2a30] ;  /* 0x002a3000011a7983 */ /* 0x000ee20000300a00 */
[----:B------:R-:W3:Y:S02]  /*41780*/  LDL.LU.64 R24, [R1+0x2a28] ;  /* 0x002a280001187983 */ /* 0x000ee40000300a00 */
        /* <DEDUP_REMOVED lines=10> */
[----:B------:R-:W-:Y:S01]  /*41830*/  STL.64 [R1+0x29b0], R8 ;  /* 0x0029b00801007387 */ /* 0x000fe20000100a00 */
[C---:B--2---:R-:W-:Y:S03]  /*41840*/  HMMA.16816.F32 R16, R24.reuse, R16, R12 ;  /* 0x000000101810723c */ /* 0x044fe6000000180c */
[----:B------:R-:W2:Y:S01]  /*41850*/  LDL.LU.64 R14, [R1+0x2a10] ;  /* 0x002a1000010e7983 */ /* 0x000ea20000300a00 */
[----:B------:R-:W2:Y:S11]  /*41860*/  LDL.LU.64 R12, [R1+0x2a08] ;  /* 0x002a0800010c7983 */ /* 0x000eb60000300a00 */
[----:B------:R-:W-:Y:S08]  /*41870*/  @!UPT UIADD3 URZ, URZ, URZ, URZ ;  /* 0x0000003f3f3ff290 */ /* 0x000ff0000fffe03f */
        /* <DEDUP_REMOVED lines=16> */
[----:B------:R1:W-:Y:S03]  /*41980*/  STL.64 [R1+0x3a8], R14 ;  /* 0x0003a80e01007387 */ /* 0x0003e60000100a00 */
[----:B0-----:R-:W2:Y:S01]  /*41990*/  LDL.LU.64 R12, [R1+0x29e0] ;  /* 0x0029e000010c7983 */ /* 0x001ea20000300a00 */
[----:B-1----:R-:W-:Y:S02]  /*419a0*/  IMAD.MOV.U32 R15, RZ, RZ, R16 ;  /* 0x000000ffff0f7224 */ /* 0x002fe400078e0010 */
[----:B------:R-:W-:Y:S02]  /*419b0*/  IMAD.MOV.U32 R14, RZ, RZ, R17 ;  /* 0x000000ffff0e7224 */ /* 0x000fe400078e0011 */
[----:B------:R-:W2:Y:S01]  /*419c0*/  LDL.LU.64 R18, [R1+0x29d8] ;  /* 0x0029d80001127983 */ /* 0x000ea20000300a00 */
        /* <DEDUP_REMOVED lines=9> */
[----:B0-----:R-:W-:Y:S02]  /*41a60*/  IMAD.MOV.U32 R12, RZ, RZ, R15 ;  /* 0x000000ffff0c7224 */ /* 0x001fe400078e000f */
[----:B------:R-:W-:-:S05]  /*41a70*/  IMAD.MOV.U32 R13, RZ, RZ, R14 ;  /* 0x000000ffff0d7224 */ /* 0x000fca00078e000e */
[----:B------:R0:W-:Y:S04]  /*41a80*/  STL.64 [R1+0x2970], R12 ;  /* 0x0029700c01007387 */ /* 0x0001e80000100a00 */
[----:B0-----:R-:W2:Y:S02]  /*41a90*/  LDL.64 R12, [R1+0x20] ;  /* 0x00002000010c7983 */ /* 0x001ea40000100a00 */
[----:B--2---:R-:W-:Y:S11]  /*41aa0*/  HMMA.16816.F32 R16, R24, R12, R16 ;  /* 0x0000000c1810723c */ /* 0x004ff60000001810 */
[----:B------:R-:W-:Y:S11]  /*41ab0*/  @!UPT UIADD3 URZ, URZ, URZ, URZ ;  /* 0x0000003f3f3ff290 */ /* 0x000ff6000fffe03f */
[----:B------:R-:W-:Y:S01]  /*41ac0*/  @!UPT UIADD3 URZ, URZ, URZ, URZ ;  /* 0x0000003f3f3ff290 */ /* 0x000fe2000fffe03f */
[----:B------:R0:W-:Y:S01]  /*41ad0*/  STL.64 [R1+0x380], R16 ;  /* 0x0003801001007387 */ /* 0x0001e20000100a00 */
[----:B------:R-:W-:Y:S02]  /*41ae0*/  STL.64 [R1+0x388], R18 ;  /* 0x0003881201007387 */ /* 0x000fe40000100a00 */
[----:B0-----:R-:W-:Y:S02]  /*41af0*/  IMAD.MOV.U32 R17, RZ, RZ, R12 ;  /* 0x000000ffff117224 */ /* 0x001fe400078e000c */
[----:B------:R-:W-:-:S05]  /*41b00*/  IMAD.MOV.U32 R16, RZ, RZ, R13 ;  /* 0x000000ffff107224 */ /* 0x000fca00078e000d */
[----:B------:R3:W-:Y:S02]  /*41b10*/  STL.64 [R1+0x29a8], R16 ;  /* 0x0029a81001007387 */ /* 0x0007e40000100a00 */
[----:B---3--:R-:W-:Y:S01]  /*41b20*/  HMMA.16816.F32 R16, R24, R4, R20 ;  /* 0x000000041810723c */ /* 0x008fe20000001814 */
[----:B------:R-:W-:Y:S02]  /*41b30*/  IMAD.MOV.U32 R12, RZ, RZ, R9 ;  /* 0x000000ffff0c7224 */ /* 0x000fe400078e0009 */
[----:B------:R-:W-:Y:S11]  /*41b40*/  IMAD.MOV.U32 R13, RZ, RZ, R8 ;  /* 0x000000ffff0d7224 */ /* 0x000ff600078e0008 */
[----:B------:R-:W-:Y:S09]  /*41b50*/  @!UPT UIADD3 URZ, URZ, URZ, URZ ;  /* 0x0000003f3f3ff290 */ /* 0x000ff2000fffe03f */
[----:B------:R0:W-:Y:S01]  /*41b60*/  STL.64 [R1+0x370], R16 ;  /* 0x0003701001007387 */ /* 0x0001e20000100a00 */
[----:B------:R1:W-:Y:S02]  /*41b70*/  STL.64 [R1+0x378], R18 ;  /* 0x0003781201007387 */ /* 0x0003e40000100a00 */
[----:B------:R2:W-:Y:S01]  /*41b80*/  STL.64 [R1+0x29b8], R12 ;  /* 0x0029b80c01007387 */ /* 0x0005e20000100a00 */
[----:B0-----:R-:W3:Y:S01]  /*41b90*/  LDL.LU R16, [R1+0x2a0] ;  /* 0x0002a00001107983 */ /* 0x001ee20000300800 */
[----:B------:R-:W3:Y:S02]  /*41ba0*/  LDL.LU R17, [R1+0x2a4] ;  /* 0x0002a40001117983 */ /* 0x000ee40000300800 */
[----:B-1----:R-:W3:Y:S02]  /*41bb0*/  LDL.LU R18, [R1+0x2a8] ;  /* 0x0002a80001127983 */ /* 0x002ee40000300800 */
[----:B------:R-:W3:Y:S01]  /*41bc0*/  LDL.LU R19, [R1+0x2ac] ;  /* 0x0002ac0001137983 */ /* 0x000ee20000300800 */
[----:B--2---:R-:W2:Y:S01]  /*41bd0*/  LDL.LU R12, [R1+0x490] ;  /* 0x00049000010c7983 */ /* 0x004ea20000300800 */
[----:B------:R-:W2:Y:S02]  /*41be0*/  LDL.LU R13, [R1+0x494] ;  /* 0x00049400010d7983 */ /* 0x000ea40000300800 */
[----:B------:R-:W2:Y:S02]  /*41bf0*/  LDL.LU R14, [R1+0x498] ;  /* 0x00049800010e7983 */ /* 0x000ea40000300800 */
[----:B------:R-:W2:Y:S01]  /*41c00*/  LDL.LU R15, [R1+0x49c] ;  /* 0x00049c00010f7983 */ /* 0x000ea20000300800 */
[----:B----4-:R-:W-:Y:S01]  /*41c10*/  STL.64 [R1+0x2940], R6 ;  /* 0x0029400601007387 */ /* 0x010fe20000100a00 */
[----:B------:R0:W-:Y:S03]  /*41c20*/  STL.64 [R1+0x2938], R4 ;  /* 0x0029380401007387 */ /* 0x0001e60000100a00 */
[----:B0-----:R-:W4:Y:S01]  /*41c30*/  LDL.LU R4, [R1+0x250] ;  /* 0x0002500001047983 */ /* 0x001f220000300800 */
[----:B------:R-:W4:Y:S02]  /*41c40*/  LDL.LU R5, [R1+0x254] ;  /* 0x0002540001057983 */ /* 0x000f240000300800 */
[----:B------:R-:W2:Y:S02]  /*41c50*/  LDL.LU R6, [R1+0x258] ;  /* 0x0002580001067983 */ /* 0x000ea40000300800 */
[----:B------:R-:W2:Y:S01]  /*41c60*/  LDL.LU R7, [R1+0x25c] ;  /* 0x00025c0001077983 */ /* 0x000ea20000300800 */
[----:B------:R-:W3:Y:S01]  /*41c70*/  LDL.LU R20, [R1+0x290] ;  /* 0x0002900001147983 */ /* 0x000ee20000300800 */
[----:B------:R-:W3:Y:S02]  /*41c80*/  LDL.LU R21, [R1+0x294] ;  /* 0x0002940001157983 */ /* 0x000ee40000300800 */
[----:B------:R-:W3:Y:S02]  /*41c90*/  LDL.LU R22, [R1+0x298] ;  /* 0x0002980001167983 */ /* 0x000ee40000300800 */
[----:B------:R-:W3:Y:S01]  /*41ca0*/  LDL.LU R23, [R1+0x29c] ;  /* 0x00029c0001177983 */ /* 0x000ee20000300800 */
        /* <DEDUP_REMOVED lines=11> */
[----:B------:R-:W4:Y:S02]  /*41d60*/  LDL.LU R7, [R1+0x27c] ;  /* 0x00027c0001077983 */ /* 0x000f240000300800 */
[----:B------:R-:W-:-:S02]  /*41d70*/  IMAD.MOV.U32 R8, RZ, RZ, R11 ;  /* 0x000000ffff087224 */ /* 0x000fc400078e000b */
[----:B------:R-:W-:-:S07]  /*41d80*/  IMAD.MOV.U32 R9, RZ, RZ, R10 ;  /* 0x000000ffff097224 */ /* 0x000fce00078e000a */
[C---:B------:R-:W-:Y:S01]  /*41d90*/  HMMA.16816.F32 R8, R24.reuse, R8, R12 ;  /* 0x000000081808723c */ /* 0x040fe2000000180c */
        /* <DEDUP_REMOVED lines=8> */
[----:B0-----:R-:W2:Y:S01]  /*41e20*/  LDL.64 R4, [R1+0x40] ;  /* 0x0000400001047983 */ /* 0x001ea20000100a00 */
[----:B------:R-:W4:Y:S06]  /*41e30*/  LDL.LU.64 R12, [R1+0x29b8] ;  /* 0x0029b800010c7983 */ /* 0x000f2c0000300a00 */
[----:B------:R0:W-:Y:S02]  /*41e40*/  STL.64 [R1+0x360], R8 ;  /* 0x0003600801007387 */ /* 0x0001e40000100a00 */
[----:B------:R1:W-:Y:S01]  /*41e50*/  STL.64 [R1+0x368], R10 ;  /* 0x0003680a01007387 */ /* 0x0003e20000100a00 */
[----:B0-----:R-:W3:Y:S02]  /*41e60*/  LDL.LU.64 R8, [R1+0x29b0] ;  /* 0x0029b00001087983 */ /* 0x001ee40000300a00 */
[----:B---3--:R-:W-:Y:S02]  /*41e70*/  HMMA.16816.F32 R24, R24, R8, R16 ;  /* 0x000000081818723c */ /* 0x008fe40000001810 */
[----:B------:R-:W3:Y:S01]  /*41e80*/  LDL.LU.64 R16, [R1+0x29a8] ;  /* 0x0029a80001107983 */ /* 0x000ee20000300a00 */
[----:B-1----:R-:W2:Y:S02]  /*41e90*/  LDL.LU.64 R10, [R1+0x29a0] ;  /* 0x0029a000010a7983 */ /* 0x002ea40000300a00 */
[----:B------:R-:W2:Y:S11]  /*41ea0*/  LDL.LU.64 R8, [R1+0x2998] ;  /* 0x0029980001087983 */ /* 0x000eb60000300a00 */
[----:B------:R-:W-:Y:S07]  /*41eb0*/  @!UPT UIADD3 URZ, URZ, URZ, URZ ;  /* 0x0000003f3f3ff290 */ /* 0x000fee000fffe03f */
        /* <DEDUP_REMOVED lines=9> */
[----:B------:R0:W-:Y:S01]  /*41f50*/  STL.64 [R1+0x290], R20 ;  /* 0x0002901401007387 */ /* 0x0001e20000100a00 */
[----:B------:R-:W-:Y:S02]  /*41f60*/  STL.64 [R1+0x298], R22 ;  /* 0x0002981601007387 */ /* 0x000fe40000100a00 */
[----:B------:R-:W4:Y:S02]  /*41f70*/  LDL.LU.64 R6, [R1+0x2990] ;  /* 0x0029900001067983 */ /* 0x000f240000300a00 */
[----:B0-----:R-:W-:Y:S02]  /*41f80*/  IMAD.MOV.U32 R21, RZ, RZ, R4 ;  /* 0x000000ffff157224 */ /* 0x001fe400078e0004 */
[----:B------:R-:W-:Y:S02]  /*41f90*/  IMAD.MOV.U32 R20, RZ, RZ, R5 ;  /* 0x000000ffff147224 */ /* 0x000fe400078e0005 */
[----:B------:R-:W4:Y:S04]  /*41fa0*/  LDL.LU.64 R4, [R1+0x2988] ;  /* 0x0029880001047983 */ /* 0x000f280000300a00 */
[----:B------:R-:W0:Y:S02]  /*41fb0*/  S2R R19, SR_TID.X ;  /* 0x0000000000137919 */ /* 0x000e240000002100 */
[C---:B0-----:R-:W-:Y:S01]  /*41fc0*/  LOP3.LUT R14, R19.reuse, 0x7, RZ, 0xc0, !PT ;  /* 0x00000007130e7812 */ /* 0x041fe200078ec0ff */
[----:B------:R-:W-:-:S02]  /*41fd0*/  IMAD.SHL.U32 R15, R19, 0x80, RZ ;  /* 0x00000080130f7824 */ /* 0x000fc400078e00ff */
[----:B------:R-:W-:Y:S02]  /*41fe0*/  IMAD.SHL.U32 R19, R19, 0x2, RZ ;  /* 0x0000000213137824 */ /* 0x000fe400078e00ff */
[----:B------:R-:W-:-:S05]  /*41ff0*/  IMAD R14, R14, 0x110, RZ ;  /* 0x000001100e0e7824 */ /* 0x000fca00078e02ff */
[----:B------:R-:W-:-:S04]  /*42000*/  LOP3.LUT R19, R14, 0x10, R19, 0x78, !PT ;  /* 0x000000100e137812 */ /* 0x000fc800078e7813 */
[----:B------:R-:W-:Y:S02]  /*42010*/  LOP3.LUT R19, R19, 0x800, R15, 0xf8, !PT ;  /* 0x0000080013137812 */ /* 0x000fe400078ef80f */
[C---:B----4-:R-:W-:Y:S01]  /*42020*/  HMMA.16816.F32 R12, R8.reuse, R12, R4 ;  /* 0x0000000c080c723c */ /* 0x050fe20000001804 */
        /* <DEDUP_REMOVED lines=12> */
[----:B0-----:R-:W2:Y:S01]  /*420f0*/  LDL.LU.64 R12, [R1+0x2958] ;  /* 0x00295800010c7983 */ /* 0x001ea20000300a00 */
[----:B------:R-:W-:Y:S01]  /*42100*/  LOP3.LUT R19, R19, 0x60, RZ, 0x3c, !PT ;  /* 0x0000006013137812 */ /* 0x000fe200078e3cff */
[----:B--2---:R-:W-:Y:S02]  /*42110*/  HMMA.16816.F32 R12, R8, R12, R4 ;  /* 0x0000000c080c723c */ /* 0x004fe40000001804 */
[----:B------:R-:W2:Y:S01]  /*42120*/  LDL.LU.64 R6, [R1+0x2950] ;  /* 0x0029500001067983 */ /* 0x000ea20000300a00 */
[----:B------:R-:W2:Y:S11]  /*42130*/  LDL.LU.64 R4, [R1+0x2948] ;  /* 0x0029480001047983 */ /* 0x000eb60000300a00 */
[----:B------:R-:W-:Y:S09]  /*42140*/  @!UPT UIADD3 URZ, URZ, URZ, URZ ;  /* 0x0000003f3f3ff290 */ /* 0x000ff2000fffe03f */
[----:B------:R-:W-:Y:S01]  /*42150*/  STL.64 [R1+0x260], R12 ;  /* 0x0002600c01007387 */ /* 0x000fe20000100a00 */
[----:B------:R-:W-:Y:S02]  /*42160*/  STL.64 [R1+0x268], R14 ;  /* 0x0002680e01007387 */ /* 0x000fe40000100a00 */
[----:B------:R-:W0:Y:S02]  /*42170*/  LDSM.16.MT88.4 R12, [R19+0x4000] ;  /* 0x00400000130c783b */ /* 0x000e240000004200 */
[----:B0-----:R-:W-:Y:S02]  /*42180*/  STL.64 [R1+0x2910], R14 ;  /* 0x0029100e01007387 */ /* 0x001fe40000100a00 */
[----:B------:R3:W-:Y:S02]  /*42190*/  STL.64 [R1+0x2908], R12 ;  /* 0x0029080c01007387 */ /* 0x0007e40000100a00 */
[----:B---3--:R-:W-:Y:S02]  /*421a0*/  IMAD.MOV.U32 R12, RZ, RZ, R17 ;  /* 0x000000ffff0c7224 */ /* 0x008fe400078e0011 */
[----:B------:R-:W-:-:S02]  /*421b0*/  IMAD.MOV.U32 R13, RZ, RZ, R16 ;  /* 0x000000ffff0d7224 */ /* 0x000fc400078e0010 */
[----:B------:R-:W0:Y:S05]  /*421c0*/  LDSM.16.MT88.4 R16, [R19+0x4080] ;  /* 0x004080001310783b */ /* 0x000e2a0000004200 */
[C---:B--2---:R-:W-:Y:S01]  /*421d0*/  HMMA.16816.F32 R12, R8.reuse, R12, R4 ;  /* 0x0000000c080c723c */ /* 0x044fe20000001804 */
[----:B------:R-:W2:Y:S01]  /*421e0*/  LDL.LU.64 R6, [R1+0x2940] ;  /* 0x0029400001067983 */ /* 0x000ea20000300a00 */
[----:B------:R-:W3:Y:S02]  /*421f0*/  LDL.LU.64 R4, [R1+0x2938] ;  /* 0x0029380001047983 */ /* 0x000ee40000300a00 */
[----:B0-----:R-:W-:Y:S11]  /*42200*/  STL.64 [R1+0x2890], R18 ;  /* 0x0028901201007387 */ /* 0x001ff60000100a00 */
[----:B------:R-:W-:Y:S08]  /*42210*/  @!UPT UIADD3 URZ, URZ, URZ, URZ ;  /* 0x0000003f3f3ff290 */ /* 0x000ff0000fffe03f */
[----:B------:R-:W-:Y:S01]  /*42220*/  STL.64 [R1+0x250], R12 ;  /* 0x0002500c01007387 */ /* 0x000fe20000100a00 */
[----:B------:R3:W-:Y:S02]  /*42230*/  STL.64 [R1+0x258], R14 ;  /* 0x0002580e01007387 */ /* 0x0007e40000100a00 */
[----:B------:R-:W-:Y:S01]  /*42240*/  STL.64 [R1+0x2888], R16 ;  /* 0x0028881001007387 */ /* 0x000fe20000100a00 */
[----:B---3--:R-:W-:Y:S01]  /*42250*/  HMMA.16816.F32 R12, R8, R4, R24 ;  /* 0x00000004080c723c */ /* 0x008fe20000001818 */
[----:B--2---:R-:W-:Y:S01]  /*42260*/  STL.64 [R1+0x28a0], R6 ;  /* 0x0028a00601007387 */ /* 0x004fe20000100a00 */
[----:B------:R0:W-:Y:S11]  /*42270*/  STL.64 [R1+0x2898], R4 ;  /* 0x0028980401007387 */ /* 0x0001f60000100a00 */
[----:B------:R-:W-:Y:S10]  /*42280*/  @!UPT UIADD3 URZ, URZ, URZ, URZ ;  /* 0x0000003f3f3ff290 */ /* 0x000ff4000fffe03f */
[----:B------:R-:W-:Y:S01]  /*42290*/  STL.64 [R1+0x240], R12 ;  /* 0x0002400c01007387 */ /* 0x000fe20000100a00 */
[----:B------:R-:W-:Y:S02]  /*422a0*/  STL.64 [R1+0x248], R14 ;  /* 0x0002480e01007387 */ /* 0x000fe40000100a00 */
[----:B0-----:R-:W2:Y:S02]  /*422b0*/  LDL.LU.64 R4, [R1+0x20] ;  /* 0x0000200001047983 */ /* 0x001ea40000300a00 */
[----:B--2---:R0:W-:Y:S01]  /*422c0*/  STL.64 [R1+0x28b8], R4 ;  /* 0x0028b80401007387 */ /* 0x0041e20000100a00 */
[----:B------:R-:W2:Y:S02]  /*422d0*/  LDL.LU R16, [R1+0x1a0] ;  /* 0x0001a00001107983 */ /* 0x000ea40000300800 */
[----:B------:R-:W2:Y:S02]  /*422e0*/  LDL.LU R17, [R1+0x1a4] ;  /* 0x0001a40001117983 */ /* 0x000ea40000300800 */
[----:B------:R-:W3:Y:S01]  /*422f0*/  LDL.LU R18, [R1+0x1a8] ;  /* 0x0001a80001127983 */ /* 0x000ee20000300800 */
[----:B------:R-:W3:Y:S04]  /*42300*/  LDL.LU R19, [R1+0x1ac] ;  /* 0x0001ac0001137983 */ /* 0x000ee80000300800 */
[----:B0-----:R-:W4:Y:S04]  /*42310*/  LDL.LU.64 R4, [R1] ;  /* 0x0000000001047983 */ /* 0x001f280000300a00 */
[----:B----4-:R0:W-:Y:S04]  /*42320*/  STL.64 [R1+0x28d0], R4 ;  /* 0x0028d00401007387 */ /* 0x0101e80000100a00 */
[----:B0-----:R-:W4:Y:S04]  /*42330*/  LDL.LU.64 R4, [R1+0x10] ;  /* 0x0000100001047983 */ /* 0x001f280000300a00 */
[----:B----4-:R-:W-:Y:S01]  /*42340*/  STL.64 [R1+0x28e8], R4 ;  /* 0x0028e80401007387 */ /* 0x010fe20000100a00 */
[----:B---3--:R-:W-:Y:S02]  /*42350*/  STL.64 [R1+0x28b0], R18 ;  /* 0x0028b01201007387 */ /* 0x008fe40000100a00 */
[----:B--2---:R0:W-:Y:S02]  /*42360*/  STL.64 [R1+0x28a8], R16 ;  /* 0x0028a81001007387 */ /* 0x0041e40000100a00 */
[----:B0-----:R-:W2:Y:S01]  /*42370*/  LDL.LU R16, [R1+0x1b0] ;  /* 0x0001b00001107983 */ /* 0x001ea20000300800 */
[----:B------:R-:W2:Y:S02]  /*42380*/  LDL.LU R17, [R1+0x1b4] ;  /* 0x0001b40001117983 */ /* 0x000ea40000300800 */
[----:B------:R-:W3:Y:S02]  /*42390*/  LDL.LU R18, [R1+0x1b8] ;  /* 0x0001b80001127983 */ /* 0x000ee40000300800 */
[----:B------:R-:W3:Y:S01]  /*423a0*/  LDL.LU R19, [R1+0x1bc] ;  /* 0x0001bc0001137983 */ /* 0x000ee20000300800 */
[----:B------:R-:W4:Y:S04]  /*423b0*/  LDL.LU.64 R4, [R1+0x30] ;  /* 0x0000300001047983 */ /* 0x000f280000300a00 */
[----:B----4-:R0:W-:Y:S02]  /*423c0*/  STL.64 [R1+0x28f0], R4 ;  /* 0x0028f00401007387 */ /* 0x0101e40000100a00 */
[----:B0-----:R-:W-:-:S02]  /*423d0*/  IMAD.MOV.U32 R4, RZ, RZ, R21 ;  /* 0x000000ffff047224 */ /* 0x001fc400078e0015 */
[----:B------:R-:W-:-:S05]  /*423e0*/  IMAD.MOV.U32 R5, RZ, RZ, R20 ;  /* 0x000000ffff057224 */ /* 0x000fca00078e0014 */
[----:B------:R0:W-:Y:S04]  /*423f0*/  STL.64 [R1+0x2918], R4 ;  /* 0x0029180401007387 */ /* 0x0001e80000100a00 */
[----:B0-----:R-:W4:Y:S01]  /*42400*/  LDL.LU R4, [R1+0x110] ;  /* 0x0001100001047983 */ /* 0x001f220000300800 */
[----:B------:R-:W4:Y:S02]  /*42410*/  LDL.LU R5, [R1+0x114] ;  /* 0x0001140001057983 */ /* 0x000f240000300800 */
[----:B------:R-:W2:Y:S02]  /*42420*/  LDL.LU R6, [R1+0x118] ;  /* 0x0001180001067983 */ /* 0x000ea40000300800 */
[----:B------:R-:W2:Y:S02]  /*42430*/  LDL.LU R7, [R1+0x11c] ;  /* 0x00011c0001077983 */ /* 0x000ea40000300800 */
[----:B--2---:R-:W-:Y:S01]  /*42440*/  STL.64 [R1+0x2928], R6 ;  /* 0x0029280601007387 */ /* 0x004fe20000100a00 */
[----:B----4-:R0:W-:Y:S03]  /*42450*/  STL.64 [R1+0x2920], R4 ;  /* 0x0029200401007387 */ /* 0x0101e60000100a00 */
[----:B0-----:R-:W2:Y:S01]  /*42460*/  LDL.LU.64 R4, [R1+0x70] ;  /* 0x0000700001047983 */ /* 0x001ea20000300a00 */
[----:B------:R-:W4:Y:S03]  /*42470*/  LDL.LU.64 R12, [R1+0x80] ;  /* 0x00008000010c7983 */ /* 0x000f260000300a00 */
[----:B----4-:R0:W-:Y:S04]  /*42480*/  STL.64 [R1+0x2930], R12 ;  /* 0x0029300c01007387 */ /* 0x0101e80000100a00 */
[----:B0-----:R-:W2:Y:S01]  /*42490*/  LDL.LU R12, [R1+0x230] ;  /* 0x00023000010c7983 */ /* 0x001ea20000300800 */
[----:B------:R-:W2:Y:S02]  /*424a0*/  LDL.LU R13, [R1+0x234] ;  /* 0x00023400010d7983 */ /* 0x000ea40000300800 */
[----:B------:R-:W2:Y:S02]  /*424b0*/  LDL.LU R14, [R1+0x238] ;  /* 0x00023800010e7983 */ /* 0x000ea40000300800 */
[----:B------:R-:W2:Y:S01]  /*424c0*/  LDL.LU R15, [R1+0x23c] ;  /* 0x00023c00010f7983 */ /* 0x000ea20000300800 */
[----:B---3--:R-:W-:Y:S01]  /*424d0*/  STL.64 [R1+0x28c8], R18 ;  /* 0x0028c81201007387 */ /* 0x008fe20000100a00 */
[----:B------:R0:W-:Y:S03]  /*424e0*/  STL.64 [R1+0x28c0], R16 ;  /* 0x0028c01001007387 */ /* 0x0001e60000100a00 */
[----:B0-----:R-:W3:Y:S01]  /*424f0*/  LDL.LU R16, [R1+0x1c0] ;  /* 0x0001c00001107983 */ /* 0x001ee20000300800 */
[----:B------:R-:W3:Y:S02]  /*42500*/  LDL.LU R17, [R1+0x1c4] ;  /* 0x0001c40001117983 */ /* 0x000ee40000300800 */
[----:B------:R-:W4:Y:S02]  /*42510*/  LDL.LU R18, [R1+0x1c8] ;  /* 0x0001c80001127983 */ /* 0x000f240000300800 */
[----:B------:R-:W4:Y:S01]  /*42520*/  LDL.LU R19, [R1+0x1cc] ;  /* 0x0001cc0001137983 */ /* 0x000f220000300800 */
[----:B------:R-:W0:Y:S02]  /*42530*/  S2R R23, SR_TID.X ;  /* 0x0000000000177919 */ /* 0x000e240000002100 */
[C---:B0-----:R-:W-:Y:S01]  /*42540*/  LOP3.LUT R22, R23.reuse, 0x7, RZ, 0xc0, !PT ;  /* 0x0000000717167812 */ /* 0x041fe200078ec0ff */
[----:B------:R-:W-:-:S04]  /*42550*/  IMAD.SHL.U32 R21, R23, 0x2, RZ ;  /* 0x0000000217157824 */ /* 0x000fc800078e00ff */
[----:B------:R-:W-:Y:S02]  /*42560*/  IMAD R22, R22, 0x110, RZ ;  /* 0x0000011016167824 */ /* 0x000fe400078e02ff */
[----:B------:R-:W-:-:S03]  /*42570*/  IMAD.SHL.U32 R23, R23, 0x80, RZ ;  /* 0x0000008017177824 */ /* 0x000fc600078e00ff */
[----:B------:R-:W-:Y:S01]  /*42580*/  LOP3.LUT R27, R22, 0x10, R21, 0x78, !PT ;  /* 0x00000010161b7812 */ /* 0x000fe200078e7815 */
[----:B----4-:R-:W-:Y:S01]  /*42590*/  STL.64 [R1+0x28e0], R18 ;  /* 0x0028e01201007387 */ /* 0x010fe20000100a00 */
[----:B---3--:R0:W-:Y:S03]  /*425a0*/  STL.64 [R1+0x28d8], R16 ;  /* 0x0028d81001007387 */ /* 0x0081e60000100a00 */
[----:B0-----:R-:W3:Y:S01]  /*425b0*/  LDL.LU R16, [R1+0x1d0] ;  /* 0x0001d00001107983 */ /* 0x001ee20000300800 */
[----:B------:R-:W3:Y:S02]  /*425c0*/  LDL.LU R17, [R1+0x1d4] ;  /* 0x0001d40001117983 */ /* 0x000ee40000300800 */
[----:B------:R-:W4:Y:S02]  /*425d0*/  LDL.LU R18, [R1+0x1d8] ;  /* 0x0001d80001127983 */ /* 0x000f240000300800 */
[----:B------:R-:W4:Y:S01]  /*425e0*/  LDL.LU R19, [R1+0x1dc] ;  /* 0x0001dc0001137983 */ /* 0x000f220000300800 */
[----:B------:R-:W-:-:S05]  /*425f0*/  LOP3.LUT R27, R27, 0x800, R23, 0xf8, !PT ;  /* 0x000008001b1b7812 */ /* 0x000fca00078ef817 */
[----:B------:R-:W0:Y:S01]  /*42600*/  LDSM.16.MT88.4 R20, [R27+0x5000] ;  /* 0x005000001b14783b */ /* 0x000e220000004200 */
[----:B--2---:R-:W-:Y:S01]  /*42610*/  HMMA.16816.F32 R12, R8, R4, R12 ;  /* 0x00000004080c723c */ /* 0x004fe2000000180c */
[----:B------:R-:W1:Y:S02]  /*42620*/  LDSM.16.MT88.4 R24, [R27+0x5080] ;  /* 0x005080001b18783b */ /* 0x000e640000004200 */
[----:B----4-:R-:W-:Y:S02]  /*42630*/  STL.64 [R1+0x2900], R18 ;  /* 0x0029001201007387 */ /* 0x010fe40000100a00 */
[----:B---3--:R2:W-:Y:S02]  /*42640*/  STL.64 [R1+0x28f8], R16 ;  /* 0x0028f81001007387 */ /* 0x0085e40000100a00 */
[----:B--2---:R-:W2:Y:S01]  /*42650*/  LDL.LU R16, [R1+0x1f0] ;  /* 0x0001f00001107983 */ /* 0x004ea20000300800 */
[----:B------:R-:W2:Y:S02]  /*42660*/  LDL.LU R17, [R1+0x1f4] ;  /* 0x0001f40001117983 */ /* 0x000ea40000300800 */
[----:B------:R-:W2:Y:S02]  /*42670*/  LDL.LU R18, [R1+0x1f8] ;  /* 0x0001f80001127983 */ /* 0x000ea40000300800 */
[----:B------:R-:W2:Y:S01]  /*42680*/  LDL.LU R19, [R1+0x1fc] ;  /* 0x0001fc0001137983 */ /* 0x000ea20000300800 */
[----:B0-----:R-:W-:Y:S01]  /*42690*/  STL.64 [R1+0x27f0], R22 ;  /* 0x0027f01601007387 */ /* 0x001fe20000100a00 */
[----:B------:R0:W-:Y:S03]  /*426a0*/  STL.64 [R1+0x27e8], R20 ;  /* 0x0027e81401007387 */ /* 0x0001e60000100a00 */
[----:B0-----:R-:W3:Y:S01]  /*426b0*/  LDL.LU R20, [R1+0x1e0] ;  /* 0x0001e00001147983 */ /* 0x001ee20000300800 */
[----:B------:R-:W3:Y:S02]  /*426c0*/  LDL.LU R21, [R1+0x1e4] ;  /* 0x0001e40001157983 */ /* 0x000ee40000300800 */
[----:B------:R-:W3:Y:S02]  /*426d0*/  LDL.LU R22, [R1+0x1e8] ;  /* 0x0001e80001167983 */ /* 0x000ee40000300800 */
[----:B------:R-:W3:Y:S01]  /*426e0*/  LDL.LU R23, [R1+0x1ec] ;  /* 0x0001ec0001177983 */ /* 0x000ee20000300800 */
[----:B------:R0:W-:Y:S01]  /*426f0*/  STL.64 [R1+0x230], R12 ;  /* 0x0002300c01007387 */ /* 0x0001e20000100a00 */
[----:B------:R4:W-:Y:S03]  /*42700*/  STL.64 [R1+0x238], R14 ;  /* 0x0002380e01007387 */ /* 0x0009e60000100a00 */
[----:B0-----:R-:W2:Y:S01]  /*42710*/  LDL.LU.64 R12, [R1+0x2930] ;  /* 0x00293000010c7983 */ /* 0x001ea20000300a00 */
[----:B----4-:R-:W-:-:S02]  /*42720*/  IMAD.MOV.U32 R15, RZ, RZ, R5 ;  /* 0x000000ffff0f7224 */ /* 0x010fc400078e0005 */
[----:B------:R-:W-:Y:S02]  /*42730*/  IMAD.MOV.U32 R14, RZ, RZ, R4 ;  /* 0x000000ffff0e7224 */ /* 0x000fe400078e0004 */
[----:B------:R-:W2:Y:S01]  /*42740*/  LDL.LU.64 R6, [R1+0x2928] ;  /* 0x0029280001067983 */ /* 0x000ea20000300a00 */
[----:B------:R-:W2:Y:S01]  /*42750*/  LDL.LU.64 R4, [R1+0x2920] ;  /* 0x0029200001047983 */ /* 0x000ea20000300a00 */
[----:B-1----:R0:W-:Y:S02]  /*42760*/  STL.64 [R1+0x2770], R26 ;  /* 0x0027701a01007387 */ /* 0x0021e40000100a00 */
[----:B0-----:R-:W-:Y:S02]  /*42770*/  IMAD.MOV.U32 R27, RZ, RZ, R15 ;  /* 0x000000ffff1b7224 */ /* 0x001fe400078e000f */
[----:B------:R-:W0:Y:S04]  /*42780*/  S2R R15, SR_TID.X ;  /* 0x00000000000f7919 */ /* 0x000e280000002100 */
[----:B------:R1:W-:Y:S01]  /*42790*/  STL.64 [R1+0x2768], R24 ;  /* 0x0027681801007387 */ /* 0x0003e20000100a00 */
[----:B------:R-:W-:-:S02]  /*427a0*/  IMAD.MOV.U32 R26, RZ, RZ, R27 ;  /* 0x000000ffff1a7224 */ /* 0x000fc400078e001b */
[----:B-1----:R-:W-:Y:S01]  /*427b0*/  IMAD.MOV.U32 R25, RZ, RZ, R14 ;  /* 0x000000ffff197224 */ /* 0x002fe200078e000e */
[C---:B0-----:R-:W-:Y:S01]  /*427c0*/  LOP3.LUT R14, R15.reuse, 0x7, RZ, 0xc0, !PT ;  /* 0x000000070f0e7812 */ /* 0x041fe200078ec0ff */
[----:B------:R-:W-:-:S04]  /*427d0*/  IMAD.SHL.U32 R27, R15, 0x2, RZ ;  /* 0x000000020f1b7824 */ /* 0x000fc800078e00ff */
[----:B------:R-:W-:Y:S02]  /*427e0*/  IMAD R14, R14, 0x110, RZ ;  /* 0x000001100e0e7824 */ /* 0x000fe400078e02ff */
[----:B------:R-:W-:-:S03]  /*427f0*/  IMAD.SHL.U32 R15, R15, 0x80, RZ ;  /* 0x000000800f0f7824 */ /* 0x000fc600078e00ff */
[----:B------:R-:W-:-:S04]  /*42800*/  LOP3.LUT R27, R14, 0x10, R27, 0x78, !PT ;  /* 0x000000100e1b7812 */ /* 0x000fc800078e781b */
[----:B------:R-:W-:Y:S01]  /*42810*/  LOP3.LUT R27, R27, 0x800, R15, 0xf8, !PT ;  /* 0x000008001b1b7812 */ /* 0x000fe200078ef80f */
[----:B--2---:R-:W-:Y:S01]  /*42820*/  HMMA.16816.F32 R8, R8, R12, R4 ;  /* 0x0000000c0808723c */ /* 0x004fe20000001804 */
[----:B------:R-:W2:Y:S06]  /*42830*/  LDL.LU.64 R4, [R1+0x2918] ;  /* 0x0029180001047983 */ /* 0x000eac0000300a00 */
[----:B------:R-:W-:Y:S02]  /*42840*/  IMAD.MOV.U32 R7, RZ, RZ, R12 ;  /* 0x000000ffff077224 */ /* 0x000fe400078e000c */
[----:B------:R-:W-:Y:S11]  /*42850*/  IMAD.MOV.U32 R6, RZ, RZ, R13 ;  /* 0x000000ffff067224 */ /* 0x000ff600078e000d */
[----:B------:R-:W-:Y:S03]  /*42860*/  @!UPT UIADD3 URZ, URZ, URZ, URZ ;  /* 0x0000003f3f3ff290 */ /* 0x000fe6000fffe03f */
[----:B------:R-:W-:Y:S01]  /*42870*/  STL.64 [R1+0x110], R8 ;  /* 0x0001100801007387 */ /* 0x000fe20000100a00 */
[----:B------:R-:W-:Y:S02]  /*42880*/  STL.64 [R1+0x118], R10 ;  /* 0x0001180a01007387 */ /* 0x000fe40000100a00 */
[----:B------:R-:W2:Y:S02]  /*42890*/  LDL.LU.64 R14, [R1+0x2910] ;  /* 0x00291000010e7983 */ /* 0x000ea40000300a00 */
[----:B------:R-:W2:Y:S01]  /*428a0*/  LDL.LU.64 R12, [R1+0x2908] ;  /* 0x00290800010c7983 */ /* 0x000ea20000300a00 */
[----:B------:R-:W-:-:S05]  /*428b0*/  LOP3.LUT R27, R27, 0x20, RZ, 0x3c, !PT ;  /* 0x000000201b1b7812 */ /* 0x000fca00078e3cff */
[----:B------:R-:W0:Y:S04]  /*428c0*/  LDSM.16.MT88.4 R8, [R27+0x5000] ;  /* 0x005000001b08783b */ /* 0x000e280000004200 */
[----:B0-----:R-:W-:Y:S01]  /*428d0*/  STL.64 [R1+0x26f8], R10 ;  /* 0x0026f80a01007387 */ /* 0x001fe20000100a00 */
[----:B------:R0:W-:Y:S02]  /*428e0*/  STL.64 [R1+0x26f0], R8 ;  /* 0x0026f00801007387 */ /* 0x0001e40000100a00 */
[----:B0-----:R-:W-:Y:S02]  /*428f0*/  IMAD.MOV.U32 R8, RZ, RZ, R7 ;  /* 0x000000ffff087224 */ /* 0x001fe400078e0007 */
[----:B------:R-:W-:Y:S02]  /*42900*/  IMAD.MOV.U32 R9, RZ, RZ, R6 ;  /* 0x000000ffff097224 */ /* 0x000fe400078e0006 */
[C---:B--2---:R-:W-:Y:S01]  /*42910*/  HMMA.16816.F32 R4, R12.reuse, R4, R16 ;  /* 0x000000040c04723c */ /* 0x044fe20000001810 */
[----:B------:R-:W2:Y:S01]  /*42920*/  LDL.LU.64 R18, [R1+0x2900] ;  /* 0x0029000001127983 */ /* 0x000ea20000300a00 */
[----:B------:R-:W2:Y:S11]  /*42930*/  LDL.LU.64 R16, [R1+0x28f8] ;  /* 0x0028f80001107983 */ /* 0x000eb60000300a00 */
[----:B------:R-:W-:Y:S10]  /*42940*/  @!UPT UIADD3 URZ, URZ, URZ, URZ ;  /* 0x0000003f3f3ff290 */ /* 0x000ff4000fffe03f */
[----:B------:R0:W-:Y:S01]  /*42950*/  STL.64 [R1+0x1f0], R4 ;  /* 0x0001f00401007387 */ /* 0x0001e20000100a00 */
[----:B------:R-:W-:Y:S03]  /*42960*/  STL.64 [R1+0x1f8], R6 ;  /* 0x0001f80601007387 */ /* 0x000fe60000100a00 */
[----:B0-----:R-:W3:Y:S02]  /*42970*/  LDL.LU.64 R4, [R1+0x28f0] ;  /* 0x0028f00001047983 */ /* 0x001ee40000300a00 */
[C---:B---3--:R-:W-:Y:S11]  /*42980*/  HMMA.16816.F32 R20, R12.reuse, R4, R20 ;  /* 0x000000040c14723c */ /* 0x048ff60000001814 */
[----:B------:R-:W-:Y:S11]  /*42990*/  @!UPT UIADD3 URZ, URZ, URZ, URZ ;  /* 0x0000003f3f3ff290 */ /* 0x000ff6000fffe03f */
[----:B------:R-:W-:Y:S01]  /*429a0*/  @!UPT UIADD3 URZ, URZ, URZ, URZ ;  /* 0x0000003f3f3ff290 */ /* 0x000fe2000fffe03f */
[----:B------:R0:W-:Y:S01]  /*429b0*/  STL.64 [R1+0x1e0], R20 ;  /* 0x0001e01401007387 */ /* 0x0001e20000100a00 */
[----:B------:R1:W-:Y:S02]  /*429c0*/  STL.64 [R1+0x1e8], R22 ;  /* 0x0001e81601007387 */ /* 0x0003e40000100a00 */
[----:B0-----:R-:W-:Y:S02]  /*429d0*/  IMAD.MOV.U32 R21, RZ, RZ, R4 ;  /* 0x000000ffff157224 */ /* 0x001fe400078e0004 */
[----:B------:R-:W-:Y:S02]  /*429e0*/  IMAD.MOV.U32 R20, RZ, RZ, R5 ;  /* 0x000000ffff147224 */ /* 0x000fe400078e0005 */
[----:B------:R-:W2:Y:S02]  /*429f0*/  LDL.LU.64 R4, [R1+0x28e8] ;  /* 0x0028e80001047983 */ /* 0x000ea40000300a00 */
[----:B--2---:R-:W-:Y:S01]  /*42a00*/  HMMA.16816.F32 R16, R12, R4, R16 ;  /* 0x000000040c10723c */ /* 0x004fe20000001810 */
[----:B-1----:R-:W-:-:S02]  /*42a10*/  IMAD.MOV.U32 R23, RZ, RZ, R4 ;  /* 0x000000ffff177224 */ /* 0x002fc400078e0004 */
        /* <DEDUP_REMOVED lines=28> */
[----:B------:R-:W3:Y:S02]  /*42be0*/  LDL.LU.64 R6, [R1+0x28a0] ;  /* 0x0028a00001067983 */ /* 0x000ee40000300a00 */
        /* <DEDUP_REMOVED lines=8> */
[----:B---3--:R-:W-:Y:S02]  /*42c70*/  STL.64 [R1+0x2818], R6 ;  /* 0x0028180601007387 */ /* 0x008fe40000100a00 */
[----:B------:R0:W-:Y:S02]  /*42c80*/  STL.64 [R1+0x2810], R4 ;  /* 0x0028100401007387 */ /* 0x0001e40000100a00 */
[----:B0-----:R-:W-:-:S02]  /*42c90*/  IMAD.MOV.U32 R4, RZ, RZ, R0 ;  /* 0x000000ffff047224 */ /* 0x001fc400078e0000 */
[----:B------:R-:W-:Y:S01]  /*42ca0*/  IMAD.MOV.U32 R5, RZ, RZ, R2 ;  /* 0x000000ffff057224 */ /* 0x000fe200078e0002 */
[----:B------:R-:W3:Y:S01]  /*42cb0*/  LDL.LU R0, [R1+0x2884] ;  /* 0x0028840001007983 */ /* 0x000ee20000300800 */
[----:B------:R-:W4:Y:S03]  /*42cc0*/  LDL.LU R2, [R1+0x2880] ;  /* 0x0028800001027983 */ /* 0x000f260000300800 */
[----:B------:R0:W-:Y:S02]  /*42cd0*/  STL.64 [R1+0x2830], R4 ;  /* 0x0028300401007387 */ /* 0x0001e40000100a00 */
[----:B0-----:R-:W-:Y:S02]  /*42ce0*/  IMAD.MOV.U32 R4, RZ, RZ, R27 ;  /* 0x000000ffff047224 */ /* 0x001fe400078e001b */
[----:B------:R-:W-:-:S05]  /*42cf0*/  IMAD.MOV.U32 R5, RZ, RZ, R26 ;  /* 0x000000ffff057224 */ /* 0x000fca00078e001a */
[----:B------:R0:W-:Y:S02]  /*42d00*/  STL.64 [R1+0x2848], R4 ;  /* 0x0028480401007387 */ /* 0x0001e40000100a00 */
[----:B0-----:R-:W-:Y:S02]  /*42d10*/  IMAD.MOV.U32 R4, RZ, RZ, R23 ;  /* 0x000000ffff047224 */ /* 0x001fe400078e0017 */
[----:B------:R-:W-:-:S05]  /*42d20*/  IMAD.MOV.U32 R5, RZ, RZ, R22 ;  /* 0x000000ffff057224 */ /* 0x000fca00078e0016 */
[----:B------:R0:W-:Y:S04]  /*42d30*/  STL.64 [R1+0x2860], R4 ;  /* 0x0028600401007387 */ /* 0x0001e80000100a00 */
[----:B0-----:R-:W2:Y:S01]  /*42d40*/  LDL.LU R4, [R1+0x190] ;  /* 0x0001900001047983 */ /* 0x001ea20000300800 */
[----:B------:R-:W2:Y:S02]  /*42d50*/  LDL.LU R5, [R1+0x194] ;  /* 0x0001940001057983 */ /* 0x000ea40000300800 */
[----:B------:R-:W2:Y:S02]  /*42d60*/  LDL.LU R6, [R1+0x198] ;  /* 0x0001980001067983 */ /* 0x000ea40000300800 */
[----:B------:R-:W2:Y:S02]  /*42d70*/  LDL.LU R7, [R1+0x19c] ;  /* 0x00019c0001077983 */ /* 0x000ea40000300800 */
[C---:B--2---:R-:W-:Y:S11]  /*42d80*/  HMMA.16816.F32 R4, R12.reuse, R24, R4 ;  /* 0x000000180c04723c */ /* 0x044ff60000001804 */
[----:B------:R-:W-:Y:S11]  /*42d90*/  @!UPT UIADD3 URZ, URZ, URZ, URZ ;  /* 0x0000003f3f3ff290 */ /* 0x000ff6000fffe03f */
[----:B------:R-:W-:Y:S01]  /*42da0*/  @!UPT UIADD3 URZ, URZ, URZ, URZ ;  /* 0x0000003f3f3ff290 */ /* 0x000fe2000fffe03f */
[----:B------:R0:W-:Y:S01]  /*42db0*/  STL.64 [R1+0x190], R4 ;  /* 0x0001900401007387 */ /* 0x0001e20000100a00 */
[----:B------:R-:W-:Y:S02]  /*42dc0*/  STL.64 [R1+0x198], R6 ;  /* 0x0001980601007387 */ /* 0x000fe40000100a00 */
[----:B0-----:R-:W-:Y:S02]  /*42dd0*/  IMAD.MOV.U32 R4, RZ, RZ, R21 ;  /* 0x000000ffff047224 */ /* 0x001fe400078e0015 */
[----:B------:R-:W-:Y:S02]  /*42de0*/  IMAD.MOV.U32 R5, RZ, RZ, R20 ;  /* 0x000000ffff057224 */ /* 0x000fe400078e0014 */
[----:B------:R-:W2:Y:S01]  /*42df0*/  LDL.LU R20, [R1+0xc0] ;  /* 0x0000c00001147983 */ /* 0x000ea20000300800 */
[----:B------:R-:W2:Y:S02]  /*42e00*/  LDL.LU R21, [R1+0xc4] ;  /* 0x0000c40001157983 */ /* 0x000ea40000300800 */
[----:B------:R-:W2:Y:S02]  /*42e10*/  LDL.LU R22, [R1+0xc8] ;  /* 0x0000c80001167983 */ /* 0x000ea40000300800 */
[----:B------:R-:W2:Y:S01]  /*42e20*/  LDL.LU R23, [R1+0xcc] ;  /* 0x0000cc0001177983 */ /* 0x000ea20000300800 */
[----:B------:R-:W-:Y:S01]  /*42e30*/  STL.64 [R1+0x2878], R4 ;  /* 0x0028780401007387 */ /* 0x000fe20000100a00 */
[----:B------:R0:W-:Y:S03]  /*42e40*/  STL.64 [R1+0x2808], R24 ;  /* 0x0028081801007387 */ /* 0x0001e60000100a00 */
[----:B0-----:R-:W2:Y:S01]  /*42e50*/  LDL.LU R24, [R1+0x340] ;  /* 0x0003400001187983 */ /* 0x001ea20000300800 */
        /* <DEDUP_REMOVED lines=33> */
[----:B------:R0:W-:Y:S02]  /*43070*/  STL.64 [R1+0xc0], R12 ;  /* 0x0000c00c01007387 */ /* 0x0001e40000100a00 */
[----:B------:R1:W-:Y:S02]  /*43080*/  STL.64 [R1+0xc8], R14 ;  /* 0x0000c80e01007387 */ /* 0x0003e40000100a00 */
[----:B------:R-:W2:Y:S01]  /*43090*/  LDL.LU R21, [R1+0x334] ;  /* 0x0003340001157983 */ /* 0x000ea20000300800 */
[----:B------:R-:W2:Y:S01]  /*430a0*/  LDL.LU R22, [R1+0x338] ;  /* 0x0003380001167983 */ /* 0x000ea20000300800 */
[----:B------:R-:W2:Y:S03]  /*430b0*/  LDL.LU R23, [R1+0x33c] ;  /* 0x00033c0001177983 */ /* 0x000ea60000300800 */
[----:B0-----:R-:W3:Y:S01]  /*430c0*/  LDL.LU.64 R12, [R1+0x40] ;  /* 0x00004000010c7983 */ /* 0x001ee20000300a00 */
[----:B-1----:R-:W2:Y:S01]  /*430d0*/  LDL.64 R14, [R1+0x48] ;  /* 0x00004800010e7983 */ /* 0x002ea20000100a00 */
[C---:B---3--:R-:W-:Y:S11]  /*430e0*/  HMMA.16816.F32 R4, R16.reuse, R12, R4 ;  /* 0x0000000c1004723c */ /* 0x048ff60000001804 */
[----:B------:R-:W-:Y:S11]  /*430f0*/  @!UPT UIADD3 URZ, URZ, URZ, URZ ;  /* 0x0000003f3f3ff290 */ /* 0x000ff6000fffe03f */
[----:B------:R-:W-:Y:S01]  /*43100*/  @!UPT UIADD3 URZ, URZ, URZ, URZ ;  /* 0x0000003f3f3ff290 */ /* 0x000fe2000fffe03f */
        /* <DEDUP_REMOVED lines=30> */
[----:B0-----:R-:W3:Y:S01]  /*432f0*/  LDL.LU.64 R6, [R1+0x2818] ;  /* 0x0028180001067983 */ /* 0x001ee20000300a00 */
[----:B------:R-:W2:Y:S02]  /*43300*/  LDL.LU.64 R4, [R1+0x2810] ;  /* 0x0028100001047983 */ /* 0x000ea40000300a00 */
[C---:B--2---:R-:W-:Y:S11]  /*43310*/  HMMA.16816.F32 R24, R16.reuse, R4, R24 ;  /* 0x000000041018723c */ /* 0x044ff60000001818 */
[----:B------:R-:W-:Y:S11]  /*43320*/  @!UPT UIADD3 URZ, URZ, URZ, URZ ;  /* 0x0000003f3f3ff290 */ /* 0x000ff6000fffe03f */
[----:B------:R-:W-:Y:S02]  /*43330*/  @!UPT UIADD3 URZ, URZ, URZ, URZ ;  /* 0x0000003f3f3ff290 */ /* 0x000fe4000fffe03f */
[----:B------:R-:W-:Y:S01]  /*43340*/  IMAD.MOV.U32 R5, RZ, RZ, R27 ;  /* 0x000000ffff057224 */ /* 0x000fe200078e001b */
[----:B------:R0:W-:Y:S01]  /*43350*/  STL.64 [R1+0x340], R24 ;  /* 0x0003401801007387 */ /* 0x0001e20000100a00 */
[----:B------:R-:W-:Y:S03]  /*43360*/  STL [R1+0x348], R26 ;  /* 0x0003481a01007387 */ /* 0x000fe60000100800 */
[----:B0-----:R-:W2:Y:S01]  /*43370*/  LDL.LU.64 R24, [R1+0x2808] ;  /* 0x0028080001187983 */ /* 0x001ea20000300a00 */
[----:B------:R0:W-:Y:S02]  /*43380*/  STL [R1+0x2728], R5 ;  /* 0x0027280501007387 */ /* 0x0001e40000100800 */
[----:B---3--:R1:W-:Y:S02]  /*43390*/  STL.64 [R1+0x27c0], R6 ;  /* 0x0027c00601007387 */ /* 0x0083e40000100a00 */
[----:B------:R-:W2:Y:S01]  /*433a0*/  LDL.LU R4, [R1+0x460] ;  /* 0x0004600001047983 */ /* 0x000ea20000300800 */
[----:B0-----:R-:W2:Y:S01]  /*433b0*/  LDL.LU R5, [R1+0x464] ;  /* 0x0004640001057983 */ /* 0x001ea20000300800 */
[----:B-1----:R-:W2:Y:S02]  /*433c0*/  LDL.LU R6, [R1+0x468] ;  /* 0x0004680001067983 */ /* 0x002ea40000300800 */
[----:B------:R-:W2:Y:S02]  /*433d0*/  LDL.LU R7, [R1+0x46c] ;  /* 0x00046c0001077983 */ /* 0x000ea40000300800 */
[----:B--2---:R-:W-:Y:S01]  /*433e0*/  HMMA.16816.F32 R24, R16, R24, R4 ;  /* 0x000000181018723c */ /* 0x004fe20000001804 */
[----:B------:R-:W2:Y:S06]  /*433f0*/  LDL.LU R4, [R1+0x310] ;  /* 0x0003100001047983 */ /* 0x000eac0000300800 */
[----:B----4-:R-:W-:-:S02]  /*43400*/  IMAD.MOV.U32 R5, RZ, RZ, R2 ;  /* 0x000000ffff057224 */ /* 0x010fc400078e0002 */
[----:B------:R-:W-:Y:S11]  /*43410*/  IMAD.MOV.U32 R6, RZ, RZ, R0 ;  /* 0x000000ffff067224 */ /* 0x000ff600078e0000 */
[----:B------:R-:W-:Y:S03]  /*43420*/  @!UPT UIADD3 URZ, URZ, URZ, URZ ;  /* 0x0000003f3f3ff290 */ /* 0x000fe6000fffe03f */
[----:B------:R-:W-:Y:S01]  /*43430*/  STL.64 [R1+0x460], R24 ;  /* 0x0004601801007387 */ /* 0x000fe20000100a00 */
[----:B------:R-:W-:Y:S02]  /*43440*/  STL.64 [R1+0x468], R26 ;  /* 0x0004681a01007387 */ /* 0x000fe40000100a00 */
[----:B------:R-:W3:Y:S02]  /*43450*/  LDL.LU R2, [R1+0x2804] ;  /* 0x0028040001027983 */ /* 0x000ee40000300800 */
[----:B------:R-:W4:Y:S01]  /*43460*/  LDL.LU R0, [R1+0x2800] ;  /* 0x0028000001007983 */ /* 0x000f220000300800 */
[----:B------:R-:W2:Y:S04]  /*43470*/  LDL.LU R7, [R1+0x31c] ;  /* 0x00031c0001077983 */ /* 0x000ea80000300800 */
[----:B--2---:R3:W-:Y:S01]  /*43480*/  STL.64 [R1+0x27d8], R6 ;  /* 0x0027d80601007387 */ /* 0x0047e20000100a00 */
[----:B------:R0:W-:Y:S02]  /*43490*/  STL.64 [R1+0x27d0], R4 ;  /* 0x0027d00401007387 */ /* 0x0001e40000100a00 */
[----:B---3--:R-:W-:Y:S01]  /*434a0*/  IMAD.MOV.U32 R6, RZ, RZ, R2 ;  /* 0x000000ffff067224 */ /* 0x008fe200078e0002 */
[----:B0-----:R-:W2:Y:S01]  /*434b0*/  LDL.LU R4, [R1+0x320] ;  /* 0x0003200001047983 */ /* 0x001ea20000300800 */
[----:B------:R-:W2:Y:S02]  /*434c0*/  LDL.LU R5, [R1+0x324] ;  /* 0x0003240001057983 */ /* 0x000ea40000300800 */
[----:B------:R-:W3:Y:S02]  /*434d0*/  LDL.LU R2, [R1+0x27fc] ;  /* 0x0027fc0001027983 */ /* 0x000ee40000300800 */
[----:B----4-:R-:W-:-:S02]  /*434e0*/  IMAD.MOV.U32 R7, RZ, RZ, R0 ;  /* 0x000000ffff077224 */ /* 0x010fc400078e0000 */
[----:B------:R-:W4:Y:S01]  /*434f0*/  LDL.LU R0, [R1+0x27f8] ;  /* 0x0027f80001007983 */ /* 0x000f220000300800 */
[----:B------:R-:W2:Y:S02]  /*43500*/  LDL.LU R24, [R1+0x2e0] ;  /* 0x0002e00001187983 */ /* 0x000ea40000300800 */
[----:B------:R-:W2:Y:S02]  /*43510*/  LDL.LU R25, [R1+0x2e4] ;  /* 0x0002e40001197983 */ /* 0x000ea40000300800 */
[----:B------:R-:W2:Y:S02]  /*43520*/  LDL.LU R26, [R1+0x2e8] ;  /* 0x0002e800011a7983 */ /* 0x000ea40000300800 */
[----:B------:R-:W-:Y:S01]  /*43530*/  IMAD.MOV.U32 R27, RZ, RZ, R3 ;  /* 0x000000ffff1b7224 */ /* 0x000fe200078e0003 */
[----:B------:R-:W-:Y:S04]  /*43540*/  HMMA.16816.F32 R16, R16, R8, R20 ;  /* 0x000000081010723c */ /* 0x000fe80000001814 */
[----:B--2---:R3:W-:Y:S01]  /*43550*/  STL.64 [R1+0x27a8], R26 ;  /* 0x0027a81a01007387 */ /* 0x0047e20000100a00 */
[----:B------:R-:W-:Y:S02]  /*43560*/  STL.64 [R1+0x27a0], R24 ;  /* 0x0027a01801007387 */ /* 0x000fe40000100a00 */
[----:B---3--:R-:W-:-:S02]  /*43570*/  IMAD.MOV.U32 R26, RZ, RZ, R2 ;  /* 0x000000ffff1a7224 */ /* 0x008fc400078e0002 */
[----:B----4-:R-:W-:-:S05]  /*43580*/  IMAD.MOV.U32 R27, RZ, RZ, R0 ;  /* 0x000000ffff1b7224 */ /* 0x010fca00078e0000 */
[----:B------:R0:W-:Y:S04]  /*43590*/  STL.64 [R1+0x27c8], R26 ;  /* 0x0027c81a01007387 */ /* 0x0001e80000100a00 */
[----:B0-----:R-:W2:Y:S01]  /*435a0*/  LDL.64 R26, [R1+0x38] ;  /* 0x00003800011a7983 */ /* 0x001ea20000100a00 */
[----:B------:R-:W3:Y:S02]  /*435b0*/  LDL.LU.64 R22, [R1+0x27f0] ;  /* 0x0027f00001167983 */ /* 0x000ee40000300a00 */
[----:B------:R-:W3:Y:S02]  /*435c0*/  LDL.LU.64 R20, [R1+0x27e8] ;  /* 0x0027e80001147983 */ /* 0x000ee40000300a00 */
[----:B------:R-:W-:Y:S01]  /*435d0*/  STL [R1+0x330], R16 ;  /* 0x0003301001007387 */ /* 0x000fe20000100800 */
[----:B------:R0:W-:Y:S01]  /*435e0*/  STL.64 [R1+0x2778], R10 ;  /* 0x0027780a01007387 */ /* 0x0001e20000100a00 */
[----:B------:R-:W4:Y:S02]  /*435f0*/  LDL.LU R8, [R1+0x2f0] ;  /* 0x0002f00001087983 */ /* 0x000f240000300800 */
[----:B------:R-:W4:Y:S02]  /*43600*/  LDL.LU R9, [R1+0x2f4] ;  /* 0x0002f40001097983 */ /* 0x000f240000300800 */
[----:B------:R-:W-:-:S02]  /*43610*/  IMAD.MOV.U32 R0, RZ, RZ, R19 ;  /* 0x000000ffff007224 */ /* 0x000fc400078e0013 */
[----:B------:R-:W-:Y:S02]  /*43620*/  IMAD.MOV.U32 R2, RZ, RZ, R18 ;  /* 0x000000ffff027224 */ /* 0x000fe400078e0012 */
[----:B0-----:R-:W-:Y:S02]  /*43630*/  IMAD.MOV.U32 R10, RZ, RZ, R28 ;  /* 0x000000ffff0a7224 */ /* 0x001fe400078e001c */
[----:B------:R-:W-:Y:S01]  /*43640*/  IMAD.MOV.U32 R11, RZ, RZ, R29 ;  /* 0x000000ffff0b7224 */ /* 0x000fe200078e001d */
[----:B------:R-:W2:Y:S01]  /*43650*/  LDL.LU R28, [R1+0x27e4] ;  /* 0x0027e400011c7983 */ /* 0x000ea20000300800 */
[----:B------:R-:W2:Y:S03]  /*43660*/  LDL.LU R29, [R1+0x27e0] ;  /* 0x0027e000011d7983 */ /* 0x000ea60000300800 */
[----:B------:R-:W-:Y:S01]  /*43670*/  STL.64 [R1+0x27b8], R10 ;  /* 0x0027b80a01007387 */ /* 0x000fe20000100a00 */
[----:B------:R-:W-:Y:S01]  /*43680*/  IMAD.MOV.U32 R3, RZ, RZ, R17 ;  /* 0x000000ffff037224 */ /* 0x000fe200078e0011 */
[----:B---3--:R-:W-:Y:S02]  /*43690*/  HMMA.16816.F32 R4, R20, R14, R4 ;  /* 0x0000000e1404723c */ /* 0x008fe40000001804 */
[----:B----4-:R0:W-:Y:S04]  /*436a0*/  STL.64 [R1+0x27b0], R8 ;  /* 0x0027b00801007387 */ /* 0x0101e80000100a00 */
[----:B0-----:R-:W3:Y:S01]  /*436b0*/  LDL.LU R8, [R1+0x300] ;  /* 0x0003000001087983 */ /* 0x001ee20000300800 */
[----:B------:R-:W3:Y:S02]  /*436c0*/  LDL.LU R9, [R1+0x304] ;  /* 0x0003040001097983 */ /* 0x000ee40000300800 */
[----:B------:R-:W3:Y:S02]  /*436d0*/  LDL.LU R10, [R1+0x308] ;  /* 0x00030800010a7983 */ /* 0x000ee40000300800 */
[----:B------:R-:W3:Y:S01]  /*436e0*/  LDL.LU R11, [R1+0x30c] ;  /* 0x00030c00010b7983 */ /* 0x000ee20000300800 */
[----:B------:R-:W-:Y:S01]  /*436f0*/  STL [R1+0x2670], R0 ;  /* 0x0026700001007387 */ /* 0x000fe20000100800 */
[----:B------:R-:W-:Y:S02]  /*43700*/  STL [R1+0x266c], R2 ;  /* 0x00266c0201007387 */ /* 0x000fe40000100800 */
[----:B------:R-:W-:Y:S08]  /*43710*/  STL [R1+0x2668], R3 ;  /* 0x0026680301007387 */ /* 0x000ff00000100800 */
[----:B------:R-:W-:Y:S01]  /*43720*/  STL.64 [R1+0x320], R4 ;  /* 0x0003200401007387 */ /* 0x000fe20000100a00 */
[----:B------:R0:W-:Y:S04]  /*43730*/  STL.64 [R1+0x328], R6 ;  /* 0x0003280601007387 */ /* 0x0001e80000100a00 */
[----:B0-----:R-:W4:Y:S01]  /*43740*/  LDL.LU.64 R6, [R1+0x27d8] ;  /* 0x0027d80001067983 */ /* 0x001f220000300a00 */
[----:B------:R-:W4:Y:S02]  /*43750*/  LDL.LU.64 R4, [R1+0x27d0] ;  /* 0x0027d00001047983 */ /* 0x000f240000300a00 */
[----:B------:R0:W-:Y:S02]  /*43760*/  STL.64 [R1+0x2780], R14 ;  /* 0x0027800e01007387 */ /* 0x0001e40000100a00 */
[----:B--2---:R-:W-:-:S02]  /*43770*/  IMAD.MOV.U32 R2, RZ, RZ, R26 ;  /* 0x000000ffff027224 */ /* 0x004fc400078e001a */
[----:B------:R-:W-:Y:S01]  /*43780*/  IMAD.MOV.U32 R0, RZ, RZ, R27 ;  /* 0x000000ffff007224 */ /* 0x000fe200078e001b */
[----:B0-----:R-:W2:Y:S01]  /*43790*/  LDL.64 R14, [R1+0x8] ;  /* 0x00000800010e7983 */ /* 0x001ea20000100a00 */
[C---:B----4-:R-:W-:Y:S03]  /*437a0*/  HMMA.16816.F32 R4, R20.reuse, R26, R4 ;  /* 0x0000001a1404723c */ /* 0x050fe60000001804 */
[----:B------:R-:W3:Y:S01]  /*437b0*/  LDL.LU.64 R26, [R1+0x27c8] ;  /* 0x0027c800011a7983 */ /* 0x000ee20000300a00 */
[----:B------:R-:W-:Y:S02]  /*437c0*/  IMAD.MOV.U32 R19, RZ, RZ, R28 ;  /* 0x000000ffff137224 */ /* 0x000fe400078e001c */
[----:B------:R-:W-:Y:S11]  /*437d0*/  IMAD.MOV.U32 R18, RZ, RZ, R29 ;  /* 0x000000ffff127224 */ /* 0x000ff600078e001d */
[----:B------:R-:W-:Y:S06]  /*437e0*/  @!UPT UIADD3 URZ, URZ, URZ, URZ ;  /* 0x0000003f3f3ff290 */ /* 0x000fec000fffe03f */
[----:B------:R0:W-:Y:S01]  /*437f0*/  STL [R1+0x310], R4 ;  /* 0x0003100401007387 */ /* 0x0001e20000100800 */
[----:B------:R-:W-:Y:S02]  /*43800*/  IMAD.MOV.U32 R28, RZ, RZ, R6 ;  /* 0x000000ffff1c7224 */ /* 0x000fe400078e0006 */
[----:B------:R-:W-:Y:S02]  /*43810*/  IMAD.MOV.U32 R29, RZ, RZ, R5 ;  /* 0x000000ffff1d7224 */ /* 0x000fe400078e0005 */
[----:B0-----:R-:W-:Y:S02]  /*43820*/  IMAD.MOV.U32 R4, RZ, RZ, R7 ;  /* 0x000000ffff047224 */ /* 0x001fe400078e0007 */
[----:B------:R-:W4:Y:S03]  /*43830*/  LDL.LU.64 R6, [R1+0x27c0] ;  /* 0x0027c00001067983 */ /* 0x000f260000300a00 */
[----:B------:R-:W-:Y:S02]  /*43840*/  STL [R1+0x2398], R4 ;  /* 0x0023980401007387 */ /* 0x000fe40000100800 */
[----:B------:R-:W-:Y:S02]  /*43850*/  STL [R1+0x2394], R28 ;  /* 0x0023941c01007387 */ /* 0x000fe40000100800 */
[----:B------:R-:W-:Y:S01]  /*43860*/  STL [R1+0x2390], R29 ;  /* 0x0023901d01007387 */ /* 0x000fe20000100800 */
[C---:B---3--:R-:W-:Y:S01]  /*43870*/  HMMA.16816.F32 R24, R20.reuse, R26, R8 ;  /* 0x0000001a1418723c */ /* 0x048fe20000001808 */
[----:B------:R-:W3:Y:S01]  /*43880*/  LDL.LU.64 R10, [R1+0x27b8] ;  /* 0x0027b800010a7983 */ /* 0x000ee20000300a00 */
[----:B------:R-:W3:Y:S11]  /*43890*/  LDL.LU.64 R8, [R1+0x27b0] ;  /* 0x0027b00001087983 */ /* 0x000ef60000300a00 */
[----:B------:R-:W-:Y:S10]  /*438a0*/  @!UPT UIADD3 URZ, URZ, URZ, URZ ;  /* 0x0000003f3f3ff290 */ /* 0x000ff4000fffe03f */
[----:B------:R-:W-:Y:S01]  /*438b0*/  STL.64 [R1+0x300], R24 ;  /* 0x0003001801007387 */ /* 0x000fe20000100a00 */
[----:B------:R0:W-:Y:S03]  /*438c0*/  STL.64 [R1+0x308], R26 ;  /* 0x0003081a01007387 */ /* 0x0001e60000100a00 */
[----:B0-----:R-:W4:Y:S01]  /*438d0*/  LDL.LU.64 R26, [R1+0x27a8] ;  /* 0x0027a800011a7983 */ /* 0x001f220000300a00 */
[----:B------:R-:W4:Y:S02]  /*438e0*/  LDL.LU.64 R24, [R1+0x27a0] ;  /* 0x0027a00001187983 */ /* 0x000f240000300a00 */
[----:B--2---:R-:W-:Y:S02]  /*438f0*/  IMAD.MOV.U32 R5, RZ, RZ, R14 ;  /* 0x000000ffff057224 */ /* 0x004fe400078e000e */
[----:B------:R-:W-:Y:S01]  /*43900*/  IMAD.MOV.U32 R3, RZ, RZ, R15 ;  /* 0x000000ffff037224 */ /* 0x000fe200078e000f */
[C---:B---3--:R-:W-:Y:S11]  /*43910*/  HMMA.16816.F32 R8, R20.reuse, R14, R8 ;  /* 0x0000000e1408723c */ /* 0x048ff60000001808 */
[----:B------:R-:W-:Y:S11]  /*43920*/  @!UPT UIADD3 URZ, URZ, URZ, URZ ;  /* 0x0000003f3f3ff290 */ /* 0x000ff6000fffe03f */
[----:B------:R-:W-:Y:S01]  /*43930*/  @!UPT UIADD3 URZ, URZ, URZ, URZ ;  /* 0x0000003f3f3ff290 */ /* 0x000fe2000fffe03f */
[----:B------:R4:W-:Y:S01]  /*43940*/  STL [R1+0x2f0], R8 ;  /* 0x0002f00801007387 */ /* 0x0009e20000100800 */
[----:B------:R-:W-:Y:S02]  /*43950*/  IMAD.MOV.U32 R4, RZ, RZ, R9 ;  /* 0x000000ffff047224 */ /* 0x000fe400078e0009 */
[----:B------:R-:W-:Y:S02]  /*43960*/  IMAD.MOV.U32 R28, RZ, RZ, R10 ;  /* 0x000000ffff1c7224 */ /* 0x000fe400078e000a */
[----:B------:R-:W-:Y:S02]  /*43970*/  IMAD.MOV.U32 R29, RZ, RZ, R11 ;  /* 0x000000ffff1d7224 */ /* 0x000fe400078e000b */
[----:B----4-:R-:W-:Y:S03]  /*43980*/  HMMA.16816.F32 R8, R20, R18, R24 ;  /* 0x000000121408723c */ /* 0x010fe60000001818 */
[----:B------:R-:W-:Y:S01]  /*43990*/  STL [R1+0x2678], R29 ;  /* 0x0026781d01007387 */ /* 0x000fe20000100800 */
[----:B------:R-:W-:Y:S02]  /*439a0*/  STL [R1+0x2674], R28 ;  /* 0x0026741c01007387 */ /* 0x000fe40000100800 */
[----:B------:R-:W2:Y:S11]  /*439b0*/  LDL.LU R12, [R1+0x2c0] ;  /* 0x0002c000010c7983 */ /* 0x000eb60000300800 */
[----:B------:R-:W-:Y:S06]  /*439c0*/  @!UPT UIADD3 URZ, URZ, URZ, URZ ;  /* 0x0000003f3f3ff290 */ /* 0x000fec000fffe03f */
        /* <DEDUP_REMOVED lines=16> */
[----:B------:R0:W-:Y:S02]  /*43ad0*/  STL.64 [R1+0x2720], R18 ;  /* 0x0027201201007387 */ /* 0x0001e40000100a00 */
[----:B------:R-:W2:Y:S02]  /*43ae0*/  LDL.LU R16, [R1+0x150] ;  /* 0x0001500001107983 */ /* 0x000ea40000300800 */
[----:B------:R-:W2:Y:S01]  /*43af0*/  LDL.LU R17, [R1+0x154] ;  /* 0x0001540001117983 */ /* 0x000ea20000300800 */
[----:B0-----:R-:W2:Y:S01]  /*43b00*/  LDL.LU R18, [R1+0x158] ;  /* 0x0001580001127983 */ /* 0x001ea20000300800 */
[----:B------:R-:W2:Y:S03]  /*43b10*/  LDL.LU R19, [R1+0x15c] ;  /* 0x00015c0001137983 */ /* 0x000ea60000300800 */
[----:B--2---:R0:W-:Y:S01]  /*43b20*/  STL.64 [R1+0x2738], R18 ;  /* 0x0027381201007387 */ /* 0x0041e20000100a00 */
[----:B------:R1:W-:Y:S02]  /*43b30*/  STL.64 [R1+0x2730], R16 ;  /* 0x0027301001007387 */ /* 0x0003e40000100a00 */
[----:B0-----:R-:W-:Y:S01]  /*43b40*/  IMAD.MOV.U32 R18, RZ, RZ, R6 ;  /* 0x000000ffff127224 */ /* 0x001fe200078e0006 */
[----:B-1----:R-:W2:Y:S01]  /*43b50*/  LDL.LU R16, [R1+0x160] ;  /* 0x0001600001107983 */ /* 0x002ea20000300800 */
[----:B------:R-:W2:Y:S02]  /*43b60*/  LDL.LU R17, [R1+0x164] ;  /* 0x0001640001117983 */ /* 0x000ea40000300800 */
[----:B------:R-:W2:Y:S02]  /*43b70*/  LDL.LU R6, [R1+0x279c] ;  /* 0x00279c0001067983 */ /* 0x000ea40000300800 */
[----:B------:R-:W-:-:S02]  /*43b80*/  IMAD.MOV.U32 R19, RZ, RZ, R7 ;  /* 0x000000ffff137224 */ /* 0x000fc400078e0007 */
[----:B------:R-:W2:Y:S03]  /*43b90*/  LDL.LU R7, [R1+0x2798] ;  /* 0x0027980001077983 */ /* 0x000ea60000300800 */
[----:B------:R0:W-:Y:S02]  /*43ba0*/  STL.64 [R1+0x2748], R18 ;  /* 0x0027481201007387 */ /* 0x0001e40000100a00 */
[----:B0-----:R-:W-:Y:S02]  /*43bb0*/  IMAD.MOV.U32 R18, RZ, RZ, R2 ;  /* 0x000000ffff127224 */ /* 0x001fe400078e0002 */
[----:B------:R-:W-:Y:S01]  /*43bc0*/  IMAD.MOV.U32 R19, RZ, RZ, R0 ;  /* 0x000000ffff137224 */ /* 0x000fe200078e0000 */
[----:B--2---:R-:W-:Y:S01]  /*43bd0*/  HMMA.16816.F32 R12, R20, R6, R12 ;  /* 0x00000006140c723c */ /* 0x004fe2000000180c */
[----:B------:R0:W-:Y:S03]  /*43be0*/  STL.64 [R1+0x2740], R16 ;  /* 0x0027401001007387 */ /* 0x0001e60000100a00 */
[----:B------:R1:W-:Y:S01]  /*43bf0*/  STL.64 [R1+0x2760], R18 ;  /* 0x0027601201007387 */ /* 0x0003e20000100a00 */
[----:B0-----:R-:W2:Y:S01]  /*43c00*/  LDL.LU R16, [R1+0x180] ;  /* 0x0001800001107983 */ /* 0x001ea20000300800 */
[----:B------:R-:W2:Y:S02]  /*43c10*/  LDL.LU R17, [R1+0x184] ;  /* 0x0001840001117983 */ /* 0x000ea40000300800 */
[----:B-1----:R-:W2:Y:S02]  /*43c20*/  LDL.LU R18, [R1+0x188] ;  /* 0x0001880001127983 */ /* 0x002ea40000300800 */
[----:B------:R-:W2:Y:S11]  /*43c30*/  LDL.LU R19, [R1+0x18c] ;  /* 0x00018c0001137983 */ /* 0x000eb60000300800 */
[----:B------:R-:W-:Y:S02]  /*43c40*/  @!UPT UIADD3 URZ, URZ, URZ, URZ ;  /* 0x0000003f3f3ff290 */ /* 0x000fe4000fffe03f */
[----:B------:R-:W-:Y:S01]  /*43c50*/  STL.64 [R1+0x4a0], R12 ;  /* 0x0004a00c01007387 */ /* 0x000fe20000100a00 */
[----:B------:R0:W-:Y:S03]  /*43c60*/  STL.64 [R1+0x4a8], R14 ;  /* 0x0004a80e01007387 */ /* 0x0001e60000100a00 */
[----:B0-----:R-:W2:Y:S01]  /*43c70*/  LDL.LU.64 R14, [R1+0x2790] ;  /* 0x00279000010e7983 */ /* 0x001ea20000300a00 */
[----:B------:R-:W2:Y:S02]  /*43c80*/  LDL.LU.64 R12, [R1+0x2788] ;  /* 0x00278800010c7983 */ /* 0x000ea40000300a00 */
[----:B------:R-:W-:Y:S02]  /*43c90*/  STL.64 [R1+0x2758], R6 ;  /* 0x0027580601007387 */ /* 0x000fe40000100a00 */
[----:B------:R0:W-:Y:S02]  /*43ca0*/  STL.64 [R1+0x2750], R4 ;  /* 0x0027500401007387 */ /* 0x0001e40000100a00 */
[----:B---3--:R-:W-:-:S02]  /*43cb0*/  IMAD.MOV.U32 R2, RZ, RZ, R10 ;  /* 0x000000ffff027224 */ /* 0x008fc400078e000a */
[----:B------:R-:W-:Y:S01]  /*43cc0*/  IMAD.MOV.U32 R0, RZ, RZ, R11 ;  /* 0x000000ffff007224 */ /* 0x000fe200078e000b */
[----:B0-----:R-:W3:Y:S01]  /*43cd0*/  LDL.LU R4, [R1+0x170] ;  /* 0x0001700001047983 */ /* 0x001ee20000300800 */
[----:B------:R-:W3:Y:S02]  /*43ce0*/  LDL.LU R5, [R1+0x174] ;  /* 0x0001740001057983 */ /* 0x000ee40000300800 */
[----:B------:R-:W3:Y:S02]  /*43cf0*/  LDL.LU R6, [R1+0x178] ;  /* 0x0001780001067983 */ /* 0x000ee40000300800 */
[----:B------:R-:W3:Y:S01]  /*43d00*/  LDL.LU R7, [R1+0x17c] ;  /* 0x00017c0001077983 */ /* 0x000ee20000300800 */
[C---:B--2---:R-:W-:Y:S11]  /*43d10*/  HMMA.16816.F32 R12, R20.reuse, R10, R12 ;  /* 0x0000000a140c723c */ /* 0x044ff6000000180c */
[----:B------:R-:W-:Y:S11]  /*43d20*/  @!UPT UIADD3 URZ, URZ, URZ, URZ ;  /* 0x0000003f3f3ff290 */ /* 0x000ff6000fffe03f */
[----:B------:R-:W-:Y:S01]  /*43d30*/  @!UPT UIADD3 URZ, URZ, URZ, URZ ;  /* 0x0000003f3f3ff290 */ /* 0x000fe2000fffe03f */
[----:B------:R-:W-:Y:S01]  /*43d40*/  STL.64 [R1+0x540], R12 ;  /* 0x0005400c01007387 */ /* 0x000fe20000100a00 */
[----:B------:R0:W-:Y:S03]  /*43d50*/  STL.64 [R1+0x548], R14 ;  /* 0x0005480e01007387 */ /* 0x0001e60000100a00 */
[----:B0-----:R-:W2:Y:S01]  /*43d60*/  LDL.LU.64 R14, [R1+0x2780] ;  /* 0x00278000010e7983 */ /* 0x001ea20000300a00 */
[----:B------:R-:W4:Y:S02]  /*43d70*/  LDL.LU.64 R10, [R1+0x2778] ;  /* 0x00277800010a7983 */ /* 0x000f240000300a00 */
[----:B----4-:R-:W-:Y:S01]  /*43d80*/  HMMA.16816.F32 R20, R20, R10, R24 ;  /* 0x0000000a1414723c */ /* 0x010fe20000001818 */
[----:B------:R-:W2:Y:S01]  /*43d90*/  LDL.LU.64 R26, [R1+0x2770] ;  /* 0x00277000011a7983 */ /* 0x000ea20000300a00 */
[----:B------:R-:W2:Y:S02]  /*43da0*/  LDL.LU.64 R24, [R1+0x2768] ;  /* 0x0027680001187983 */ /* 0x000ea40000300a00 */
[----:B------:R0:W-:Y:S02]  /*43db0*/  STL.64 [R1+0x2708], R10 ;  /* 0x0027080a01007387 */ /* 0x0001e40000100a00 */
[----:B------:R-:W4:Y:S11]  /*43dc0*/  LDL.LU R8, [R1+0x130] ;  /* 0x0001300001087983 */ /* 0x000f360000300800 */
[----:B------:R-:W-:Y:S06]  /*43dd0*/  @!UPT UIADD3 URZ, URZ, URZ, URZ ;  /* 0x0000003f3f3ff290 */ /* 0x000fec000fffe03f */
[----:B------:R-:W-:Y:S01]  /*43de0*/  STL.64 [R1+0x520], R20 ;  /* 0x0005201401007387 */ /* 0x000fe20000100a00 */
[----:B------:R1:W-:Y:S02]  /*43df0*/  STL.64 [R1+0x528], R22 ;  /* 0x0005281601007387 */ /* 0x0003e40000100a00 */
[----:B------:R-:W4:Y:S02]  /*43e00*/  LDL.LU R9, [R1+0x134] ;  /* 0x0001340001097983 */ /* 0x000f240000300800 */
[----:B0-----:R-:W4:Y:S01]  /*43e10*/  LDL.LU R10, [R1+0x138] ;  /* 0x00013800010a7983 */ /* 0x001f220000300800 */
[----:B------:R-:W4:Y:S04]  /*43e20*/  LDL.LU R11, [R1+0x13c] ;  /* 0x00013c00010b7983 */ /* 0x000f280000300800 */
[----:B-1----:R-:W3:Y:S01]  /*43e30*/  LDL.64 R22, [R1+0x18] ;  /* 0x0000180001167983 */ /* 0x002ee20000100a00 */
[C---:B--2---:R-:W-:Y:S11]  /*43e40*/  HMMA.16816.F32 R16, R24.reuse, R14, R16 ;  /* 0x0000000e1810723c */ /* 0x044ff60000001810 */
        /* <DEDUP_REMOVED lines=10> */
[C---:B---3--:R-:W-:Y:S02]  /*43ef0*/  HMMA.16816.F32 R16, R24.reuse, R18, R4 ;  /* 0x000000121810723c */ /* 0x048fe40000001804 */
[----:B------:R-:W4:Y:S01]  /*43f00*/  LDL.LU.64 R6, [R1+0x2758] ;  /* 0x0027580001067983 */ /* 0x000f220000300a00 */
[----:B------:R-:W3:Y:S11]  /*43f10*/  LDL.LU.64 R4, [R1+0x2750] ;  /* 0x0027500001047983 */ /* 0x000ef60000300a00 */
[----:B------:R-:W-:Y:S09]  /*43f20*/  @!UPT UIADD3 URZ, URZ, URZ, URZ ;  /* 0x0000003f3f3ff290 */ /* 0x000ff2000fffe03f */
        /* <DEDUP_REMOVED lines=13> */
[----:B------:R-:W-:Y:S01]  /*44000*/  IMAD.MOV.U32 R23, RZ, RZ, R3 ;  /* 0x000000ffff177224 */ /* 0x000fe200078e0003 */
[----:B------:R-:W3:Y:S06]  /*44010*/  LDL.LU R5, [R1+0x2728] ;  /* 0x0027280001057983 */ /* 0x000eec0000300800 */
[C---:B--2---:R-:W-:Y:S01]  /*44020*/  HMMA.16816.F32 R20, R24.reuse, R22, R16 ;  /* 0x000000161814723c */ /* 0x044fe20000001810 */
[----:B------:R-:W2:Y:S07]  /*44030*/  LDL.LU.64 R18, [R1+0x2720] ;  /* 0x0027200001127983 */ /* 0x000eae0000300a00 */
[C---:B----4-:R-:W-:Y:S08]  /*44040*/  HMMA.16816.F32 R8, R24.reuse, R6, R8 ;  /* 0x000000061808723c */ /* 0x050ff00000001808 */
[----:B--2---:R-:W-:Y:S01]  /*44050*/  HMMA.16816.F32 R12, R24, R18, R12 ;  /* 0x00000012180c723c */ /* 0x004fe2000000180c */
[----:B------:R-:W-:Y:S06]  /*44060*/  STL.64 [R1+0x26a8], R18 ;  /* 0x0026a81201007387 */ /* 0x000fec0000100a00 */
[----:B------:R-:W-:Y:S02]  /*44070*/  STL.64 [R1+0x550], R20 ;  /* 0x0005501401007387 */ /* 0x000fe40000100a00 */
[----:B------:R-:W-:Y:S11]  /*44080*/  STL.64 [R1+0x558], R22 ;  /* 0x0005581601007387 */ /* 0x000ff60000100a00 */
[----:B------:R-:W-:Y:S03]  /*44090*/  @!UPT UIADD3 URZ, URZ, URZ, URZ ;  /* 0x0000003f3f3ff290 */ /* 0x000fe6000fffe03f */
[----:B------:R0:W-:Y:S01]  /*440a0*/  STL.64 [R1+0x180], R12 ;  /* 0x0001800c01007387 */ /* 0x0001e20000100a00 */
[----:B------:R1:W-:Y:S03]  /*440b0*/  STL.64 [R1+0x188], R14 ;  /* 0x0001880e01007387 */ /* 0x0003e60000100a00 */
[----:B0-----:R-:W2:Y:S01]  /*440c0*/  LDL.LU R12, [R1+0xb0] ;  /* 0x0000b000010c7983 */ /* 0x001ea20000300800 */
[----:B------:R-:W-:Y:S02]  /*440d0*/  STL.64 [R1+0x170], R8 ;  /* 0x0001700801007387 */ /* 0x000fe40000100a00 */
[----:B------:R-:W-:Y:S02]  /*440e0*/  STL.64 [R1+0x178], R10 ;  /* 0x0001780a01007387 */ /* 0x000fe40000100a00 */
[----:B------:R-:W2:Y:S01]  /*440f0*/  LDL.LU R13, [R1+0xb4] ;  /* 0x0000b400010d7983 */ /* 0x000ea20000300800 */
[----:B-1----:R-:W4:Y:S01]  /*44100*/  LDL.LU R14, [R1+0xb8] ;  /* 0x0000b800010e7983 */ /* 0x002f220000300800 */
[----:B------:R-:W4:Y:S03]  /*44110*/  LDL.LU R15, [R1+0xbc] ;  /* 0x0000bc00010f7983 */ /* 0x000f260000300800 */
[----:B----4-:R-:W-:Y:S01]  /*44120*/  STL.64 [R1+0x2718], R14 ;  /* 0x0027180e01007387 */ /* 0x010fe20000100a00 */
[----:B--2---:R0:W-:Y:S03]  /*44130*/  STL.64 [R1+0x2710], R12 ;  /* 0x0027100c01007387 */ /* 0x0041e60000100a00 */
[----:B0-----:R-:W2:Y:S01]  /*44140*/  LDL.LU R12, [R1+0x120] ;  /* 0x00012000010c7983 */ /* 0x001ea20000300800 */
[----:B------:R-:W2:Y:S02]  /*44150*/  LDL.LU R13, [R1+0x124] ;  /* 0x00012400010d7983 */ /* 0x000ea40000300800 */
[----:B------:R-:W2:Y:S02]  /*44160*/  LDL.LU R14, [R1+0x128] ;  /* 0x00012800010e7983 */ /* 0x000ea40000300800 */
[----:B------:R-:W2:Y:S01]  /*44170*/  LDL.LU R15, [R1+0x12c] ;  /* 0x00012c00010f7983 */ /* 0x000ea20000300800 */
[----:B------:R-:W4:Y:S04]  /*44180*/  LDL.64 R18, [R1+0x8] ;  /* 0x0000080001127983 */ /* 0x000f280000100a00 */
[----:B----4-:R0:W-:Y:S01]  /*44190*/  STL.64 [R1+0x26c0], R18 ;  /* 0x0026c01201007387 */ /* 0x0101e20000100a00 */
[----:B------:R-:W4:Y:S02]  /*441a0*/  LDL.LU R16, [R1+0xe0] ;  /* 0x0000e00001107983 */ /* 0x000f240000300800 */
[----:B------:R-:W4:Y:S01]  /*441b0*/  LDL.LU R17, [R1+0xe4] ;  /* 0x0000e40001117983 */ /* 0x000f220000300800 */
[----:B0-----:R-:W2:Y:S01]  /*441c0*/  LDL.LU R18, [R1+0xe8] ;  /* 0x0000e80001127983 */ /* 0x001ea20000300800 */
[----:B------:R-:W2:Y:S03]  /*441d0*/  LDL.LU R19, [R1+0xec] ;  /* 0x0000ec0001137983 */ /* 0x000ea60000300800 */
[----:B--2---:R-:W-:Y:S01]  /*441e0*/  STL.64 [R1+0x26d8], R18 ;  /* 0x0026d81201007387 */ /* 0x004fe20000100a00 */
[----:B----4-:R0:W-:Y:S03]  /*441f0*/  STL.64 [R1+0x26d0], R16 ;  /* 0x0026d01001007387 */ /* 0x0101e60000100a00 */
[----:B0-----:R-:W2:Y:S01]  /*44200*/  LDL.LU R16, [R1+0xf0] ;  /* 0x0000f00001107983 */ /* 0x001ea20000300800 */
[----:B------:R-:W2:Y:S02]  /*44210*/  LDL.LU R17, [R1+0xf4] ;  /* 0x0000f40001117983 */ /* 0x000ea40000300800 */
[----:B------:R-:W4:Y:S02]  /*44220*/  LDL.LU R18, [R1+0xf8] ;  /* 0x0000f80001127983 */ /* 0x000f240000300800 */
[----:B------:R-:W4:Y:S02]  /*44230*/  LDL.LU R19, [R1+0xfc] ;  /* 0x0000fc0001137983 */ /* 0x000f240000300800 */
[----:B------:R-:W-:-:S02]  /*44240*/  IMAD.MOV.U32 R10, RZ, RZ, R2 ;  /* 0x000000ffff0a7224 */ /* 0x000fc400078e0002 */
[----:B------:R-:W-:Y:S01]  /*44250*/  IMAD.MOV.U32 R11, RZ, RZ, R0 ;  /* 0x000000ffff0b7224 */ /* 0x000fe200078e0000 */
[----:B----4-:R-:W-:Y:S01]  /*44260*/  STL.64 [R1+0x26e8], R18 ;  /* 0x0026e81201007387 */ /* 0x010fe20000100a00 */
[----:B--2---:R0:W-:Y:S03]  /*44270*/  STL.64 [R1+0x26e0], R16 ;  /* 0x0026e01001007387 */ /* 0x0041e60000100a00 */
[----:B0-----:R-:W2:Y:S01]  /*44280*/  LDL.LU R16, [R1+0x100] ;  /* 0x0001000001107983 */ /* 0x001ea20000300800 */
[----:B------:R-:W2:Y:S02]  /*44290*/  LDL.LU R17, [R1+0x104] ;  /* 0x0001040001117983 */ /* 0x000ea40000300800 */
[----:B------:R-:W2:Y:S02]  /*442a0*/  LDL.LU R18, [R1+0x108] ;  /* 0x0001080001127983 */ /* 0x000ea40000300800 */
[----:B------:R-:W2:Y:S01]  /*442b0*/  LDL.LU R19, [R1+0x10c] ;  /* 0x00010c0001137983 */ /* 0x000ea20000300800 */
[----:B------:R-:W4:Y:S01]  /*442c0*/  LDL.64 R22, [R1+0x38] ;  /* 0x0000380001167983 */ /* 0x000f220000100a00 */
[----:B------:R-:W-:Y:S02]  /*442d0*/  STL.64 [R1+0x26a0], R6 ;  /* 0x0026a00601007387 */ /* 0x000fe40000100a00 */
[----:B---3--:R0:W-:Y:S02]  /*442e0*/  STL.64 [R1+0x2698], R4 ;  /* 0x0026980401007387 */ /* 0x0081e40000100a00 */
[----:B0-----:R-:W3:Y:S01]  /*442f0*/  LDL.LU R4, [R1+0x200] ;  /* 0x0002000001047983 */ /* 0x001ee20000300800 */
[----:B------:R-:W3:Y:S02]  /*44300*/  LDL.LU R5, [R1+0x204] ;  /* 0x0002040001057983 */ /* 0x000ee40000300800 */
[----:B------:R-:W2:Y:S02]  /*44310*/  LDL.LU R6, [R1+0x208] ;  /* 0x0002080001067983 */ /* 0x000ea40000300800 */
[----:B------:R-:W2:Y:S01]  /*44320*/  LDL.LU R7, [R1+0x20c] ;  /* 0x00020c0001077983 */ /* 0x000ea20000300800 */
[C---:B------:R-:W-:Y:S01]  /*44330*/  HMMA.16816.F32 R8, R24.reuse, R10, R12 ;  /* 0x0000000a1808723c */ /* 0x040fe2000000180c */
[----:B--2---:R-:W-:Y:S01]  /*44340*/  STL.64 [R1+0x26b8], R6 ;  /* 0x0026b80601007387 */ /* 0x004fe20000100a00 */
        /* <DEDUP_REMOVED lines=10> */
[----:B---3--:R-:W-:Y:S02]  /*443f0*/  HMMA.16816.F32 R24, R24, R10, R12 ;  /* 0x0000000a1818723c */ /* 0x008fe4000000180c */
[----:B------:R-:W3:Y:S01]  /*44400*/  LDL.LU.64 R14, [R1+0x2700] ;  /* 0x00270000010e7983 */ /* 0x000ee20000300a00 */
[----:B------:R-:W3:Y:S02]  /*44410*/  LDL.LU.64 R10, [R1+0x26f8] ;  /* 0x0026f800010a7983 */ /* 0x000ee40000300a00 */
[----:B------:R-:W3:Y:S11]  /*44420*/  LDL.LU.64 R8, [R1+0x26f0] ;  /* 0x0026f00001087983 */ /* 0x000ef60000300a00 */
[----:B------:R-:W-:Y:S07]  /*44430*/  @!UPT UIADD3 URZ, URZ, URZ, URZ ;  /* 0x0000003f3f3ff290 */ /* 0x000fee000fffe03f */
[----:B------:R0:W-:Y:S01]  /*44440*/  STL.64 [R1+0x120], R24 ;  /* 0x0001201801007387 */ /* 0x0001e20000100a00 */
[----:B------:R1:W-:Y:S03]  /*44450*/  STL.64 [R1+0x128], R26 ;  /* 0x0001281a01007387 */ /* 0x0003e60000100a00 */
[----:B0-----:R-:W2:Y:S01]  /*44460*/  LDL.LU R24, [R1+0x3e0] ;  /* 0x0003e00001187983 */ /* 0x001ea20000300800 */
[----:B------:R-:W2:Y:S02]  /*44470*/  LDL.LU R25, [R1+0x3e4] ;  /* 0x0003e40001197983 */ /* 0x000ea40000300800 */
[----:B-1----:R-:W2:Y:S02]  /*44480*/  LDL.LU R26, [R1+0x3e8] ;  /* 0x0003e800011a7983 */ /* 0x002ea40000300800 */
[----:B------:R-:W2:Y:S01]  /*44490*/  LDL.LU R27, [R1+0x3ec] ;  /* 0x0003ec00011b7983 */ /* 0x000ea20000300800 */
[----:B---3--:R-:W-:Y:S01]  /*444a0*/  HMMA.16816.F32 R16, R8, R14, R16 ;  /* 0x0000000e0810723c */ /* 0x008fe20000001810 */
        /* <DEDUP_REMOVED lines=9> */
[----:B0-----:R-:W3:Y:S01]  /*44540*/  LDL.LU.64 R18, [R1+0x26e8] ;  /* 0x0026e80001127983 */ /* 0x001ee20000300a00 */
[----:B------:R-:W3:Y:S02]  /*44550*/  LDL.LU.64 R16, [R1+0x26e0] ;  /* 0x0026e00001107983 */ /* 0x000ee40000300a00 */
[----:B------:R-:W-:Y:S02]  /*44560*/  IMAD.MOV.U32 R0, RZ, RZ, R15 ;  /* 0x000000ffff007224 */ /* 0x000fe400078e000f */
[----:B------:R-:W-:-:S03]  /*44570*/  IMAD.MOV.U32 R28, RZ, RZ, R14 ;  /* 0x000000ffff1c7224 */ /* 0x000fc600078e000e */
[----:B------:R-:W-:Y:S02]  /*44580*/  STL [R1+0x2680], R0 ;  /* 0x0026800001007387 */ /* 0x000fe40000100800 */
[----:B------:R-:W-:Y:S02]  /*44590*/  STL [R1+0x267c], R28 ;  /* 0x00267c1c01007387 */ /* 0x000fe40000100800 */
[----:B----4-:R-:W-:Y:S01]  /*445a0*/  IMAD.MOV.U32 R29, RZ, RZ, R23 ;  /* 0x000000ffff1d7224 */ /* 0x010fe200078e0017 */
        /* <DEDUP_REMOVED lines=19> */
[----:B------:R0:W-:Y:S03]  /*446e0*/  STL.64 [R1+0x508], R6 ;  /* 0x0005080601007387 */ /* 0x0001e60000100a00 */
[----:B0-----:R-:W3:Y:S01]  /*446f0*/  LDL.LU.64 R6, [R1+0x26b8] ;  /* 0x0026b80001067983 */ /* 0x001ee20000300a00 */
[----:B------:R-:W3:Y:S02]  /*44700*/  LDL.LU.64 R4, [R1+0x26b0] ;  /* 0x0026b00001047983 */ /* 0x000ee40000300a00 */
[----:B------:R-:W3:Y:S01]  /*44710*/  LDL.LU.64 R18, [R1+0x26a8] ;  /* 0x0026a80001127983 */ /* 0x000ee20000300a00 */
[----:B------:R-:W0:Y:S01]  /*44720*/  S2R R13, SR_TID.X ;  /* 0x00000000000d7919 */ /* 0x000e220000002100 */
[----:B------:R-:W-:Y:S01]  /*44730*/  IMAD.MOV.U32 R28, RZ, RZ, R23 ;  /* 0x000000ffff1c7224 */ /* 0x000fe200078e0017 */
[C---:B0-----:R-:W-:Y:S01]  /*44740*/  LOP3.LUT R15, R13.reuse, 0x7, RZ, 0xc0, !PT ;  /* 0x000000070d0f7812 */ /* 0x041fe200078ec0ff */
[----:B------:R-:W-:-:S02]  /*44750*/  IMAD.SHL.U32 R14, R13, 0x80, RZ ;  /* 0x000000800d0e7824 */ /* 0x000fc400078e00ff */
[----:B------:R-:W-:Y:S02]  /*44760*/  IMAD.SHL.U32 R13, R13, 0x2, RZ ;  /* 0x000000020d0d7824 */ /* 0x000fe400078e00ff */
[----:B------:R-:W-:Y:S01]  /*44770*/  IMAD R15, R15, 0x110, RZ ;  /* 0x000001100f0f7824 */ /* 0x000fe200078e02ff */
[----:B---3--:R-:W-:Y:S01]  /*44780*/  HMMA.16816.F32 R16, R8, R18, R4 ;  /* 0x000000120810723c */ /* 0x008fe20000001804 */
[----:B------:R-:W2:Y:S03]  /*44790*/  LDL.LU.64 R6, [R1+0x26a0] ;  /* 0x0026a00001067983 */ /* 0x000ea60000300a00 */
[----:B------:R-:W-:Y:S01]  /*447a0*/  LOP3.LUT R23, R15, 0x10, R13, 0x78, !PT ;  /* 0x000000100f177812 */ /* 0x000fe200078e780d */
[----:B------:R-:W3:Y:S03]  /*447b0*/  LDL.LU.64 R4, [R1+0x2698] ;  /* 0x0026980001047983 */ /* 0x000ee60000300a00 */
[----:B------:R-:W-:-:S04]  /*447c0*/  LOP3.LUT R23, R23, 0x800, R14, 0xf8, !PT ;  /* 0x0000080017177812 */ /* 0x000fc800078ef80e */
[----:B------:R-:W-:-:S11]  /*447d0*/  LOP3.LUT R23, R23, 0x40, RZ, 0x3c, !PT ;  /* 0x0000004017177812 */ /* 0x000fd600078e3cff */
[----:B------:R-:W-:Y:S01]  /*447e0*/  STL.64 [R1+0x4f0], R16 ;  /* 0x0004f01001007387 */ /* 0x000fe20000100a00 */
[----:B------:R-:W-:Y:S02]  /*447f0*/  STL.64 [R1+0x4f8], R18 ;  /* 0x0004f81201007387 */ /* 0x000fe40000100a00 */
[----:B------:R-:W0:Y:S02]  /*44800*/  LDSM.16.MT88.4 R16, [R23+0x5000] ;  /* 0x005000001710783b */ /* 0x000e240000004200 */
[----:B0-----:R0:W-:Y:S02]  /*44810*/  STL.64 [R1+0x25e0], R18 ;  /* 0x0025e01201007387 */ /* 0x0011e40000100a00 */
[----:B------:R-:W-:Y:S02]  /*44820*/  STL.64 [R1+0x25d8], R16 ;  /* 0x0025d81001007387 */ /* 0x000fe40000100a00 */
[----:B0-----:R-:W4:Y:S01]  /*44830*/  LDL.64 R18, [R1+0x78] ;  /* 0x0000780001127983 */ /* 0x001f220000100a00 */
[----:B------:R-:W-:-:S02]  /*44840*/  IMAD.MOV.U32 R0, RZ, RZ, R22 ;  /* 0x000000ffff007224 */ /* 0x000fc400078e0016 */
[----:B------:R-:W0:Y:S01]  /*44850*/  S2R R22, SR_TID.X ;  /* 0x0000000000167919 */ /* 0x000e220000002100 */
[----:B--2---:R-:W-:Y:S11]  /*44860*/  HMMA.16816.F32 R24, R8, R6, R24 ;  /* 0x000000060818723c */ /* 0x004ff60000001818 */
[----:B------:R-:W-:Y:S11]  /*44870*/  @!UPT UIADD3 URZ, URZ, URZ, URZ ;  /* 0x0000003f3f3ff290 */ /* 0x000ff6000fffe03f */
[----:B------:R-:W-:Y:S01]  /*44880*/  @!UPT UIADD3 URZ, URZ, URZ, URZ ;  /* 0x0000003f3f3ff290 */ /* 0x000fe2000fffe03f */
[----:B------:R-:W-:Y:S01]  /*44890*/  STL.64 [R1+0x4e0], R24 ;  /* 0x0004e01801007387 */ /* 0x000fe20000100a00 */
[----:B------:R1:W-:Y:S03]  /*448a0*/  STL.64 [R1+0x4e8], R26 ;  /* 0x0004e81a01007387 */ /* 0x0003e60000100a00 */
[----:B-1----:R-:W2:Y:S01]  /*448b0*/  LDL.LU.64 R26, [R1+0x2690] ;  /* 0x00269000011a7983 */ /* 0x002ea20000300a00 */
[----:B------:R-:W2:Y:S01]  /*448c0*/  LDL.LU.64 R24, [R1+0x2688] ;  /* 0x0026880001187983 */ /* 0x000ea20000300a00 */
[C---:B0-----:R-:W-:Y:S01]  /*448d0*/  LOP3.LUT R17, R22.reuse, 0x7, RZ, 0xc0, !PT ;  /* 0x0000000716117812 */ /* 0x041fe200078ec0ff */
[----:B------:R-:W-:Y:S02]  /*448e0*/  IMAD.SHL.U32 R16, R22, 0x80, RZ ;  /* 0x0000008016107824 */ /* 0x000fe400078e00ff */
[----:B------:R-:W0:Y:S04]  /*448f0*/  LDSM.16.MT88.4 R20, [R23+0x5080] ;  /* 0x005080001714783b */ /* 0x000e280000004200 */
[----:B------:R-:W-:Y:S01]  /*44900*/  STL.64 [R1+0x2600], R6 ;  /* 0x0026000601007387 */ /* 0x000fe20000100a00 */
[----:B---3--:R1:W-:Y:S03]  /*44910*/  STL.64 [R1+0x25f8], R4 ;  /* 0x0025f80401007387 */ /* 0x0083e60000100a00 */
[----:B-1----:R-:W3:Y:S01]  /*44920*/  LDL.LU R4, [R1+0x3d0] ;  /* 0x0003d00001047983 */ /* 0x002ee20000300800 */
[----:B------:R-:W3:Y:S02]  /*44930*/  LDL.LU R5, [R1+0x3d4] ;  /* 0x0003d40001057983 */ /* 0x000ee40000300800 */
[----:B------:R-:W3:Y:S02]  /*44940*/  LDL.LU R6, [R1+0x3d8] ;  /* 0x0003d80001067983 */ /* 0x000ee40000300800 */
[----:B------:R-:W3:Y:S01]  /*44950*/  LDL.LU R7, [R1+0x3dc] ;  /* 0x0003dc0001077983 */ /* 0x000ee20000300800 */
[----:B0-----:R0:W-:Y:S04]  /*44960*/  STL.64 [R1+0x2560], R22 ;  /* 0x0025601601007387 */ /* 0x0011e80000100a00 */
[----:B0-----:R-:W0:Y:S01]  /*44970*/  S2R R23, SR_TID.X ;  /* 0x0000000000177919 */ /* 0x001e220000002100 */
[----:B------:R-:W-:-:S02]  /*44980*/  IMAD R17, R17, 0x110, RZ ;  /* 0x0000011011117824 */ /* 0x000fc400078e02ff */
[----:B------:R2:W-:Y:S02]  /*44990*/  STL.64 [R1+0x2558], R20 ;  /* 0x0025581401007387 */ /* 0x0005e40000100a00 */
[----:B0-----:R-:W-:-:S05]  /*449a0*/  IMAD.SHL.U32 R23, R23, 0x2, RZ ;  /* 0x0000000217177824 */ /* 0x001fca00078e00ff */
[----:B------:R-:W-:-:S04]  /*449b0*/  LOP3.LUT R17, R17, 0x10, R23, 0x78, !PT ;  /* 0x0000001011117812 */ /* 0x000fc800078e7817 */
[----:B------:R-:W-:-:S04]  /*449c0*/  LOP3.LUT R17, R17, 0x800, R16, 0xf8, !PT ;  /* 0x0000080011117812 */ /* 0x000fc800078ef810 */
[----:B------:R-:W-:Y:S01]  /*449d0*/  LOP3.LUT R17, R17, 0x60, RZ, 0x3c, !PT ;  /* 0x0000006011117812 */ /* 0x000fe200078e3cff */
[----:B----4-:R-:W-:Y:S01]  /*449e0*/  STL.64 [R1+0x25f0], R18 ;  /* 0x0025f01201007387 */ /* 0x010fe20000100a00 */
[C---:B--2---:R-:W-:Y:S03]  /*449f0*/  HMMA.16816.F32 R20, R8.reuse, R18, R24 ;  /* 0x000000120814723c */ /* 0x044fe60000001818 */
[----:B------:R-:W0:Y:S11]  /*44a00*/  LDSM.16.MT88.4 R24, [R17+0x5000] ;  /* 0x005000001118783b */ /* 0x000e360000004200 */
[----:B------:R-:W-:Y:S09]  /*44a10*/  @!UPT UIADD3 URZ, URZ, URZ, URZ ;  /* 0x0000003f3f3ff290 */ /* 0x000ff2000fffe03f */
[----:B------:R-:W-:Y:S01]  /*44a20*/  STL.64 [R1+0x4d0], R20 ;  /* 0x0004d01401007387 */ /* 0x000fe20000100a00 */
[----:B------:R-:W-:Y:S03]  /*44a30*/  STL.64 [R1+0x4d8], R22 ;  /* 0x0004d81601007387 */ /* 0x000fe60000100a00 */
[----:B0-----:R0:W-:Y:S01]  /*44a40*/  STL.64 [R1+0x24e0], R26 ;  /* 0x0024e01a01007387 */ /* 0x0011e20000100a00 */
[----:B------:R-:W-:Y:S03]  /*44a50*/  STL.64 [R1+0x24d8], R24 ;  /* 0x0024d81801007387 */ /* 0x000fe60000100a00 */
[----:B0-----:R-:W3:Y:S01]  /*44a60*/  LDL.LU.64 R26, [R1+0x88] ;  /* 0x00008800011a7983 */ /* 0x001ee20000300a00 */
[----:B------:R-:W-:Y:S02]  /*44a70*/  IMAD.MOV.U32 R22, RZ, RZ, R0 ;  /* 0x000000ffff167224 */ /* 0x000fe400078e0000 */
[----:B------:R-:W-:Y:S01]  /*44a80*/  IMAD.MOV.U32 R23, RZ, RZ, R28 ;  /* 0x000000ffff177224 */ /* 0x000fe200078e001c */
[----:B---3--:R-:W-:Y:S01]  /*44a90*/  HMMA.16816.F32 R4, R8, R26, R4 ;  /* 0x0000001a0804723c */ /* 0x008fe20000001804 */
[----:B------:R-:W-:Y:S04]  /*44aa0*/  STL.64 [R1+0x25e8], R26 ;  /* 0x0025e81a01007387 */ /* 0x000fe80000100a00 */
[----:B------:R0:W1:Y:S11]  /*44ab0*/  LDSM.16.MT88.4 R8, [R17+0x5080] ;  /* 0x005080001108783b */ /* 0x0000760000004200 */
[----:B------:R-:W-:Y:S07]  /*44ac0*/  @!UPT UIADD3 URZ, URZ, URZ, URZ ;  /* 0x0000003f3f3ff290 */ /* 0x000fee000fffe03f */
[----:B------:R-:W-:Y:S01]  /*44ad0*/  STL.64 [R1+0x470], R4 ;  /* 0x0004700401007387 */ /* 0x000fe20000100a00 */
[----:B------:R-:W-:Y:S02]  /*44ae0*/  STL.64 [R1+0x478], R6 ;  /* 0x0004780601007387 */ /* 0x000fe40000100a00 */
[----:B------:R-:W2:Y:S02]  /*44af0*/  LDL.LU R0, [R1+0x2680] ;  /* 0x0026800001007983 */ /* 0x000ea40000300800 */
[----:B------:R-:W3:Y:S01]  /*44b00*/  LDL.LU R28, [R1+0x267c] ;  /* 0x00267c00011c7983 */ /* 0x000ee20000300800 */
[----:B------:R4:W-:Y:S01]  /*44b10*/  STL.64 [R1+0x2638], R22 ;  /* 0x0026381601007387 */ /* 0x0009e20000100a00 */
[----:B------:R-:W2:Y:S02]  /*44b20*/  LDL.LU R16, [R1+0x400] ;  /* 0x0004000001107983 */ /* 0x000ea40000300800 */
[----:B0-----:R-:W2:Y:S02]  /*44b30*/  LDL.LU R17, [R1+0x404] ;  /* 0x0004040001117983 */ /* 0x001ea40000300800 */
[----:B------:R-:W2:Y:S01]  /*44b40*/  LDL.LU R18, [R1+0x408] ;  /* 0x0004080001127983 */ /* 0x000ea20000300800 */
[----:B------:R-:W2:Y:S04]  /*44b50*/  LDL.LU R19, [R1+0x40c] ;  /* 0x00040c0001137983 */ /* 0x000ea80000300800 */
[----:B----4-:R-:W4:Y:S01]  /*44b60*/  LDL R22, [R1+0x38] ;  /* 0x0000380001167983 */ /* 0x010f220000100800 */
[----:B------:R-:W-:-:S02]  /*44b70*/  IMAD.MOV.U32 R23, RZ, RZ, R29 ;  /* 0x000000ffff177224 */ /* 0x000fc400078e001d */
[----:B------:R-:W3:Y:S03]  /*44b80*/  LDL.LU R29, [R1+0x2678] ;  /* 0x00267800011d7983 */ /* 0x000ee60000300800 */
[----:B----4-:R-:W-:Y:S01]  /*44b90*/  STL.64 [R1+0x2650], R22 ;  /* 0x0026501601007387 */ /* 0x010fe20000100a00 */
[----:B--2---:R-:W-:Y:S02]  /*44ba0*/  STL.64 [R1+0x2610], R18 ;  /* 0x0026101201007387 */ /* 0x004fe40000100a00 */
[----:B------:R0:W-:Y:S02]  /*44bb0*/  STL.64 [R1+0x2608], R16 ;  /* 0x0026081001007387 */ /* 0x0001e40000100a00 */
[----:B0-----:R-:W2:Y:S01]  /*44bc0*/  LDL.LU R16, [R1+0x410] ;  /* 0x0004100001107983 */ /* 0x001ea20000300800 */
[----:B------:R-:W2:Y:S02]  /*44bd0*/  LDL.LU R17, [R1+0x414] ;  /* 0x0004140001117983 */ /* 0x000ea40000300800 */
[----:B------:R-:W4:Y:S02]  /*44be0*/  LDL.LU R18, [R1+0x418] ;  /* 0x0004180001127983 */ /* 0x000f240000300800 */
[----:B------:R-:W4:Y:S02]  /*44bf0*/  LDL.LU R19, [R1+0x41c] ;  /* 0x00041c0001137983 */ /* 0x000f240000300800 */
[----:B---3--:R-:W-:-:S02]  /*44c00*/  IMAD.MOV.U32 R22, RZ, RZ, R28 ;  /* 0x000000ffff167224 */ /* 0x008fc400078e001c */
[----:B------:R-:W-:Y:S01]  /*44c10*/  IMAD.MOV.U32 R23, RZ, RZ, R0 ;  /* 0x000000ffff177224 */ /* 0x000fe200078e0000 */
[----:B------:R-:W3:Y:S01]  /*44c20*/  LDL.LU R28, [R1+0x2674] ;  /* 0x00267400011c7983 */ /* 0x000ee20000300800 */
[----:B------:R-:W3:Y:S03]  /*44c30*/  LDL.LU R0, [R1+0x2670] ;  /* 0x0026700001007983 */ /* 0x000ee60000300800 */
        /* <DEDUP_REMOVED lines=18> */
[----:B------:R-:W-:-:S04]  /*44d60*/  LOP3.LUT R15, R15, 0x10, R13, 0x78, !PT ;  /* 0x000000100f0f7812 */ /* 0x000fc800078e780d */
[----:B------:R-:W-:-:S04]  /*44d70*/  LOP3.LUT R15, R15, 0x800, R14, 0xf8, !PT ;  /* 0x000008000f0f7812 */ /* 0x000fc800078ef80e */
[----:B------:R-:W-:-:S06]  /*44d80*/  LOP3.LUT R15, R15, 0x20, RZ, 0x3c, !PT ;  /* 0x000000200f0f7812 */ /* 0x000fcc00078e3cff */
[----:B------:R-:W0:Y:S04]  /*44d90*/  LDSM.16.MT88.4 R12, [R15+0x5080] ;  /* 0x005080000f0c783b */ /* 0x000e280000004200 */
[----:B----4-:R-:W-:Y:S01]  /*44da0*/  STL.64 [R1+0x2660], R18 ;  /* 0x0026601201007387 */ /* 0x010fe20000100a00 */
[----:B--2---:R2:W-:Y:S03]  /*44db0*/  STL.64 [R1+0x2658], R16 ;  /* 0x0026581001007387 */ /* 0x0045e60000100a00 */
[----:B--2---:R-:W0:Y:S01]  /*44dc0*/  LDL.LU R16, [R1+0x450] ;  /* 0x0004500001107983 */ /* 0x004e220000300800 */
[----:B------:R-:W0:Y:S02]  /*44dd0*/  LDL.LU R17, [R1+0x454] ;  /* 0x0004540001117983 */ /* 0x000e240000300800 */
[----:B------:R-:W0:Y:S02]  /*44de0*/  LDL.LU R18, [R1+0x458] ;  /* 0x0004580001127983 */ /* 0x000e240000300800 */
[----:B------:R-:W0:Y:S01]  /*44df0*/  LDL.LU R19, [R1+0x45c] ;  /* 0x00045c0001137983 */ /* 0x000e220000300800 */
[----:B------:R-:W2:Y:S01]  /*44e00*/  LDL.LU.64 R6, [R1+0x28] ;  /* 0x0000280001067983 */ /* 0x000ea20000300a00 */
[----:B-1----:R-:W-:Y:S02]  /*44e10*/  STL.64 [R1+0x2448], R10 ;  /* 0x0024480a01007387 */ /* 0x002fe40000100a00 */
[----:B------:R1:W-:Y:S02]  /*44e20*/  STL.64 [R1+0x2440], R8 ;  /* 0x0024400801007387 */ /* 0x0003e40000100a00 */
[----:B-1----:R-:W4:Y:S01]  /*44e30*/  LDL.LU R8, [R1+0x250] ;  /* 0x0002500001087983 */ /* 0x002f220000300800 */
[----:B------:R-:W4:Y:S02]  /*44e40*/  LDL.LU R9, [R1+0x254] ;  /* 0x0002540001097983 */ /* 0x000f240000300800 */
[----:B------:R-:W2:Y:S02]  /*44e50*/  LDL.LU R10, [R1+0x258] ;  /* 0x00025800010a7983 */ /* 0x000ea40000300800 */
[----:B------:R-:W2:Y:S01]  /*44e60*/  LDL.LU R11, [R1+0x25c] ;  /* 0x00025c00010b7983 */ /* 0x000ea20000300800 */
[----:B------:R-:W3:Y:S01]  /*44e70*/  LDL.LU R24, [R1+0x3f0] ;  /* 0x0003f00001187983 */ /* 0x000ee20000300800 */
[----:B------:R-:W3:Y:S02]  /*44e80*/  LDL.LU R25, [R1+0x3f4] ;  /* 0x0003f40001197983 */ /* 0x000ee40000300800 */
[----:B------:R-:W3:Y:S02]  /*44e90*/  LDL.LU R26, [R1+0x3f8] ;  /* 0x0003f800011a7983 */ /* 0x000ee40000300800 */
[----:B------:R-:W3:Y:S01]  /*44ea0*/  LDL.LU R27, [R1+0x3fc] ;  /* 0x0003fc00011b7983 */ /* 0x000ee20000300800 */
[----:B0-----:R-:W-:Y:S01]  /*44eb0*/  HMMA.16816.F32 R20, R12, R22, R16 ;  /* 0x000000160c14723c */ /* 0x001fe20000001810 */
[----:B--2---:R0:W-:Y:S01]  /*44ec0*/  STL.64 [R1+0x2500], R10 ;  /* 0x0025000a01007387 */ /* 0x0041e20000100a00 */
[----:B----4-:R-:W-:Y:S02]  /*44ed0*/  STL.64 [R1+0x24f8], R8 ;  /* 0x0024f80801007387 */ /* 0x010fe40000100a00 */
[----:B0-----:R-:W-:-:S02]  /*44ee0*/  IMAD.MOV.U32 R10, RZ, RZ, R2 ;  /* 0x000000ffff0a7224 */ /* 0x001fc400078e0002 */
[----:B------:R-:W-:Y:S01]  /*44ef0*/  IMAD.MOV.U32 R11, RZ, RZ, R3 ;  /* 0x000000ffff0b7224 */ /* 0x000fe200078e0003 */
[----:B------:R-:W2:Y:S01]  /*44f00*/  LDL.LU R2, [R1+0x266c] ;  /* 0x00266c0001027983 */ /* 0x000ea20000300800 */
[----:B------:R-:W4:Y:S02]  /*44f10*/  LDL.LU R3, [R1+0x2668] ;  /* 0x0026680001037983 */ /* 0x000f240000300800 */
[----:B------:R-:W2:Y:S02]  /*44f20*/  LDL.LU.64 R18, [R1+0x2660] ;  /* 0x0026600001127983 */ /* 0x000ea40000300a00 */
[----:B------:R-:W2:Y:S11]  /*44f30*/  LDL.LU.64 R16, [R1+0x2658] ;  /* 0x0026580001107983 */ /* 0x000eb60000300a00 */
        /* <DEDUP_REMOVED lines=16> */
[----:B0-----:R-:W2:Y:S01]  /*45040*/  LDL.LU R20, [R1+0x3a0] ;  /* 0x0003a00001147983 */ /* 0x001ea20000300800 */
[----:B------:R-:W2:Y:S02]  /*45050*/  LDL.LU R21, [R1+0x3a4] ;  /* 0x0003a40001157983 */ /* 0x000ea40000300800 */
[----:B-1----:R-:W2:Y:S02]  /*45060*/  LDL.LU R22, [R1+0x3a8] ;  /* 0x0003a80001167983 */ /* 0x002ea40000300800 */
[----:B------:R-:W2:Y:S02]  /*45070*/  LDL.LU R23, [R1+0x3ac] ;  /* 0x0003ac0001177983 */ /* 0x000ea40000300800 */
[----:B--2---:R0:W-:Y:S01]  /*45080*/  STL.64 [R1+0x25b8], R22 ;  /* 0x0025b81601007387 */ /* 0x0041e20000100a00 */
[----:B------:R-:W-:Y:S03]  /*45090*/  STL.64 [R1+0x25b0], R20 ;  /* 0x0025b01401007387 */ /* 0x000fe60000100a00 */
[----:B0-----:R-:W2:Y:S01]  /*450a0*/  LDL.64 R22, [R1+0x38] ;  /* 0x0000380001167983 */ /* 0x001ea20000100a00 */
[----:B------:R-:W-:Y:S03]  /*450b0*/  HMMA.16816.F32 R16, R12, R10, R16 ;  /* 0x0000000a0c10723c */ /* 0x000fe60000001810 */
[----:B--2---:R0:W-:Y:S04]  /*450c0*/  STL.64 [R1+0x25c8], R22 ;  /* 0x0025c81601007387 */ /* 0x0041e80000100a00 */
[----:B0-----:R-:W2:Y:S11]  /*450d0*/  LDL.64 R22, [R1+0x48] ;  /* 0x0000480001167983 */ /* 0x001eb60000100a00 */
[----:B------:R-:W-:Y:S05]  /*450e0*/  @!UPT UIADD3 URZ, URZ, URZ, URZ ;  /* 0x0000003f3f3ff290 */ /* 0x000fea000fffe03f */
[----:B------:R-:W-:Y:S02]  /*450f0*/  STL.64 [R1+0x420], R16 ;  /* 0x0004201001007387 */ /* 0x000fe40000100a00 */
[----:B------:R0:W-:Y:S02]  /*45100*/  STL.64 [R1+0x428], R18 ;  /* 0x0004281201007387 */ /* 0x0001e40000100a00 */
[----:B0-----:R-:W2:Y:S01]  /*45110*/  LDL.LU.64 R18, [R1+0x2620] ;  /* 0x0026200001127983 */ /* 0x001ea20000300a00 */
[----:B------:R-:W2:Y:S02]  /*45120*/  LDL.LU.64 R16, [R1+0x2618] ;  /* 0x0026180001107983 */ /* 0x000ea40000300a00 */
[----:B------:R0:W-:Y:S02]  /*45130*/  STL.64 [R1+0x25d0], R10 ;  /* 0x0025d00a01007387 */ /* 0x0001e40000100a00 */
[----:B------:R-:W3:Y:S01]  /*45140*/  LDL.LU R8, [R1+0x3c0] ;  /* 0x0003c00001087983 */ /* 0x000ee20000300800 */
[----:B------:R-:W3:Y:S01]  /*45150*/  LDL.LU R9, [R1+0x3c4] ;  /* 0x0003c40001097983 */ /* 0x000ee20000300800 */
[----:B------:R-:W-:-:S02]  /*45160*/  IMAD.MOV.U32 R21, RZ, RZ, R6 ;  /* 0x000000ffff157224 */ /* 0x000fc400078e0006 */
[----:B------:R-:W-:Y:S01]  /*45170*/  IMAD.MOV.U32 R20, RZ, RZ, R7 ;  /* 0x000000ffff147224 */ /* 0x000fe200078e0007 */
        /* <DEDUP_REMOVED lines=10> */
[----:B------:R-:W3:Y:S01]  /*45220*/  LDL.LU.64 R4, [R1+0x25f8] ;  /* 0x0025f80001047983 */ /* 0x000ee20000300a00 */
[C---:B--2---:R-:W-:Y:S11]  /*45230*/  HMMA.16816.F32 R16, R12.reuse, R6, R16 ;  /* 0x000000060c10723c */ /* 0x044ff60000001810 */
[----:B------:R-:W-:Y:S11]  /*45240*/  @!UPT UIADD3 URZ, URZ, URZ, URZ ;  /* 0x0000003f3f3ff290 */ /* 0x000ff6000fffe03f */
[----:B------:R-:W-:Y:S01]  /*45250*/  @!UPT UIADD3 URZ, URZ, URZ, URZ ;  /* 0x0000003f3f3ff290 */ /* 0x000fe2000fffe03f */
[----:B------:R-:W-:Y:S01]  /*45260*/  STL.64 [R1+0x3e0], R16 ;  /* 0x0003e01001007387 */ /* 0x000fe20000100a00 */
[----:B------:R0:W-:Y:S03]  /*45270*/  STL.64 [R1+0x3e8], R18 ;  /* 0x0003e81201007387 */ /* 0x0001e60000100a00 */
[----:B0-----:R-:W2:Y:S01]  /*45280*/  LDL.LU.64 R18, [R1+0x25f0] ;  /* 0x0025f00001127983 */ /* 0x001ea20000300a00 */
[----:B------:R-:W-:Y:S02]  /*45290*/  STL.64 [R1+0x2590], R6 ;  /* 0x0025900601007387 */ /* 0x000fe40000100a00 */
[----:B---3--:R0:W-:Y:S02]  /*452a0*/  STL.64 [R1+0x2588], R4 ;  /* 0x0025880401007387 */ /* 0x0081e40000100a00 */
        /* <DEDUP_REMOVED lines=9> */
[----:B0-----:R-:W3:Y:S01]  /*45340*/  LDL.LU.64 R26, [R1+0x25e8] ;  /* 0x0025e800011a7983 */ /* 0x001ee20000300a00 */
[----:B------:R-:W-:Y:S02]  /*45350*/  IMAD.MOV.U32 R25, RZ, RZ, R18 ;  /* 0x000000ffff197224 */ /* 0x000fe400078e0012 */
[----:B------:R-:W-:Y:S02]  /*45360*/  IMAD.MOV.U32 R24, RZ, RZ, R19 ;  /* 0x000000ffff187224 */ /* 0x000fe400078e0013 */
[----:B------:R-:W2:Y:S01]  /*45370*/  LDL.LU.64 R18, [R1+0x25e0] ;  /* 0x0025e00001127983 */ /* 0x000ea20000300a00 */
[----:B------:R-:W2:Y:S01]  /*45380*/  LDL.LU.64 R16, [R1+0x25d8] ;  /* 0x0025d80001107983 */ /* 0x000ea20000300a00 */
[----:B---3--:R-:W-:Y:S02]  /*45390*/  HMMA.16816.F32 R4, R12, R26, R4 ;  /* 0x0000001a0c04723c */ /* 0x008fe40000001804 */
[----:B------:R-:W-:Y:S01]  /*453a0*/  STL.64 [R1+0x2568], R26 ;  /* 0x0025681a01007387 */ /* 0x000fe20000100a00 */
[----:B------:R0:W-:Y:S11]  /*453b0*/  STL.64 [R1+0x2598], R24 ;  /* 0x0025981801007387 */ /* 0x0001f60000100a00 */
[----:B------:R-:W-:Y:S09]  /*453c0*/  @!UPT UIADD3 URZ, URZ, URZ, URZ ;  /* 0x0000003f3f3ff290 */ /* 0x000ff2000fffe03f */
[----:B------:R-:W-:Y:S01]  /*453d0*/  STL.64 [R1+0x2b0], R4 ;  /* 0x0002b00401007387 */ /* 0x000fe20000100a00 */
[----:B------:R-:W-:Y:S02]  /*453e0*/  STL.64 [R1+0x2b8], R6 ;  /* 0x0002b80601007387 */ /* 0x000fe40000100a00 */
[----:B0-----:R-:W3:Y:S02]  /*453f0*/  LDL.LU R24, [R1+0x390] ;  /* 0x0003900001187983 */ /* 0x001ee40000300800 */
[----:B------:R-:W3:Y:S01]  /*45400*/  LDL.LU R25, [R1+0x394] ;  /* 0x0003940001197983 */ /* 0x000ee20000300800 */
[----:B------:R-:W3:Y:S01]  /*45410*/  LDL.LU R26, [R1+0x398] ;  /* 0x00039800011a7983 */ /* 0x000ee20000300800 */
[----:B------:R-:W3:Y:S01]  /*45420*/  LDL.LU R27, [R1+0x39c] ;  /* 0x00039c00011b7983 */ /* 0x000ee20000300800 */
[----:B--2---:R-:W-:Y:S02]  /*45430*/  HMMA.16816.F32 R8, R16, R22, R8 ;  /* 0x000000161008723c */ /* 0x004fe40000001808 */
[----:B---3--:R0:W-:Y:S01]  /*45440*/  STL.64 [R1+0x25a8], R26 ;  /* 0x0025a81a01007387 */ /* 0x0081e20000100a00 */
[----:B------:R1:W-:Y:S03]  /*45450*/  STL.64 [R1+0x25a0], R24 ;  /* 0x0025a01801007387 */ /* 0x0003e60000100a00 */
[----:B0-----:R-:W2:Y:S04]  /*45460*/  LDL.64 R26, [R1+0x18] ;  /* 0x00001800011a7983 */ /* 0x001ea80000100a00 */
[----:B--2---:R0:W-:Y:S01]  /*45470*/  STL.64 [R1+0x25c0], R26 ;  /* 0x0025c01a01007387 */ /* 0x0041e20000100a00 */
[----:B-1----:R-:W2:Y:S02]  /*45480*/  LDL.LU R24, [R1+0x3b0] ;  /* 0x0003b00001187983 */ /* 0x002ea40000300800 */
[----:B------:R-:W2:Y:S01]  /*45490*/  LDL.LU R25, [R1+0x3b4] ;  /* 0x0003b40001197983 */ /* 0x000ea20000300800 */
[----:B0-----:R-:W2:Y:S01]  /*454a0*/  LDL.LU R26, [R1+0x3b8] ;  /* 0x0003b800011a7983 */ /* 0x001ea20000300800 */
[----:B------:R-:W2:Y:S02]  /*454b0*/  LDL.LU R27, [R1+0x3bc] ;  /* 0x0003bc00011b7983 */ /* 0x000ea40000300800 */
[----:B------:R-:W3:Y:S02]  /*454c0*/  LDL.LU R4, [R1+0x380] ;  /* 0x0003800001047983 */ /* 0x000ee40000300800 */
[----:B------:R-:W3:Y:S01]  /*454d0*/  LDL.LU R5, [R1+0x384] ;  /* 0x0003840001057983 */ /* 0x000ee20000300800 */
[----:B------:R-:W3:Y:S01]  /*454e0*/  LDL.LU R6, [R1+0x388] ;  /* 0x0003880001067983 */ /* 0x000ee20000300800 */
[----:B------:R-:W3:Y:S02]  /*454f0*/  LDL.LU R7, [R1+0x38c] ;  /* 0x00038c0001077983 */ /* 0x000ee40000300800 */
[----:B------:R0:W-:Y:S02]  /*45500*/  STL.64 [R1+0x3c0], R8 ;  /* 0x0003c00801007387 */ /* 0x0001e40000100a00 */
[----:B------:R1:W-:Y:S02]  /*45510*/  STL.64 [R1+0x3c8], R10 ;  /* 0x0003c80a01007387 */ /* 0x0003e40000100a00 */
[----:B0-----:R-:W-:Y:S01]  /*45520*/  IMAD.MOV.U32 R9, RZ, RZ, R22 ;  /* 0x000000ffff097224 */ /* 0x001fe200078e0016 */
[----:B-1----:R-:W2:Y:S01]  /*45530*/  LDL.LU.64 R10, [R1+0x25d0] ;  /* 0x0025d000010a7983 */ /* 0x002ea20000300a00 */
[----:B------:R-:W-:-:S02]  /*45540*/  IMAD.MOV.U32 R8, RZ, RZ, R23 ;  /* 0x000000ffff087224 */ /* 0x000fc400078e0017 */
[----:B------:R-:W2:Y:S02]  /*45550*/  LDL.LU.64 R22, [R1+0x25c8] ;  /* 0x0025c80001167983 */ /* 0x000ea40000300a00 */
        /* <DEDUP_REMOVED lines=16> */
[----:B0-----:R-:W-:Y:S02]  /*45660*/  IMAD.MOV.U32 R21, RZ, RZ, R26 ;  /* 0x000000ffff157224 */ /* 0x001fe400078e001a */
[----:B------:R-:W-:Y:S02]  /*45670*/  IMAD.MOV.U32 R20, RZ, RZ, R27 ;  /* 0x000000ffff147224 */ /* 0x000fe400078e001b */
[----:B------:R-:W2:Y:S01]  /*45680*/  LDL.LU.64 R26, [R1+0x25a8] ;  /* 0x0025a800011a7983 */ /* 0x000ea20000300a00 */
[----:B------:R-:W2:Y:S02]  /*45690*/  LDL.LU.64 R24, [R1+0x25a0] ;  /* 0x0025a00001187983 */ /* 0x000ea40000300a00 */
[C---:B--2---:R-:W-:Y:S11]  /*456a0*/  HMMA.16816.F32 R24, R16.reuse, R10, R24 ;  /* 0x0000000a1018723c */ /* 0x044ff60000001818 */
[----:B------:R-:W-:Y:S11]  /*456b0*/  @!UPT UIADD3 URZ, URZ, URZ, URZ ;  /* 0x0000003f3f3ff290 */ /* 0x000ff6000fffe03f */
[----:B------:R-:W-:Y:S01]  /*456c0*/  @!UPT UIADD3 URZ, URZ, URZ, URZ ;  /* 0x0000003f3f3ff290 */ /* 0x000fe2000fffe03f */
[----:B------:R0:W-:Y:S01]  /*456d0*/  STL.64 [R1+0x390], R24 ;  /* 0x0003901801007387 */ /* 0x0001e20000100a00 */
[----:B------:R-:W-:Y:S03]  /*456e0*/  STL.64 [R1+0x398], R26 ;  /* 0x0003981a01007387 */ /* 0x000fe60000100a00 */
[----:B0-----:R-:W2:Y:S01]  /*456f0*/  LDL.LU.64 R24, [R1+0x2598] ;  /* 0x0025980001187983 */ /* 0x001ea20000300a00 */
[----:B------:R0:W-:Y:S02]  /*45700*/  STL.64 [R1+0x2510], R10 ;  /* 0x0025100a01007387 */ /* 0x0001e40000100a00 */
[----:B0-----:R-:W-:Y:S02]  /*45710*/  IMAD.MOV.U32 R11, RZ, RZ, R20 ;  /* 0x000000ffff0b7224 */ /* 0x001fe400078e0014 */
[----:B------:R-:W-:Y:S01]  /*45720*/  IMAD.MOV.U32 R10, RZ, RZ, R21 ;  /* 0x000000ffff0a7224 */ /* 0x000fe200078e0015 */
[----:B------:R-:W4:Y:S01]  /*45730*/  LDL.LU R20, [R1+0x2a0] ;  /* 0x0002a00001147983 */ /* 0x000f220000300800 */
[----:B------:R-:W4:Y:S02]  /*45740*/  LDL.LU R21, [R1+0x2a4] ;  /* 0x0002a40001157983 */ /* 0x000f240000300800 */
[----:B------:R-:W4:Y:S02]  /*45750*/  LDL.LU R22, [R1+0x2a8] ;  /* 0x0002a80001167983 */ /* 0x000f240000300800 */
[----:B------:R-:W4:Y:S01]  /*45760*/  LDL.LU R23, [R1+0x2ac] ;  /* 0x0002ac0001177983 */ /* 0x000f220000300800 */
[----:B---3--:R-:W-:Y:S01]  /*45770*/  HMMA.16816.F32 R4, R16, R14, R4 ;  /* 0x0000000e1004723c */ /* 0x008fe20000001804 */
[----:B--2---:R-:W-:-:S02]  /*45780*/  IMAD.MOV.U32 R26, RZ, RZ, R25 ;  /* 0x000000ffff1a7224 */ /* 0x004fc400078e0019 */
[----:B------:R-:W-:Y:S01]  /*45790*/  IMAD.MOV.U32 R27, RZ, RZ, R24 ;  /* 0x000000ffff1b7224 */ /* 0x000fe200078e0018 */
[----:B----4-:R-:W-:Y:S01]  /*457a0*/  STL.64 [R1+0x2578], R22 ;  /* 0x0025781601007387 */ /* 0x010fe20000100a00 */
[----:B------:R0:W-:Y:S03]  /*457b0*/  STL.64 [R1+0x2570], R20 ;  /* 0x0025701401007387 */ /* 0x0001e60000100a00 */
[----:B------:R1:W-:Y:S01]  /*457c0*/  STL.64 [R1+0x2580], R26 ;  /* 0x0025801a01007387 */ /* 0x0003e20000100a00 */
[----:B0-----:R-:W2:Y:S01]  /*457d0*/  LDL.LU R20, [R1+0x360] ;  /* 0x0003600001147983 */ /* 0x001ea20000300800 */
[----:B------:R-:W2:Y:S02]  /*457e0*/  LDL.LU R21, [R1+0x364] ;  /* 0x0003640001157983 */ /* 0x000ea40000300800 */
[----:B------:R-:W2:Y:S02]  /*457f0*/  LDL.LU R22, [R1+0x368] ;  /* 0x0003680001167983 */ /* 0x000ea40000300800 */
[----:B------:R-:W2:Y:S01]  /*45800*/  LDL.LU R23, [R1+0x36c] ;  /* 0x00036c0001177983 */ /* 0x000ea20000300800 */
[----:B------:R-:W3:Y:S01]  /*45810*/  LDL.LU R24, [R1+0x370] ;  /* 0x0003700001187983 */ /* 0x000ee20000300800 */
[----:B------:R-:W3:Y:S02]  /*45820*/  LDL.LU R25, [R1+0x374] ;  /* 0x0003740001197983 */ /* 0x000ee40000300800 */
[----:B-1----:R-:W3:Y:S02]  /*45830*/  LDL.LU R26, [R1+0x378] ;  /* 0x00037800011a7983 */ /* 0x002ee40000300800 */
[----:B------:R-:W3:Y:S01]  /*45840*/  LDL.LU R27, [R1+0x37c] ;  /* 0x00037c00011b7983 */ /* 0x000ee20000300800 */
[----:B------:R0:W-:Y:S02]  /*45850*/  STL.64 [R1+0x2528], R10 ;  /* 0x0025280a01007387 */ /* 0x0001e40000100a00 */
[----:B0-----:R-:W-:-:S02]  /*45860*/  IMAD.MOV.U32 R10, RZ, RZ, R13 ;  /* 0x000000ffff0a7224 */ /* 0x001fc400078e000d */
[----:B------:R-:W-:-:S05]  /*45870*/  IMAD.MOV.U32 R11, RZ, RZ, R12 ;  /* 0x000000ffff0b7224 */ /* 0x000fca00078e000c */
[----:B------:R-:W-:Y:S01]  /*45880*/  STL.64 [R1+0x2540], R10 ;  /* 0x0025400a01007387 */ /* 0x000fe20000100a00 */
[----:B------:R-:W-:Y:S02]  /*45890*/  STL.64 [R1+0x380], R4 ;  /* 0x0003800401007387 */ /* 0x000fe40000100a00 */
[----:B------:R0:W-:Y:S02]  /*458a0*/  STL.64 [R1+0x388], R6 ;  /* 0x0003880601007387 */ /* 0x0001e40000100a00 */
[----:B0-----:R-:W3:Y:S01]  /*458b0*/  LDL.LU.64 R6, [R1+0x2590] ;  /* 0x0025900001067983 */ /* 0x001ee20000300a00 */
[----:B------:R-:W4:Y:S02]  /*458c0*/  LDL.LU.64 R4, [R1+0x2588] ;  /* 0x0025880001047983 */ /* 0x000f240000300a00 */
        /* <DEDUP_REMOVED lines=72> */
[----:B0-----:R-:W3:Y:S01]  /*45d50*/  LDL.LU.64 R10, [R1+0x2500] ;  /* 0x00250000010a7983 */ /* 0x001ee20000300a00 */
[----:B------:R-:W3:Y:S03]  /*45d60*/  LDL.LU.64 R8, [R1+0x24f8] ;  /* 0x0024f80001087983 */ /* 0x000ee60000300a00 */
[----:B--2---:R0:W-:Y:S01]  /*45d70*/  STL.64 [R1+0x24a8], R14 ;  /* 0x0024a80e01007387 */ /* 0x0041e20000100a00 */
[----:B------:R-:W2:Y:S01]  /*45d80*/  LDL.LU R12, [R1+0x240] ;  /* 0x00024000010c7983 */ /* 0x000ea20000300800 */
[C---:B---3--:R-:W-:Y:S11]  /*45d90*/  HMMA.16816.F32 R8, R20.reuse, R14, R8 ;  /* 0x0000000e1408723c */ /* 0x048ff60000001808 */
[----:B------:R-:W-:Y:S11]  /*45da0*/  @!UPT UIADD3 URZ, URZ, URZ, URZ ;  /* 0x0000003f3f3ff290 */ /* 0x000ff6000fffe03f */
[----:B------:R-:W-:Y:S01]  /*45db0*/  @!UPT UIADD3 URZ, URZ, URZ, URZ ;  /* 0x0000003f3f3ff290 */ /* 0x000fe2000fffe03f */
[----:B------:R1:W-:Y:S01]  /*45dc0*/  STL.64 [R1+0x210], R8 ;  /* 0x0002100801007387 */ /* 0x0003e20000100a00 */
[----:B------:R3:W-:Y:S02]  /*45dd0*/  STL.64 [R1+0x218], R10 ;  /* 0x0002180a01007387 */ /* 0x0007e40000100a00 */
[----:B------:R-:W2:Y:S02]  /*45de0*/  LDL.LU R13, [R1+0x244] ;  /* 0x00024400010d7983 */ /* 0x000ea40000300800 */
[----:B0-----:R-:W2:Y:S01]  /*45df0*/  LDL.LU R14, [R1+0x248] ;  /* 0x00024800010e7983 */ /* 0x001ea20000300800 */
[----:B------:R-:W2:Y:S04]  /*45e00*/  LDL.LU R15, [R1+0x24c] ;  /* 0x00024c00010f7983 */ /* 0x000ea80000300800 */
[----:B-1----:R-:W2:Y:S01]  /*45e10*/  LDL.LU R8, [R1+0xc0] ;  /* 0x0000c00001087983 */ /* 0x002ea20000300800 */
[----:B------:R-:W2:Y:S02]  /*45e20*/  LDL.LU R9, [R1+0xc4] ;  /* 0x0000c40001097983 */ /* 0x000ea40000300800 */
[----:B---3--:R-:W3:Y:S02]  /*45e30*/  LDL.LU R10, [R1+0xc8] ;  /* 0x0000c800010a7983 */ /* 0x008ee40000300800 */
[----:B------:R-:W3:Y:S02]  /*45e40*/  LDL.LU R11, [R1+0xcc] ;  /* 0x0000cc00010b7983 */ /* 0x000ee40000300800 */
[----:B---3--:R0:W-:Y:S01]  /*45e50*/  STL.64 [R1+0x2458], R10 ;  /* 0x0024580a01007387 */ /* 0x0081e20000100a00 */
[----:B--2---:R-:W-:Y:S03]  /*45e60*/  STL.64 [R1+0x2450], R8 ;  /* 0x0024500801007387 */ /* 0x004fe60000100a00 */
[----:B0-----:R-:W2:Y:S01]  /*45e70*/  LDL.LU.64 R10, [R1+0x78] ;  /* 0x00007800010a7983 */ /* 0x001ea20000300a00 */
[C---:B------:R-:W-:Y:S01]  /*45e80*/  HMMA.16816.F32 R12, R20.reuse, R6, R12 ;  /* 0x00000006140c723c */ /* 0x040fe2000000180c */
[----:B------:R-:W-:Y:S02]  /*45e90*/  STL.64 [R1+0x2480], R6 ;  /* 0x0024800601007387 */ /* 0x000fe40000100a00 */
[----:B----4-:R0:W-:Y:S11]  /*45ea0*/  STL.64 [R1+0x2478], R4 ;  /* 0x0024780401007387 */ /* 0x0101f60000100a00 */
[----:B------:R-:W-:Y:S09]  /*45eb0*/  @!UPT UIADD3 URZ, URZ, URZ, URZ ;  /* 0x0000003f3f3ff290 */ /* 0x000ff2000fffe03f */
[----:B------:R-:W-:Y:S01]  /*45ec0*/  STL.64 [R1+0x260], R12 ;  /* 0x0002600c01007387 */ /* 0x000fe20000100a00 */
[----:B------:R2:W-:Y:S02]  /*45ed0*/  STL.64 [R1+0x268], R14 ;  /* 0x0002680e01007387 */ /* 0x0005e40000100a00 */
[----:B0-----:R-:W3:Y:S01]  /*45ee0*/  LDL.LU R4, [R1+0x1b0] ;  /* 0x0001b00001047983 */ /* 0x001ee20000300800 */
[C---:B--2---:R-:W-:Y:S11]  /*45ef0*/  HMMA.16816.F32 R12, R20.reuse, R10, R16 ;  /* 0x0000000a140c723c */ /* 0x044ff60000001810 */
[----:B------:R-:W-:Y:S11]  /*45f00*/  @!UPT UIADD3 URZ, URZ, URZ, URZ ;  /* 0x0000003f3f3ff290 */ /* 0x000ff6000fffe03f */
[----:B------:R-:W-:Y:S01]  /*45f10*/  @!UPT UIADD3 URZ, URZ, URZ, URZ ;  /* 0x0000003f3f3ff290 */ /* 0x000fe2000fffe03f */
[----:B------:R-:W-:Y:S01]  /*45f20*/  STL.64 [R1+0x4b0], R12 ;  /* 0x0004b00c01007387 */ /* 0x000fe20000100a00 */
[----:B------:R-:W-:Y:S02]  /*45f30*/  STL.64 [R1+0x4b8], R14 ;  /* 0x0004b80e01007387 */ /* 0x000fe40000100a00 */
[----:B------:R-:W3:Y:S02]  /*45f40*/  LDL.LU R5, [R1+0x1b4] ;  /* 0x0001b40001057983 */ /* 0x000ee40000300800 */
[----:B------:R-:W2:Y:S01]  /*45f50*/  LDL.LU R6, [R1+0x1b8] ;  /* 0x0001b80001067983 */ /* 0x000ea20000300800 */
[----:B------:R-:W2:Y:S01]  /*45f60*/  LDL.LU R7, [R1+0x1bc] ;  /* 0x0001bc0001077983 */ /* 0x000ea20000300800 */
[----:B------:R-:W4:Y:S02]  /*45f70*/  LDL.LU R16, [R1+0x1f0] ;  /* 0x0001f00001107983 */ /* 0x000f240000300800 */
[----:B------:R-:W4:Y:S02]  /*45f80*/  LDL.LU R17, [R1+0x1f4] ;  /* 0x0001f40001117983 */ /* 0x000f240000300800 */
[----:B------:R-:W2:Y:S01]  /*45f90*/  LDL.LU R18, [R1+0x1f8] ;  /* 0x0001f80001127983 */ /* 0x000ea20000300800 */
[----:B------:R-:W2:Y:S04]  /*45fa0*/  LDL.LU R19, [R1+0x1fc] ;  /* 0x0001fc0001137983 */ /* 0x000ea80000300800 */
[----:B--2---:R-:W-:Y:S01]  /*45fb0*/  STL.64 [R1+0x24f0], R18 ;  /* 0x0024f01201007387 */ /* 0x004fe20000100a00 */
[----:B----4-:R0:W-:Y:S03]  /*45fc0*/  STL.64 [R1+0x24e8], R16 ;  /* 0x0024e81001007387 */ /* 0x0101e60000100a00 */
[----:B0-----:R-:W2:Y:S01]  /*45fd0*/  LDL.LU R16, [R1+0x110] ;  /* 0x0001100001107983 */ /* 0x001ea20000300800 */
[----:B------:R-:W2:Y:S02]  /*45fe0*/  LDL.LU R17, [R1+0x114] ;  /* 0x0001140001117983 */ /* 0x000ea40000300800 */
[----:B------:R-:W2:Y:S02]  /*45ff0*/  LDL.LU R18, [R1+0x118] ;  /* 0x0001180001127983 */ /* 0x000ea40000300800 */
[----:B------:R-:W2:Y:S01]  /*46000*/  LDL.LU R19, [R1+0x11c] ;  /* 0x00011c0001137983 */ /* 0x000ea20000300800 */
[----:B------:R-:W4:Y:S01]  /*46010*/  LDL.LU R12, [R1+0x1d0] ;  /* 0x0001d000010c7983 */ /* 0x000f220000300800 */
[----:B------:R-:W4:Y:S02]  /*46020*/  LDL.LU R13, [R1+0x1d4] ;  /* 0x0001d400010d7983 */ /* 0x000f240000300800 */
[----:B------:R-:W2:Y:S02]  /*46030*/  LDL.LU R14, [R1+0x1d8] ;  /* 0x0001d800010e7983 */ /* 0x000ea40000300800 */
[----:B------:R-:W2:Y:S02]  /*46040*/  LDL.LU R15, [R1+0x1dc] ;  /* 0x0001dc00010f7983 */ /* 0x000ea40000300800 */
[----:B--2---:R0:W-:Y:S01]  /*46050*/  STL.64 [R1+0x24b8], R14 ;  /* 0x0024b80e01007387 */ /* 0x0041e20000100a00 */
[----:B----4-:R-:W-:Y:S03]  /*46060*/  STL.64 [R1+0x24b0], R12 ;  /* 0x0024b00c01007387 */ /* 0x010fe60000100a00 */
[----:B0-----:R-:W2:Y:S04]  /*46070*/  LDL.LU.64 R14, [R1+0x38] ;  /* 0x00003800010e7983 */ /* 0x001ea80000300a00 */
[----:B--2---:R0:W-:Y:S04]  /*46080*/  STL.64 [R1+0x24d0], R14 ;  /* 0x0024d00e01007387 */ /* 0x0041e80000100a00 */
[----:B0-----:R-:W2:Y:S01]  /*46090*/  LDL.LU.64 R14, [R1+0x48] ;  /* 0x00004800010e7983 */ /* 0x001ea20000300a00 */
[----:B------:R0:W-:Y:S02]  /*460a0*/  STL.64 [R1+0x2490], R6 ;  /* 0x0024900601007387 */ /* 0x0001e40000100a00 */
[----:B---3--:R-:W-:Y:S01]  /*460b0*/  STL.64 [R1+0x2488], R4 ;  /* 0x0024880401007387 */ /* 0x008fe20000100a00 */
[----:B0-----:R-:W3:Y:S01]  /*460c0*/  LDL.LU.64 R6, [R1+0x8] ;  /* 0x0000080001067983 */ /* 0x001ee20000300a00 */
[----:B------:R0:W-:Y:S02]  /*460d0*/  STL.64 [R1+0x2470], R10 ;  /* 0x0024700a01007387 */ /* 0x0001e40000100a00 */
[----:B------:R-:W4:Y:S02]  /*460e0*/  LDL.LU R8, [R1+0x1a0] ;  /* 0x0001a00001087983 */ /* 0x000f240000300800 */
[----:B------:R-:W4:Y:S01]  /*460f0*/  LDL.LU R9, [R1+0x1a4] ;  /* 0x0001a40001097983 */ /* 0x000f220000300800 */
[----:B0-----:R-:W2:Y:S01]  /*46100*/  LDL.LU R10, [R1+0x1a8] ;  /* 0x0001a800010a7983 */ /* 0x001ea20000300800 */
[----:B------:R-:W2:Y:S01]  /*46110*/  LDL.LU R11, [R1+0x1ac] ;  /* 0x0001ac00010b7983 */ /* 0x000ea20000300800 */
[----:B------:R-:W-:Y:S02]  /*46120*/  HMMA.16816.F32 R20, R20, R26, R16 ;  /* 0x0000001a1414723c */ /* 0x000fe40000001810 */
        /* <DEDUP_REMOVED lines=14> */
[----:B------:R-:W4:Y:S01]  /*46210*/  LDL.LU.64 R18, [R1+0x24f0] ;  /* 0x0024f00001127983 */ /* 0x000f220000300a00 */
[----:B------:R-:W4:Y:S02]  /*46220*/  LDL.LU.64 R16, [R1+0x24e8] ;  /* 0x0024e80001107983 */ /* 0x000f240000300a00 */
[----:B------:R-:W-:Y:S02]  /*46230*/  STL.64 [R1+0x230], R20 ;  /* 0x0002301401007387 */ /* 0x000fe40000100a00 */
[----:B------:R0:W-:Y:S01]  /*46240*/  STL.64 [R1+0x238], R22 ;  /* 0x0002381601007387 */ /* 0x0001e20000100a00 */
[----:B------:R-:W4:Y:S01]  /*46250*/  LDL.LU.64 R26, [R1+0x24e0] ;  /* 0x0024e000011a7983 */ /* 0x000f220000300a00 */
[----:B------:R-:W4:Y:S03]  /*46260*/  LDL.LU.64 R24, [R1+0x24d8] ;  /* 0x0024d80001187983 */ /* 0x000f260000300a00 */
[----:B0-----:R-:W2:Y:S01]  /*46270*/  LDL.LU.64 R22, [R1+0x18] ;  /* 0x0000180001167983 */ /* 0x001ea20000300a00 */
[C---:B----4-:R-:W-:Y:S11]  /*46280*/  HMMA.16816.F32 R16, R24.reuse, R14, R16 ;  /* 0x0000000e1810723c */ /* 0x050ff60000001810 */
        /* <DEDUP_REMOVED lines=13> */
[----:B0-----:R-:W3:Y:S01]  /*46360*/  LDL.LU.64 R10, [R1+0x24c8] ;  /* 0x0024c800010a7983 */ /* 0x001ee20000300a00 */
[----:B------:R-:W3:Y:S02]  /*46370*/  LDL.LU.64 R8, [R1+0x24c0] ;  /* 0x0024c00001087983 */ /* 0x000ee40000300a00 */
[----:B------:R-:W2:Y:S02]  /*46380*/  LDL.LU.64 R14, [R1+0x24b8] ;  /* 0x0024b800010e7983 */ /* 0x000ea40000300a00 */
[----:B------:R-:W2:Y:S01]  /*46390*/  LDL.LU.64 R12, [R1+0x24b0] ;  /* 0x0024b000010c7983 */ /* 0x000ea20000300a00 */
[----:B------:R-:W-:Y:S01]  /*463a0*/  STL.64 [R1+0x2468], R18 ;  /* 0x0024681201007387 */ /* 0x000fe20000100a00 */
[----:B------:R0:W-:Y:S03]  /*463b0*/  STL.64 [R1+0x2460], R16 ;  /* 0x0024601001007387 */ /* 0x0001e60000100a00 */
[----:B0-----:R-:W4:Y:S01]  /*463c0*/  LDL.LU R16, [R1+0x190] ;  /* 0x0001900001107983 */ /* 0x001f220000300800 */
[----:B------:R-:W4:Y:S02]  /*463d0*/  LDL.LU R17, [R1+0x194] ;  /* 0x0001940001117983 */ /* 0x000f240000300800 */
[----:B------:R-:W4:Y:S02]  /*463e0*/  LDL.LU R18, [R1+0x198] ;  /* 0x0001980001127983 */ /* 0x000f240000300800 */
[----:B------:R-:W4:Y:S01]  /*463f0*/  LDL.LU R19, [R1+0x19c] ;  /* 0x00019c0001137983 */ /* 0x000f220000300800 */
[C---:B--2---:R-:W-:Y:S11]  /*46400*/  HMMA.16816.F32 R12, R24.reuse, R22, R12 ;  /* 0x00000016180c723c */ /* 0x044ff6000000180c */
[----:B------:R-:W-:Y:S11]  /*46410*/  @!UPT UIADD3 URZ, URZ, URZ, URZ ;  /* 0x0000003f3f3ff290 */ /* 0x000ff6000fffe03f */
[----:B------:R-:W-:Y:S01]  /*46420*/  @!UPT UIADD3 URZ, URZ, URZ, URZ ;  /* 0x0000003f3f3ff290 */ /* 0x000fe2000fffe03f */
[----:B------:R-:W-:Y:S01]  /*46430*/  STL.64 [R1+0x5a0], R12 ;  /* 0x0005a00c01007387 */ /* 0x000fe20000100a00 */
[----:B------:R0:W-:Y:S03]  /*46440*/  STL.64 [R1+0x5a8], R14 ;  /* 0x0005a80e01007387 */ /* 0x0001e60000100a00 */
[----:B0-----:R-:W2:Y:S01]  /*46450*/  LDL.LU.64 R14, [R1+0x24a8] ;  /* 0x0024a800010e7983 */ /* 0x001ea20000300a00 */
[----:B------:R-:W2:Y:S02]  /*46460*/  LDL.LU R20, [R1+0x320] ;  /* 0x0003200001147983 */ /* 0x000ea40000300800 */
[----:B------:R-:W-:Y:S02]  /*46470*/  IMAD.MOV.U32 R13, RZ, RZ, R22 ;  /* 0x000000ffff0d7224 */ /* 0x000fe400078e0016 */
[----:B------:R-:W2:Y:S02]  /*46480*/  LDL.LU R21, [R1+0x324] ;  /* 0x0003240001157983 */ /* 0x000ea40000300800 */
[----:B------:R-:W-:Y:S01]  /*46490*/  IMAD.MOV.U32 R12, RZ, RZ, R23 ;  /* 0x000000ffff0c7224 */ /* 0x000fe200078e0017 */
[----:B------:R-:W2:Y:S01]  /*464a0*/  LDL.LU R22, [R1+0x328] ;  /* 0x0003280001167983 */ /* 0x000ea20000300800 */
[----:B------:R-:W2:Y:S01]  /*464b0*/  LDL.LU R23, [R1+0x32c] ;  /* 0x00032c0001177983 */ /* 0x000ea20000300800 */
[----:B---3--:R-:W-:Y:S02]  /*464c0*/  HMMA.16816.F32 R8, R24, R6, R8 ;  /* 0x000000061808723c */ /* 0x008fe40000001808 */
[----:B--2---:R0:W-:Y:S01]  /*464d0*/  STL.64 [R1+0x23a8], R22 ;  /* 0x0023a81601007387 */ /* 0x0041e20000100a00 */
[----:B------:R1:W-:Y:S11]  /*464e0*/  STL.64 [R1+0x23a0], R20 ;  /* 0x0023a01401007387 */ /* 0x0003f60000100a00 */
[----:B------:R-:W-:Y:S09]  /*464f0*/  @!UPT UIADD3 URZ, URZ, URZ, URZ ;  /* 0x0000003f3f3ff290 */ /* 0x000ff2000fffe03f */
[----:B------:R-:W-:Y:S02]  /*46500*/  STL.64 [R1+0x590], R8 ;  /* 0x0005900801007387 */ /* 0x000fe40000100a00 */
[----:B------:R2:W-:Y:S02]  /*46510*/  STL.64 [R1+0x598], R10 ;  /* 0x0005980a01007387 */ /* 0x0005e40000100a00 */
[----:B0-----:R-:W-:Y:S02]  /*46520*/  IMAD.MOV.U32 R22, RZ, RZ, R5 ;  /* 0x000000ffff167224 */ /* 0x001fe400078e0005 */
[----:B-1----:R-:W-:Y:S02]  /*46530*/  IMAD.MOV.U32 R21, RZ, RZ, R6 ;  /* 0x000000ffff157224 */ /* 0x002fe400078e0006 */
[----:B------:R-:W-:Y:S01]  /*46540*/  IMAD.MOV.U32 R20, RZ, RZ, R7 ;  /* 0x000000ffff147224 */ /* 0x000fe200078e0007 */
[----:B--2---:R-:W2:Y:S01]  /*46550*/  LDL.LU.64 R10, [R1+0x24a0] ;  /* 0x0024a000010a7983 */ /* 0x004ea20000300a00 */
[----:B------:R-:W2:Y:S02]  /*46560*/  LDL.LU.64 R8, [R1+0x2498] ;  /* 0x0024980001087983 */ /* 0x000ea40000300a00 */
[----:B------:R-:W-:-:S02]  /*46570*/  IMAD.MOV.U32 R23, RZ, RZ, R4 ;  /* 0x000000ffff177224 */ /* 0x000fc400078e0004 */
[----:B------:R-:W3:Y:S01]  /*46580*/  LDL.LU.64 R6, [R1+0x2490] ;  /* 0x0024900001067983 */ /* 0x000ee20000300a00 */
[----:B------:R-:W3:Y:S02]  /*46590*/  LDL.LU.64 R4, [R1+0x2488] ;  /* 0x0024880001047983 */ /* 0x000ee40000300a00 */
[----:B---3--:R-:W-:Y:S11]  /*465a0*/  HMMA.16816.F32 R4, R24, R14, R4 ;  /* 0x0000000e1804723c */ /* 0x008ff60000001804 */
[----:B------:R-:W-:Y:S11]  /*465b0*/  @!UPT UIADD3 URZ, URZ, URZ, URZ ;  /* 0x0000003f3f3ff290 */ /* 0x000ff6000fffe03f */
[----:B------:R-:W-:Y:S01]  /*465c0*/  @!UPT UIADD3 URZ, URZ, URZ, URZ ;  /* 0x0000003f3f3ff290 */ /* 0x000fe2000fffe03f */
[----:B------:R-:W-:Y:S01]  /*465d0*/  STL.64 [R1+0x1f0], R4 ;  /* 0x0001f00401007387 */ /* 0x000fe20000100a00 */
[----:B------:R0:W-:Y:S03]  /*465e0*/  STL.64 [R1+0x1f8], R6 ;  /* 0x0001f80601007387 */ /* 0x0001e60000100a00 */
[----:B0-----:R-:W2:Y:S01]  /*465f0*/  LDL.LU.64 R6, [R1+0x2480] ;  /* 0x0024800001067983 */ /* 0x001ea20000300a00 */
[----:B------:R-:W3:Y:S02]  /*46600*/  LDL.LU.64 R4, [R1+0x2478] ;  /* 0x0024780001047983 */ /* 0x000ee40000300a00 */
[----:B------:R0:W-:Y:S02]  /*46610*/  STL.64 [R1+0x23e8], R14 ;  /* 0x0023e80e01007387 */ /* 0x0001e40000100a00 */
[----:B0-----:R-:W-:Y:S02]  /*46620*/  IMAD.MOV.U32 R14, RZ, RZ, R21 ;  /* 0x000000ffff0e7224 */ /* 0x001fe400078e0015 */
[----:B------:R-:W-:-:S05]  /*46630*/  IMAD.MOV.U32 R15, RZ, RZ, R20 ;  /* 0x000000ffff0f7224 */ /* 0x000fca00078e0014 */
[----:B------:R-:W-:Y:S01]  /*46640*/  STL.64 [R1+0x23f0], R14 ;  /* 0x0023f00e01007387 */ /* 0x000fe20000100a00 */
[C---:B--2---:R-:W-:Y:S11]  /*46650*/  HMMA.16816.F32 R8, R24.reuse, R6, R8 ;  /* 0x000000061808723c */ /* 0x044ff60000001808 */
[----:B------:R-:W-:Y:S11]  /*46660*/  @!UPT UIADD3 URZ, URZ, URZ, URZ ;  /* 0x0000003f3f3ff290 */ /* 0x000ff6000fffe03f */
[----:B------:R-:W-:Y:S01]  /*46670*/  @!UPT UIADD3 URZ, URZ, URZ, URZ ;  /* 0x0000003f3f3ff290 */ /* 0x000fe2000fffe03f */
[----:B------:R-:W-:Y:S01]  /*46680*/  STL.64 [R1+0x1e0], R8 ;  /* 0x0001e00801007387 */ /* 0x000fe20000100a00 */
[----:B------:R0:W-:Y:S03]  /*46690*/  STL.64 [R1+0x1e8], R10 ;  /* 0x0001e80a01007387 */ /* 0x0001e60000100a00 */
[----:B0-----:R-:W4:Y:S01]  /*466a0*/  LDL.LU.64 R10, [R1+0x2470] ;  /* 0x00247000010a7983 */ /* 0x001f220000300a00 */
[----:B------:R-:W-:Y:S02]  /*466b0*/  IMAD.MOV.U32 R14, RZ, RZ, R13 ;  /* 0x000000ffff0e7224 */ /* 0x000fe400078e000d */
[----:B------:R-:W-:Y:S01]  /*466c0*/  IMAD.MOV.U32 R15, RZ, RZ, R12 ;  /* 0x000000ffff0f7224 */ /* 0x000fe200078e000c */
[C---:B----4-:R-:W-:Y:S01]  /*466d0*/  HMMA.16816.F32 R16, R24.reuse, R10, R16 ;  /* 0x0000000a1810723c */ /* 0x050fe20000001810 */
[----:B------:R-:W-:Y:S02]  /*466e0*/  IMAD.MOV.U32 R13, RZ, RZ, R10 ;  /* 0x000000ffff0d7224 */ /* 0x000fe400078e000a */
[----:B------:R-:W-:Y:S11]  /*466f0*/  IMAD.MOV.U32 R12, RZ, RZ, R11 ;  /* 0x000000ffff0c7224 */ /* 0x000ff600078e000b */
[----:B------:R-:W-:Y:S09]  /*46700*/  @!UPT UIADD3 URZ, URZ, URZ, URZ ;  /* 0x0000003f3f3ff290 */ /* 0x000ff2000fffe03f */
[----:B------:R-:W-:Y:S01]  /*46710*/  STL.64 [R1+0x1d0], R16 ;  /* 0x0001d01001007387 */ /* 0x000fe20000100a00 */
[----:B------:R0:W-:Y:S03]  /*46720*/  STL.64 [R1+0x1d8], R18 ;  /* 0x0001d81201007387 */ /* 0x0001e60000100a00 */
[----:B0-----:R-:W2:Y:S01]  /*46730*/  LDL.LU.64 R18, [R1+0x2468] ;  /* 0x0024680001127983 */ /* 0x001ea20000300a00 */
[----:B------:R-:W4:Y:S02]  /*46740*/  LDL.LU.64 R16, [R1+0x2460] ;  /* 0x0024600001107983 */ /* 0x000f240000300a00 */
[----:B------:R-:W2:Y:S02]  /*46750*/  LDL.LU.64 R10, [R1+0x2458] ;  /* 0x00245800010a7983 */ /* 0x000ea40000300a00 */
[----:B------:R-:W2:Y:S02]  /*46760*/  LDL.LU.64 R8, [R1+0x2450] ;  /* 0x0024500001087983 */ /* 0x000ea40000300a00 */
[----:B--2---:R-:W-:Y:S01]  /*46770*/  HMMA.16816.F32 R24, R24, R22, R8 ;  /* 0x000000161818723c */ /* 0x004fe20000001808 */
[----:B------:R-:W2:Y:S01]  /*46780*/  LDL.LU.64 R10, [R1+0x2448] ;  /* 0x00244800010a7983 */ /* 0x000ea20000300a00 */
[----:B------:R-:W2:Y:S11]  /*46790*/  LDL.LU.64 R8, [R1+0x2440] ;  /* 0x0024400001087983 */ /* 0x000eb60000300a00 */
[----:B------:R-:W-:Y:S10]  /*467a0*/  @!UPT UIADD3 URZ, URZ, URZ, URZ ;  /* 0x0000003f3f3ff290 */ /* 0x000ff4000fffe03f */
[----:B------:R0:W-:Y:S01]  /*467b0*/  STL.64 [R1+0x4c0], R24 ;  /* 0x0004c01801007387 */ /* 0x0001e20000100a00 */
[----:B------:R1:W-:Y:S03]  /*467c0*/  STL.64 [R1+0x4c8], R26 ;  /* 0x0004c81a01007387 */ /* 0x0003e60000100a00 */
[----:B0-----:R-:W2:Y:S01]  /*467d0*/  LDL.LU R24, [R1+0x50] ;  /* 0x0000500001187983 */ /* 0x001ea20000300800 */
[----:B------:R-:W2:Y:S02]  /*467e0*/  LDL.LU R25, [R1+0x54] ;  /* 0x0000540001197983 */ /* 0x000ea40000300800 */
[----:B-1----:R-:W2:Y:S02]  /*467f0*/  LDL.LU R26, [R1+0x58] ;  /* 0x00005800011a7983 */ /* 0x002ea40000300800 */
[----:B------:R-:W2:Y:S02]  /*46800*/  LDL.LU R27, [R1+0x5c] ;  /* 0x00005c00011b7983 */ /* 0x000ea40000300800 */
[----:B--2---:R-:W-:Y:S01]  /*46810*/  STL.64 [R1+0x2400], R26 ;  /* 0x0024001a01007387 */ /* 0x004fe20000100a00 */
[----:B------:R0:W-:Y:S03]  /*46820*/  STL.64 [R1+0x23f8], R24 ;  /* 0x0023f81801007387 */ /* 0x0001e60000100a00 */
[----:B0-----:R-:W2:Y:S01]  /*46830*/  LDL.LU R24, [R1+0x60] ;  /* 0x0000600001187983 */ /* 0x001ea20000300800 */
[----:B------:R-:W2:Y:S02]  /*46840*/  LDL.LU R25, [R1+0x64] ;  /* 0x0000640001197983 */ /* 0x000ea40000300800 */
[----:B------:R-:W2:Y:S02]  /*46850*/  LDL.LU R26, [R1+0x68] ;  /* 0x00006800011a7983 */ /* 0x000ea40000300800 */
[----:B------:R-:W2:Y:S02]  /*46860*/  LDL.LU R27, [R1+0x6c] ;  /* 0x00006c00011b7983 */ /* 0x000ea40000300800 */
[----:B--2---:R0:W-:Y:S01]  /*46870*/  STL.64 [R1+0x2410], R26 ;  /* 0x0024101a01007387 */ /* 0x0041e20000100a00 */
[----:B------:R-:W-:Y:S02]  /*46880*/  STL.64 [R1+0x2408], R24 ;  /* 0x0024081801007387 */ /* 0x000fe40000100a00 */
[----:B0-----:R-:W-:-:S02]  /*46890*/  IMAD.MOV.U32 R26, RZ, RZ, R19 ;  /* 0x000000ffff1a7224 */ /* 0x001fc400078e0013 */
[----:B------:R-:W-:-:S05]  /*468a0*/  IMAD.MOV.U32 R27, RZ, RZ, R18 ;  /* 0x000000ffff1b7224 */ /* 0x000fca00078e0012 */
[----:B------:R-:W-:Y:S01]  /*468b0*/  STL.64 [R1+0x2428], R26 ;  /* 0x0024281a01007387 */ /* 0x000fe20000100a00 */
[----:B------:R0:W-:Y:S02]  /*468c0*/  STL.64 [R1+0x23b8], R22 ;  /* 0x0023b81601007387 */ /* 0x0001e40000100a00 */
[----:B0-----:R-:W-:Y:S02]  /*468d0*/  IMAD.MOV.U32 R22, RZ, RZ, R13 ;  /* 0x000000ffff167224 */ /* 0x001fe400078e000d */
[----:B------:R-:W-:-:S05]  /*468e0*/  IMAD.MOV.U32 R23, RZ, RZ, R12 ;  /* 0x000000ffff177224 */ /* 0x000fca00078e000c */
[----:B------:R0:W-:Y:S01]  /*468f0*/  STL.64 [R1+0x23d0], R22 ;  /* 0x0023d01601007387 */ /* 0x0001e20000100a00 */
[----:B------:R-:W2:Y:S02]  /*46900*/  LDL.LU R20, [R1+0x340] ;  /* 0x0003400001147983 */ /* 0x000ea40000300800 */
[----:B------:R-:W2:Y:S01]  /*46910*/  LDL.LU R21, [R1+0x344] ;  /* 0x0003440001157983 */ /* 0x000ea20000300800 */
[----:B0-----:R-:W2:Y:S04]  /*46920*/  LDL.LU R22, [R1+0x348] ;  /* 0x0003480001167983 */ /* 0x001ea80000300800 */
[----:B------:R-:W0:Y:S01]  /*46930*/  S2R R13, SR_TID.X ;  /* 0x00000000000d7919 */ /* 0x000e220000002100 */
[----:B---3--:R-:W-:Y:S01]  /*46940*/  IMAD.MOV.U32 R23, RZ, RZ, R5 ;  /* 0x000000ffff177224 */ /* 0x008fe200078e0005 */
[----:B0-----:R-:W-:-:S05]  /*46950*/  LOP3.LUT R5, R13, 0x7, RZ, 0xc0, !PT ;  /* 0x000000070d057812 */ /* 0x001fca00078ec0ff */
[----:B------:R-:W-:Y:S01]  /*46960*/  IMAD R5, R5, 0x110, RZ ;  /* 0x0000011005057824 */ /* 0x000fe200078e02ff */
[----:B--2---:R-:W-:Y:S01]  /*46970*/  STL.64 [R1+0x23e0], R22 ;  /* 0x0023e01601007387 */ /* 0x004fe20000100a00 */
[----:B------:R0:W-:Y:S03]  /*46980*/  STL.64 [R1+0x23d8], R20 ;  /* 0x0023d81401007387 */ /* 0x0001e60000100a00 */
[----:B0-----:R-:W2:Y:S01]  /*46990*/  LDL.LU R20, [R1+0x220] ;  /* 0x0002200001147983 */ /* 0x001ea20000300800 */
[----:B------:R-:W2:Y:S02]  /*469a0*/  LDL.LU R21, [R1+0x224] ;  /* 0x0002240001157983 */ /* 0x000ea40000300800 */
[----:B------:R-:W-:Y:S02]  /*469b0*/  STL.64 [R1+0x2438], R6 ;  /* 0x0024380601007387 */ /* 0x000fe40000100a00 */
[----:B------:R0:W-:Y:S02]  /*469c0*/  STL.64 [R1+0x2430], R4 ;  /* 0x0024300401007387 */ /* 0x0001e40000100a00 */
[----:B0-----:R-:W3:Y:S01]  /*469d0*/  LDL.LU R4, [R1+0xa0] ;  /* 0x0000a00001047983 */ /* 0x001ee20000300800 */
[----:B------:R-:W3:Y:S02]  /*469e0*/  LDL.LU R5, [R1+0xa4] ;  /* 0x0000a40001057983 */ /* 0x000ee40000300800 */
[----:B------:R-:W3:Y:S02]  /*469f0*/  LDL.LU R6, [R1+0xa8] ;  /* 0x0000a80001067983 */ /* 0x000ee40000300800 */
[----:B------:R-:W3:Y:S01]  /*46a00*/  LDL.LU R7, [R1+0xac] ;  /* 0x0000ac0001077983 */ /* 0x000ee20000300800 */
[----:B------:R-:W2:Y:S01]  /*46a10*/  LDL.LU R22, [R1+0x228] ;  /* 0x0002280001167983 */ /* 0x000ea20000300800 */
[----:B------:R-:W2:Y:S02]  /*46a20*/  LDL.LU R23, [R1+0x22c] ;  /* 0x00022c0001177983 */ /* 0x000ea40000300800 */
[----:B----4-:R-:W-:-:S02]  /*46a30*/  IMAD.MOV.U32 R26, RZ, RZ, R17 ;  /* 0x000000ffff1a7224 */ /* 0x010fc400078e0011 */
[----:B------:R-:W-:-:S07]  /*46a40*/  IMAD.MOV.U32 R27, RZ, RZ, R16 ;  /* 0x000000ffff1b7224 */ /* 0x000fce00078e0010 */
[C---:B---3--:R-:W-:Y:S01]  /*46a50*/  HMMA.16816.F32 R24, R8.reuse, R26, R4 ;  /* 0x0000001a0818723c */ /* 0x048fe20000001804 */
[----:B--2---:R-:W-:Y:S01]  /*46a60*/  STL.64 [R1+0x2420], R22 ;  /* 0x0024201601007387 */ /* 0x004fe20000100a00 */
[----:B------:R0:W-:Y:S03]  /*46a70*/  STL.64 [R1+0x2418], R20 ;  /* 0x0024181401007387 */ /* 0x0001e60000100a00 */
[----:B0-----:R-:W2:Y:S01]  /*46a80*/  LDL.LU R20, [R1+0x90] ;  /* 0x0000900001147983 */ /* 0x001ea20000300800 */
[----:B------:R-:W2:Y:S02]  /*46a90*/  LDL.LU R21, [R1+0x94] ;  /* 0x0000940001157983 */ /* 0x000ea40000300800 */
[----:B------:R-:W2:Y:S02]  /*46aa0*/  LDL.LU R22, [R1+0x98] ;  /* 0x0000980001167983 */ /* 0x000ea40000300800 */
[----:B------:R-:W2:Y:S01]  /*46ab0*/  LDL.LU R23, [R1+0x9c] ;  /* 0x00009c0001177983 */ /* 0x000ea20000300800 */
[----:B------:R-:W3:Y:S01]  /*46ac0*/  LDL.LU.64 R6, [R1+0x2438] ;  /* 0x0024380001067983 */ /* 0x000ee20000300a00 */
[----:B------:R-:W4:Y:S11]  /*46ad0*/  LDL.LU.64 R4, [R1+0x2430] ;  /* 0x0024300001047983 */ /* 0x000f360000300a00 */
[----:B------:R-:W-:Y:S01]  /*46ae0*/  STL.64 [R1+0x490], R24 ;  /* 0x0004901801007387 */ /* 0x000fe20000100a00 */
        /* <DEDUP_REMOVED lines=9> */
[----:B------:R-:W2:Y:S02]  /*46b80*/  LDL.LU.64 R24, [R1+0x2408] ;  /* 0x0024080001187983 */ /* 0x000ea40000300a00 */
[C---:B------:R-:W-:Y:S02]  /*46b90*/  IMAD.SHL.U32 R12, R13.reuse, 0x2, RZ ;  /* 0x000000020d0c7824 */ /* 0x040fe400078e00ff */
[C---:B------:R-:W-:Y:S02]  /*46ba0*/  IMAD.SHL.U32 R18, R13.reuse, 0x80, RZ ;  /* 0x000000800d127824 */ /* 0x040fe400078e00ff */
[----:B------:R-:W-:Y:S01]  /*46bb0*/  IMAD.SHL.U32 R13, R13, 0x40, RZ ;  /* 0x000000400d0d7824 */ /* 0x000fe200078e00ff */
[C-C-:B----4-:R-:W-:Y:S01]  /*46bc0*/  LOP3.LUT R19, R5.reuse, 0x10, R12.reuse, 0x78, !PT ;  /* 0x0000001005137812 */ /* 0x150fe200078e780c */
[----:B------:R-:W-:-:S04]  /*46bd0*/  LOP3.LUT R5, R5, 0x30, R12, 0x78, !PT ;  /* 0x0000003005057812 */ /* 0x000fc800078e780c */
[----:B------:R-:W-:Y:S02]  /*46be0*/  LOP3.LUT R5, R5, 0x800, R13, 0xf8, !PT ;  /* 0x0000080005057812 */ /* 0x000fe400078ef80d */
[C---:B--2---:R-:W-:Y:S01]  /*46bf0*/  HMMA.16816.F32 R12, R8.reuse, R14, R24 ;  /* 0x0000000e080c723c */ /* 0x044fe20000001818 */
[----:B------:R-:W2:Y:S01]  /*46c00*/  LDL.LU.64 R26, [R1+0x2400] ;  /* 0x00240000011a7983 */ /* 0x000ea20000300a00 */
[----:B------:R-:W2:Y:S11]  /*46c10*/  LDL.LU.64 R24, [R1+0x23f8] ;  /* 0x0023f80001187983 */ /* 0x000eb60000300a00 */
[----:B------:R-:W-:Y:S10]  /*46c20*/  @!UPT UIADD3 URZ, URZ, URZ, URZ ;  /* 0x0000003f3f3ff290 */ /* 0x000ff4000fffe03f */
[----:B------:R-:W-:Y:S01]  /*46c30*/  STL.64 [R1+0xc0], R12 ;  /* 0x0000c00c01007387 */ /* 0x000fe20000100a00 */
[----:B------:R0:W-:Y:S03]  /*46c40*/  STL.64 [R1+0xc8], R14 ;  /* 0x0000c80e01007387 */ /* 0x0001e60000100a00 */
[----:B0-----:R-:W2:Y:S01]  /*46c50*/  LDL.LU.64 R14, [R1+0x23f0] ;  /* 0x0023f000010e7983 */ /* 0x001ea20000300a00 */
[----:B------:R-:W-:Y:S02]  /*46c60*/  LOP3.LUT R19, R19, 0x800, R18, 0xf8, !PT ;  /* 0x0000080013137812 */ /* 0x000fe400078ef812 */
[----:B------:R-:W-:Y:S01]  /*46c70*/  LOP3.LUT R5, R5, 0x40, RZ, 0x3c, !PT ;  /* 0x0000004005057812 */ /* 0x000fe200078e3cff */
[C---:B--2---:R-:W-:Y:S02]  /*46c80*/  HMMA.16816.F32 R12, R8.reuse, R14, R24 ;  /* 0x0000000e080c723c */ /* 0x044fe40000001818 */
[----:B------:R-:W0:Y:S04]  /*46c90*/  LDSM.16.MT88.4 R24, [R19+0x6000] ;  /* 0x006000001318783b */ /* 0x000e280000004200 */
[----:B0-----:R-:W-:Y:S11]  /*46ca0*/  STL.64 [R1+0x23c8], R26 ;  /* 0x0023c81a01007387 */ /* 0x001ff60000100a00 */
[----:B------:R-:W-:Y:S06]  /*46cb0*/  @!UPT UIADD3 URZ, URZ, URZ, URZ ;  /* 0x0000003f3f3ff290 */ /* 0x000fec000fffe03f */
[----:B------:R-:W-:Y:S02]  /*46cc0*/  STL.64 [R1+0xb0], R12 ;  /* 0x0000b00c01007387 */ /* 0x000fe40000100a00 */
[----:B------:R-:W-:Y:S02]  /*46cd0*/  STL.64 [R1+0xb8], R14 ;  /* 0x0000b80e01007387 */ /* 0x000fe40000100a00 */
[----:B------:R-:W0:Y:S04]  /*46ce0*/  LDSM.16.M88.4 R12, [R5+0x8080] ;  /* 0x00808000050c783b */ /* 0x000e280000000200 */
[----:B------:R1:W-:Y:S04]  /*46cf0*/  STL.64 [R1+0x23c0], R24 ;  /* 0x0023c01801007387 */ /* 0x0003e80000100a00 */
[----:B-1----:R-:W2:Y:S01]  /*46d00*/  LDL.LU R24, [R1+0x460] ;  /* 0x0004600001187983 */ /* 0x002ea20000300800 */
[----:B------:R-:W2:Y:S02]  /*46d10*/  LDL.LU R25, [R1+0x464] ;  /* 0x0004640001197983 */ /* 0x000ea40000300800 */
[----:B------:R-:W2:Y:S02]  /*46d20*/  LDL.LU R26, [R1+0x468] ;  /* 0x00046800011a7983 */ /* 0x000ea40000300800 */
[----:B------:R-:W2:Y:S01]  /*46d30*/  LDL.LU R27, [R1+0x46c] ;  /* 0x00046c00011b7983 */ /* 0x000ea20000300800 */
[----:B------:R-:W-:Y:S01]  /*46d40*/  STL [R1+0x23b0], R19 ;  /* 0x0023b01301007387 */ /* 0x000fe20000100800 */
[----:B------:R-:W4:Y:S03]  /*46d50*/  LDL.LU R16, [R1+0x330] ;  /* 0x0003300001107983 */ /* 0x000f260000300800 */
[----:B0-----:R-:W-:Y:S01]  /*46d60*/  STL.64 [R1+0x60], R12 ;  /* 0x0000600c01007387 */ /* 0x001fe20000100a00 */
[----:B------:R0:W-:Y:S03]  /*46d70*/  STL.64 [R1+0x68], R14 ;  /* 0x0000680e01007387 */ /* 0x0001e60000100a00 */
[----:B0-----:R-:W2:Y:S02]  /*46d80*/  LDL.LU.64 R14, [R1+0x23e8] ;  /* 0x0023e800010e7983 */ /* 0x001ea40000300a00 */
[C---:B--2---:R-:W-:Y:S02]  /*46d90*/  HMMA.16816.F32 R12, R8.reuse, R14, R20 ;  /* 0x0000000e080c723c */ /* 0x044fe40000001814 */
[----:B------:R-:W3:Y:S01]  /*46da0*/  LDL.LU.64 R22, [R1+0x23e0] ;  /* 0x0023e00001167983 */ /* 0x000ee20000300a00 */
[----:B------:R-:W3:Y:S11]  /*46db0*/  LDL.LU.64 R20, [R1+0x23d8] ;  /* 0x0023d80001147983 */ /* 0x000ef60000300a00 */
[----:B------:R-:W-:Y:S09]  /*46dc0*/  @!UPT UIADD3 URZ, URZ, URZ, URZ ;  /* 0x0000003f3f3ff290 */ /* 0x000ff2000fffe03f */
[----:B------:R-:W-:Y:S01]  /*46dd0*/  STL.64 [R1+0xa0], R12 ;  /* 0x0000a00c01007387 */ /* 0x000fe20000100a00 */
[----:B------:R-:W-:Y:S02]  /*46de0*/  STL.64 [R1+0xa8], R14 ;  /* 0x0000a80e01007387 */ /* 0x000fe40000100a00 */
[----:B------:R-:W-:Y:S01]  /*46df0*/  LDSM.16.M88.4 R12, [R5+0x9080] ;  /* 0x00908000050c783b */ /* 0x000fe20000000200 */
[C---:B---3--:R-:W-:Y:S11]  /*46e00*/  HMMA.16816.F32 R20, R8.reuse, R6, R20 ;  /* 0x000000060814723c */ /* 0x048ff60000001814 */
[----:B------:R-:W-:Y:S11]  /*46e10*/  @!UPT UIADD3 URZ, URZ, URZ, URZ ;  /* 0x0000003f3f3ff290 */ /* 0x000ff6000fffe03f */
[----:B------:R-:W-:Y:S01]  /*46e20*/  @!UPT UIADD3 URZ, URZ, URZ, URZ ;  /* 0x0000003f3f3ff290 */ /* 0x000fe2000fffe03f */
[----:B------:R-:W-:Y:S01]  /*46e30*/  STL.64 [R1+0x90], R20 ;  /* 0x0000901401007387 */ /* 0x000fe20000100a00 */
[----:B------:R-:W-:Y:S02]  /*46e40*/  STL.64 [R1+0x98], R22 ;  /* 0x0000981601007387 */ /* 0x000fe40000100a00 */
[----:B------:R-:W0:Y:S02]  /*46e50*/  LDSM.16.M88.4 R20, [R5+0xa080] ;  /* 0x00a080000514783b */ /* 0x000e240000000200 */
[----:B0-----:R-:W-:Y:S02]  /*46e60*/  STL.64 [R1+0x40], R20 ;  /* 0x0000401401007387 */ /* 0x001fe40000100a00 */
[----:B------:R-:W-:Y:S02]  /*46e70*/  STL.64 [R1+0x48], R22 ;  /* 0x0000481601007387 */ /* 0x000fe40000100a00 */
[----:B------:R-:W0:Y:S02]  /*46e80*/  LDSM.16.M88.4 R20, [R5+0xb080] ;  /* 0x00b080000514783b */ /* 0x000e240000000200 */
[----:B0-----:R-:W-:Y:S02]  /*46e90*/  STL.64 [R1+0x30], R20 ;  /* 0x0000301401007387 */ /* 0x001fe40000100a00 */
[----:B------:R0:W-:Y:S02]  /*46ea0*/  STL.64 [R1+0x38], R22 ;  /* 0x0000381601007387 */ /* 0x0001e40000100a00 */
[----:B0-----:R-:W2:Y:S01]  /*46eb0*/  LDL.LU.64 R22, [R1+0x23d0] ;  /* 0x0023d00001167983 */ /* 0x001ea20000300a00 */
[----:B------:R-:W-:Y:S02]  /*46ec0*/  STL.64 [R1+0x50], R12 ;  /* 0x0000500c01007387 */ /* 0x000fe40000100a00 */
[----:B------:R-:W-:Y:S02]  /*46ed0*/  STL.64 [R1+0x58], R14 ;  /* 0x0000580e01007387 */ /* 0x000fe40000100a00 */
[----:B------:R0:W-:Y:S02]  /*46ee0*/  STL.64 [R1+0x2388], R12 ;  /* 0x0023880c01007387 */ /* 0x0001e40000100a00 */
[----:B0-----:R-:W3:Y:S01]  /*46ef0*/  LDL.64 R12, [R1+0x60] ;  /* 0x00006000010c7983 */ /* 0x001ee20000100a00 */
[----:B--2---:R-:W-:Y:S03]  /*46f00*/  HMMA.16816.F32 R20, R8, R22, R24 ;  /* 0x000000160814723c */ /* 0x004fe60000001818 */
[----:B------:R-:W3:Y:S01]  /*46f10*/  LDL.LU.64 R26, [R1+0x23c8] ;  /* 0x0023c800011a7983 */ /* 0x000ee20000300a00 */
[----:B------:R-:W3:Y:S11]  /*46f20*/  LDL.LU.64 R24, [R1+0x23c0] ;  /* 0x0023c00001187983 */ /* 0x000ef60000300a00 */
[----:B------:R-:W-:Y:S08]  /*46f30*/  @!UPT UIADD3 URZ, URZ, URZ, URZ ;  /* 0x0000003f3f3ff290 */ /* 0x000ff0000fffe03f */
[----:B------:R-:W-:Y:S01]  /*46f40*/  STL.64 [R1+0x360], R20 ;  /* 0x0003601401007387 */ /* 0x000fe20000100a00 */
[----:B------:R-:W-:Y:S02]  /*46f50*/  STL.64 [R1+0x368], R22 ;  /* 0x0003681601007387 */ /* 0x000fe40000100a00 */
[----:B------:R-:W0:Y:S02]  /*46f60*/  LDSM.16.M88.4 R20, [R5+0xc080] ;  /* 0x00c080000514783b */ /* 0x000e240000000200 */
[----:B0-----:R-:W-:Y:S02]  /*46f70*/  STL.64 [R1+0x20], R20 ;  /* 0x0000201401007387 */ /* 0x001fe40000100a00 */
[----:B------:R0:W-:Y:S02]  /*46f80*/  STL.64 [R1+0x28], R22 ;  /* 0x0000281601007387 */ /* 0x0001e40000100a00 */
[----:B0-----:R-:W4:Y:S01]  /*46f90*/  LDL.LU.64 R22, [R1+0x23b8] ;  /* 0x0023b80001167983 */ /* 0x001f220000300a00 */
[----:B------:R-:W-:-:S02]  /*46fa0*/  IMAD.MOV.U32 R17, RZ, RZ, R3 ;  /* 0x000000ffff117224 */ /* 0x000fc400078e0003 */
[----:B------:R-:W-:Y:S02]  /*46fb0*/  IMAD.MOV.U32 R18, RZ, RZ, R2 ;  /* 0x000000ffff127224 */ /* 0x000fe400078e0002 */
[----:B------:R-:W-:-:S07]  /*46fc0*/  IMAD.MOV.U32 R19, RZ, RZ, R0 ;  /* 0x000000ffff137224 */ /* 0x000fce00078e0000 */
[----:B----4-:R-:W-:Y:S01]  /*46fd0*/  HMMA.16816.F32 R8, R8, R22, R16 ;  /* 0x000000160808723c */ /* 0x010fe20000001810 */
[----:B------:R-:W2:Y:S01]  /*46fe0*/  LDL.LU R19, [R1+0x23b0] ;  /* 0x0023b00001137983 */ /* 0x000ea20000300800 */
[----:B------:R-:W3:Y:S02]  /*46ff0*/  LDL.LU.64 R22, [R1+0x23a8] ;  /* 0x0023a80001167983 */ /* 0x000ee40000300a00 */
[----:B------:R-:W3:Y:S11]  /*47000*/  LDL.LU.64 R20, [R1+0x23a0] ;  /* 0x0023a00001147983 */ /* 0x000ef60000300a00 */
[----:B------:R-:W-:Y:S08]  /*47010*/  @!UPT UIADD3 URZ, URZ, URZ, URZ ;  /* 0x0000003f3f3ff290 */ /* 0x000ff0000fffe03f */
[----:B------:R-:W-:Y:S01]  /*47020*/  STL.64 [R1+0x70], R8 ;  /* 0x0000700801007387 */ /* 0x000fe20000100a00 */
[----:B------:R-:W-:Y:S02]  /*47030*/  STL.64 [R1+0x78], R10 ;  /* 0x0000780a01007387 */ /* 0x000fe40000100a00 */
[----:B------:R-:W0:Y:S02]  /*47040*/  LDSM.16.M88.4 R8, [R5+0xd080] ;  /* 0x00d080000508783b */ /* 0x000e240000000200 */
[----:B0-----:R-:W-:Y:S02]  /*47050*/  STL.64 [R1+0x10], R8 ;  /* 0x0000100801007387 */ /* 0x001fe40000100a00 */
[----:B------:R3:W-:Y:S02]  /*47060*/  STL.64 [R1+0x18], R10 ;  /* 0x0000180a01007387 */ /* 0x0007e40000100a00 */
[----:B------:R-:W-:Y:S02]  /*47070*/  IMAD.MOV.U32 R18, RZ, RZ, R9 ;  /* 0x000000ffff127224 */ /* 0x000fe400078e0009 */
[----:B---3--:R-:W-:Y:S11]  /*47080*/  HMMA.16816.F32 R8, R24, R12, R20 ;  /* 0x0000000c1808723c */ /* 0x008ff60000001814 */
[----:B------:R-:W-:Y:S11]  /*47090*/  @!UPT UIADD3 URZ, URZ, URZ, URZ ;  /* 0x0000003f3f3ff290 */ /* 0x000ff6000fffe03f */
[----:B------:R-:W-:Y:S01]  /*470a0*/  @!UPT UIADD3 URZ, URZ, URZ, URZ ;  /* 0x0000003f3f3ff290 */ /* 0x000fe2000fffe03f */
[----:B------:R0:W-:Y:S04]  /*470b0*/  STL [R1+0x350], R8 ;  /* 0x0003500801007387 */ /* 0x0001e80000100800 */
[----:B0-----:R-:W3:Y:S01]  /*470c0*/  LDL.LU R8, [R1+0x2f0] ;  /* 0x0002f00001087983 */ /* 0x001ee20000300800 */
[----:B------:R-:W-:Y:S02]  /*470d0*/  IMAD.MOV.U32 R21, RZ, RZ, R12 ;  /* 0x000000ffff157224 */ /* 0x000fe400078e000c */
[----:B------:R-:W-:Y:S02]  /*470e0*/  IMAD.MOV.U32 R20, RZ, RZ, R13 ;  /* 0x000000ffff147224 */ /* 0x000fe400078e000d */
[----:B------:R-:W0:Y:S01]  /*470f0*/  LDSM.16.M88.4 R12, [R5+0xe080] ;  /* 0x00e08000050c783b */ /* 0x000e220000000200 */
[----:B------:R-:W-:-:S02]  /*47100*/  IMAD.MOV.U32 R2, RZ, RZ, R10 ;  /* 0x000000ffff027224 */ /* 0x000fc400078e000a */
[----:B------:R-:W-:Y:S02]  /*47110*/  IMAD.MOV.U32 R0, RZ, RZ, R11 ;  /* 0x000000ffff007224 */ /* 0x000fe400078e000b */
[----:B------:R-:W-:Y:S02]  /*47120*/  IMAD.MOV.U32 R3, RZ, RZ, R9 ;  /* 0x000000ffff037224 */ /* 0x000fe400078e0009 */
[----:B------:R-:W-:Y:S02]  /*47130*/  IMAD.MOV.U32 R10, RZ, RZ, R28 ;  /* 0x000000ffff0a7224 */ /* 0x000fe400078e001c */
[----:B------:R-:W-:Y:S02]  /*47140*/  IMAD.MOV.U32 R11, RZ, RZ, R29 ;  /* 0x000000ffff0b7224 */ /* 0x000fe400078e001d */
[----:B------:R-:W-:Y:S02]  /*47150*/  IMAD.MOV.U32 R9, RZ, RZ, R4 ;  /* 0x000000ffff097224 */ /* 0x000fe400078e0004 */
[----:B------:R-:W4:Y:S01]  /*47160*/  LDL.LU R4, [R1+0x2398] ;  /* 0x0023980001047983 */ /* 0x000f220000300800 */
[----:B------:R-:W2:Y:S02]  /*47170*/  LDL.LU R28, [R1+0x2394] ;  /* 0x00239400011c7983 */ /* 0x000ea40000300800 */
[----:B------:R-:W2:Y:S02]  /*47180*/  LDL.LU R29, [R1+0x2390] ;  /* 0x00239000011d7983 */ /* 0x000ea40000300800 */
[----:B------:R-:W-:Y:S02]  /*47190*/  STL.64 [R1+0x2378], R10 ;  /* 0x0023780a01007387 */ /* 0x000fe40000100a00 */
[----:B0-----:R-:W-:-:S02]  /*471a0*/  IMAD.MOV.U32 R17, RZ, RZ, R12 ;  /* 0x000000ffff117224 */ /* 0x001fc400078e000c */
[----:B------:R-:W-:Y:S01]  /*471b0*/  IMAD.MOV.U32 R16, RZ, RZ, R13 ;  /* 0x000000ffff107224 */ /* 0x000fe200078e000d */
[----:B---3--:R0:W-:Y:S04]  /*471c0*/  STL.64 [R1+0x2370], R8 ;  /* 0x0023700801007387 */ /* 0x0081e80000100a00 */
[----:B0-----:R-:W3:Y:S01]  /*471d0*/  LDL.LU R8, [R1+0x300] ;  /* 0x0003000001087983 */ /* 0x001ee20000300800 */
[----:B------:R-:W3:Y:S02]  /*471e0*/  LDL.LU R9, [R1+0x304] ;  /* 0x0003040001097983 */ /* 0x000ee40000300800 */
[----:B------:R-:W3:Y:S02]  /*471f0*/  LDL.LU R10, [R1+0x308] ;  /* 0x00030800010a7983 */ /* 0x000ee40000300800 */
[----:B------:R-:W3:Y:S01]  /*47200*/  LDL.LU R11, [R1+0x30c] ;  /* 0x00030c00010b7983 */ /* 0x000ee20000300800 */
[----:B------:R0:W-:Y:S01]  /*47210*/  STL [R1+0x2344], R20 ;  /* 0x0023441401007387 */ /* 0x0001e20000100800 */
[----:B------:R-:W-:Y:S03]  /*47220*/  STL [R1+0x2340], R21 ;  /* 0x0023401501007387 */ /* 0x000fe60000100800 */
[----:B0-----:R-:W3:Y:S01]  /*47230*/  LDL.LU R20, [R1+0x310] ;  /* 0x0003100001147983 */ /* 0x001ee20000300800 */
[----:B------:R-:W-:Y:S02]  /*47240*/  STL [R1+0x1f90], R2 ;  /* 0x001f900201007387 */ /* 0x000fe40000100800 */
[----:B------:R-:W-:Y:S02]  /*47250*/  STL [R1+0x1f8c], R3 ;  /* 0x001f8c0301007387 */ /* 0x000fe40000100800 */
[----:B------:R-:W-:Y:S01]  /*47260*/  STL [R1+0x1f88], R0 ;  /* 0x001f880001007387 */ /* 0x000fe20000100800 */
[----:B------:R0:W-:Y:S01]  /*47270*/  STL.64 [R1], R12 ;  /* 0x0000000c01007387 */ /* 0x0001e20000100a00 */
[----:B------:R-:W-:Y:S03]  /*47280*/  STL.64 [R1+0x8], R14 ;  /* 0x0000080e01007387 */ /* 0x000fe60000100a00 */
[----:B0-----:R-:W3:Y:S01]  /*47290*/  LDL.LU.64 R12, [R1+0x2388] ;  /* 0x00238800010c7983 */ /* 0x001ee20000300a00 */
[----:B--2---:R-:W-:Y:S02]  /*472a0*/  STL.64 [R1+0x2368], R18 ;  /* 0x0023681201007387 */ /* 0x004fe40000100a00 */
[----:B------:R0:W-:Y:S02]  /*472b0*/  STL.64 [R1+0x2360], R16 ;  /* 0x0023601001007387 */ /* 0x0001e40000100a00 */
[----:B0-----:R-:W2:Y:S01]  /*472c0*/  LDL.64 R16, [R1+0x30] ;  /* 0x0000300001107983 */ /* 0x001ea20000100a00 */
[----:B------:R-:W-:-:S02]  /*472d0*/  IMAD.MOV.U32 R21, RZ, RZ, R29 ;  /* 0x000000ffff157224 */ /* 0x000fc400078e001d */
[----:B------:R-:W-:Y:S02]  /*472e0*/  IMAD.MOV.U32 R22, RZ, RZ, R28 ;  /* 0x000000ffff167224 */ /* 0x000fe400078e001c */
[----:B----4-:R-:W-:Y:S02]  /*472f0*/  IMAD.MOV.U32 R23, RZ, RZ, R4 ;  /* 0x000000ffff177224 */ /* 0x010fe400078e0004 */
[----:B------:R-:W0:Y:S04]  /*47300*/  LDSM.16.M88.4 R4, [R5+0xf080] ;  /* 0x00f080000504783b */ /* 0x000e280000000200 */
[----:B--2---:R1:W-:Y:S04]  /*47310*/  STL.64 [R1+0x2380], R16 ;  /* 0x0023801001007387 */ /* 0x0043e80000100a00 */
[----:B-1----:R-:W2:Y:S01]  /*47320*/  LDL.64 R16, [R1+0x40] ;  /* 0x0000400001107983 */ /* 0x002ea20000100a00 */
[C---:B---3--:R-:W-:Y:S11]  /*47330*/  HMMA.16816.F32 R12, R24.reuse, R12, R20 ;  /* 0x0000000c180c723c */ /* 0x048ff60000001814 */
[----:B------:R-:W-:Y:S11]  /*47340*/  @!UPT UIADD3 URZ, URZ, URZ, URZ ;  /* 0x0000003f3f3ff290 */ /* 0x000ff6000fffe03f */
[----:B------:R-:W-:Y:S02]  /*47350*/  @!UPT UIADD3 URZ, URZ, URZ, URZ ;  /* 0x0000003f3f3ff290 */ /* 0x000fe4000fffe03f */
[----:B------:R-:W-:Y:S02]  /*47360*/  IMAD.MOV.U32 R28, RZ, RZ, R15 ;  /* 0x000000ffff1c7224 */ /* 0x000fe400078e000f */
[----:B------:R-:W-:Y:S01]  /*47370*/  IMAD.MOV.U32 R29, RZ, RZ, R14 ;  /* 0x000000ffff1d7224 */ /* 0x000fe200078e000e */
[----:B------:R1:W-:Y:S02]  /*47380*/  STL.64 [R1+0x340], R12 ;  /* 0x0003400c01007387 */ /* 0x0003e40000100a00 */
[----:B------:R-:W-:Y:S02]  /*47390*/  STL [R1+0x1f74], R28 ;  /* 0x001f741c01007387 */ /* 0x000fe40000100800 */
[----:B------:R-:W-:Y:S04]  /*473a0*/  STL [R1+0x1f70], R29 ;  /* 0x001f701d01007387 */ /* 0x000fe80000100800 */
[----:B-1----:R-:W3:Y:S01]  /*473b0*/  LDL.LU R12, [R1+0x2e0] ;  /* 0x0002e000010c7983 */ /* 0x002ee20000300800 */
[----:B------:R-:W3:Y:S02]  /*473c0*/  LDL.LU R13, [R1+0x2e4] ;  /* 0x0002e400010d7983 */ /* 0x000ee40000300800 */
[----:B------:R-:W3:Y:S02]  /*473d0*/  LDL.LU R14, [R1+0x2e8] ;  /* 0x0002e800010e7983 */ /* 0x000ee40000300800 */
[----:B------:R-:W3:Y:S01]  /*473e0*/  LDL.LU R15, [R1+0x2ec] ;  /* 0x0002ec00010f7983 */ /* 0x000ee20000300800 */
[----:B0-----:R-:W-:Y:S01]  /*473f0*/  STL [R1+0x1f54], R6 ;  /* 0x001f540601007387 */ /* 0x001fe20000100800 */
[----:B------:R-:W-:Y:S02]  /*47400*/  STL [R1+0x1f50], R7 ;  /* 0x001f500701007387 */ /* 0x000fe40000100800 */
[----:B------:R0:W-:Y:S02]  /*47410*/  STL.64 [R1+0x2358], R4 ;  /* 0x0023580401007387 */ /* 0x0001e40000100a00 */
[----:B0-----:R-:W3:Y:S01]  /*47420*/  LDL.64 R4, [R1+0x20] ;  /* 0x0000200001047983 */ /* 0x001ee20000100a00 */
[----:B--2---:R-:W-:Y:S01]  /*47430*/  HMMA.16816.F32 R8, R24, R16, R8 ;  /* 0x000000101808723c */ /* 0x004fe20000001808 */
[----:B------:R-:W-:-:S02]  /*47440*/  IMAD.MOV.U32 R23, RZ, RZ, R16 ;  /* 0x000000ffff177224 */ /* 0x000fc400078e0010 */
[----:B------:R-:W-:Y:S02]  /*47450*/  IMAD.MOV.U32 R22, RZ, RZ, R17 ;  /* 0x000000ffff167224 */ /* 0x000fe400078e0011 */
[----:B------:R-:W2:Y:S11]  /*47460*/  LDL.LU.64 R16, [R1+0x2380] ;  /* 0x0023800001107983 */ /* 0x000eb60000300a00 */
[----:B------:R-:W-:Y:S07]  /*47470*/  @!UPT UIADD3 URZ, URZ, URZ, URZ ;  /* 0x0000003f3f3ff290 */ /* 0x000fee000fffe03f */
[----:B------:R0:W-:Y:S01]  /*47480*/  STL [R1+0x33c], R11 ;  /* 0x00033c0b01007387 */ /* 0x0001e20000100800 */
[----:B------:R-:W-:Y:S02]  /*47490*/  IMAD.MOV.U32 R0, RZ, RZ, R10 ;  /* 0x000000ffff007224 */ /* 0x000fe400078e000a */
[----:B------:R-:W-:Y:S02]  /*474a0*/  IMAD.MOV.U32 R2, RZ, RZ, R8 ;  /* 0x000000ffff027224 */ /* 0x000fe400078e0008 */
[----:B------:R-:W-:Y:S01]  /*474b0*/  IMAD.MOV.U32 R3, RZ, RZ, R9 ;  /* 0x000000ffff037224 */ /* 0x000fe200078e0009 */
[----:B0-----:R-:W4:Y:S01]  /*474c0*/  LDL.LU.64 R10, [R1+0x2378] ;  /* 0x00237800010a7983 */ /* 0x001f220000300a00 */
[----:B------:R-:W4:Y:S02]  /*474d0*/  LDL.LU.64 R8, [R1+0x2370] ;  /* 0x0023700001087983 */ /* 0x000f240000300a00 */
[----:B------:R-:W-:Y:S02]  /*474e0*/  STL [R1+0x1f9c], R0 ;  /* 0x001f9c0001007387 */ /* 0x000fe40000100800 */
[----:B------:R-:W-:Y:S01]  /*474f0*/  STL [R1+0x1f98], R3 ;  /* 0x001f980301007387 */ /* 0x000fe20000100800 */
[----:B------:R-:W-:Y:S01]  /*47500*/  STL [R1+0x1f94], R2 ;  /* 0x001f940201007387 */ /* 0x000fe20000100800 */
[----:B------:R-:W4:Y:S03]  /*47510*/  LDL.LU.64 R18, [R1+0x2368] ;  /* 0x0023680001127983 */ /* 0x000f260000300a00 */
[----:B------:R-:W0:Y:S01]  /*47520*/  S2R R6, SR_TID.X ;  /* 0x0000000000067919 */ /* 0x000e220000002100 */
[----:B---3--:R-:W-:Y:S01]  /*47530*/  HMMA.16816.F32 R12, R24, R4, R12 ;  /* 0x00000004180c723c */ /* 0x008fe2000000180c */
[----:B0-----:R-:W-:-:S02]  /*47540*/  IMAD.SHL.U32 R7, R6, 0x2, RZ ;  /* 0x0000000206077824 */ /* 0x001fc400078e00ff */
[----:B--2---:R-:W-:Y:S02]  /*47550*/  IMAD.MOV.U32 R20, RZ, RZ, R16 ;  /* 0x000000ffff147224 */ /* 0x004fe400078e0010 */
[----:B------:R-:W-:-:S03]  /*47560*/  IMAD.MOV.U32 R21, RZ, RZ, R17 ;  /* 0x000000ffff157224 */ /* 0x000fc600078e0011 */
[----:B----4-:R-:W-:Y:S01]  /*47570*/  HMMA.16816.F32 R8, R24, R16, R8 ;  /* 0x000000101808723c */ /* 0x010fe20000001808 */
[----:B------:R-:W2:Y:S11]  /*47580*/  LDL.LU.64 R16, [R1+0x2360] ;  /* 0x0023600001107983 */ /* 0x000eb60000300a00 */
[----:B------:R-:W-:Y:S11]  /*47590*/  @!UPT UIADD3 URZ, URZ, URZ, URZ ;  /* 0x0000003f3f3ff290 */ /* 0x000ff6000fffe03f */
[----:B------:R-:W-:Y:S01]  /*475a0*/  STL.64 [R1+0x328], R10 ;  /* 0x0003280a01007387 */ /* 0x000fe20000100a00 */
[----:B------:R-:W-:Y:S02]  /*475b0*/  IMAD.MOV.U32 R28, RZ, RZ, R8 ;  /* 0x000000ffff1c7224 */ /* 0x000fe400078e0008 */
[----:B------:R-:W-:Y:S02]  /*475c0*/  IMAD.MOV.U32 R29, RZ, RZ, R9 ;  /* 0x000000ffff1d7224 */ /* 0x000fe400078e0009 */
[----:B------:R0:W1:Y:S02]  /*475d0*/  LDSM.16.MT88.4 R8, [R19+0x6080] ;  /* 0x006080001308783b */ /* 0x0000640000004200 */
[C---:B0-----:R-:W-:Y:S01]  /*475e0*/  LOP3.LUT R19, R6.reuse, 0x7, RZ, 0xc0, !PT ;  /* 0x0000000706137812 */ /* 0x041fe200078ec0ff */
[----:B------:R-:W-:-:S04]  /*475f0*/  IMAD.SHL.U32 R6, R6, 0x80, RZ ;  /* 0x0000008006067824 */ /* 0x000fc800078e00ff */
[----:B------:R-:W-:Y:S01]  /*47600*/  IMAD R19, R19, 0x110, RZ ;  /* 0x0000011013137824 */ /* 0x000fe200078e02ff */
[----:B------:R-:W-:Y:S01]  /*47610*/  STL.64 [R1+0x2350], R22 ;  /* 0x0023501601007387 */ /* 0x000fe20000100a00 */
[----:B------:R0:W-:Y:S03]  /*47620*/  STL.64 [R1+0x2348], R20 ;  /* 0x0023481401007387 */ /* 0x0001e60000100a00 */
[----:B------:R-:W-:-:S04]  /*47630*/  LOP3.LUT R19, R19, 0x10, R7, 0x78, !PT ;  /* 0x0000001013137812 */ /* 0x000fc800078e7807 */
[----:B------:R-:W-:Y:S01]  /*47640*/  LOP3.LUT R19, R19, 0x800, R6, 0xf8, !PT ;  /* 0x0000080013137812 */ /* 0x000fe200078ef806 */
[----:B0-----:R-:W3:Y:S01]  /*47650*/  LDL.LU R20, [R1+0x4a0] ;  /* 0x0004a00001147983 */ /* 0x001ee20000300800 */
[----:B------:R-:W3:Y:S02]  /*47660*/  LDL.LU R21, [R1+0x4a4] ;  /* 0x0004a40001157983 */ /* 0x000ee40000300800 */
[----:B------:R-:W3:Y:S02]  /*47670*/  LDL.LU R22, [R1+0x4a8] ;  /* 0x0004a80001167983 */ /* 0x000ee40000300800 */
[----:B------:R-:W3:Y:S01]  /*47680*/  LDL.LU R23, [R1+0x4ac] ;  /* 0x0004ac0001177983 */ /* 0x000ee20000300800 */
[----:B------:R-:W-:Y:S01]  /*47690*/  STL [R1+0x1fa4], R29 ;  /* 0x001fa41d01007387 */ /* 0x000fe20000100800 */
[----:B------:R-:W-:Y:S01]  /*476a0*/  STL [R1+0x1fa0], R28 ;  /* 0x001fa01c01007387 */ /* 0x000fe20000100800 */
[----:B------:R-:W-:Y:S01]  /*476b0*/  LOP3.LUT R19, R19, 0x20, RZ, 0x3c, !PT ;  /* 0x0000002013137812 */ /* 0x000fe200078e3cff */
[----:B------:R-:W-:-:S02]  /*476c0*/  IMAD.MOV.U32 R6, RZ, RZ, R14 ;  /* 0x000000ffff067224 */ /* 0x000fc400078e000e */
[----:B------:R-:W-:Y:S01]  /*476d0*/  IMAD.MOV.U32 R7, RZ, RZ, R15 ;  /* 0x000000ffff077224 */ /* 0x000fe200078e000f */
[----:B-1----:R-:W-:Y:S01]  /*476e0*/  STL.64 [R1+0x2338], R10 ;  /* 0x0023380a01007387 */ /* 0x002fe20000100a00 */
[----:B------:R0:W-:Y:S02]  /*476f0*/  STL.64 [R1+0x2330], R8 ;  /* 0x0023300801007387 */ /* 0x0001e40000100a00 */
[----:B0-----:R-:W-:Y:S02]  /*47700*/  IMAD.MOV.U32 R9, RZ, RZ, R4 ;  /* 0x000000ffff097224 */ /* 0x001fe400078e0004 */
[----:B------:R-:W-:Y:S02]  /*47710*/  IMAD.MOV.U32 R8, RZ, RZ, R5 ;  /* 0x000000ffff087224 */ /* 0x000fe400078e0005 */
[----:B------:R-:W4:Y:S01]  /*47720*/  LDL.LU.64 R4, [R1+0x2358] ;  /* 0x0023580001047983 */ /* 0x000f220000300a00 */
[----:B------:R-:W-:Y:S02]  /*47730*/  STL.64 [R1+0x310], R12 ;  /* 0x0003100c01007387 */ /* 0x000fe40000100a00 */
[----:B------:R-:W0:Y:S04]  /*47740*/  LDSM.16.MT88.4 R12, [R19+0x6000] ;  /* 0x00600000130c783b */ /* 0x000e280000004200 */
[----:B------:R-:W-:Y:S01]  /*47750*/  STL [R1+0x20a4], R7 ;  /* 0x0020a40701007387 */ /* 0x000fe20000100800 */
[----:B------:R-:W-:Y:S04]  /*47760*/  STL [R1+0x20a0], R6 ;  /* 0x0020a00601007387 */ /* 0x000fe80000100800 */
[----:B0-----:R-:W-:Y:S01]  /*47770*/  STL.64 [R1+0x22a8], R14 ;  /* 0x0022a80e01007387 */ /* 0x001fe20000100a00 */
[----:B------:R0:W-:Y:S03]  /*47780*/  STL.64 [R1+0x22a0], R12 ;  /* 0x0022a00c01007387 */ /* 0x0001e60000100a00 */
[----:B0-----:R-:W3:Y:S01]  /*47790*/  LDL R12, [R1+0x10] ;  /* 0x00001000010c7983 */ /* 0x001ee20000100800 */
[----:B------:R-:W-:-:S07]  /*477a0*/  IMAD.MOV.U32 R13, RZ, RZ, R18 ;  /* 0x000000ffff0d7224 */ /* 0x000fce00078e0012 */
[----:B---3--:R-:W-:Y:S11]  /*477b0*/  HMMA.16816.F32 R20, R24, R12, R20 ;  /* 0x0000000c1814723c */ /* 0x008ff60000001814 */
[----:B------:R-:W-:Y:S11]  /*477c0*/  @!UPT UIADD3 URZ, URZ, URZ, URZ ;  /* 0x0000003f3f3ff290 */ /* 0x000ff6000fffe03f */
[----:B------:R-:W-:Y:S01]  /*477d0*/  @!UPT UIADD3 URZ, URZ, URZ, URZ ;  /* 0x0000003f3f3ff290 */ /* 0x000fe2000fffe03f */
[----:B------:R-:W-:Y:S01]  /*477e0*/  STL.64 [R1+0x300], R20 ;  /* 0x0003001401007387 */ /* 0x000fe20000100a00 */
[----:B------:R0:W-:Y:S03]  /*477f0*/  STL.64 [R1+0x308], R22 ;  /* 0x0003081601007387 */ /* 0x0001e60000100a00 */
[----:B0-----:R-:W3:Y:S01]  /*47800*/  LDL.LU.64 R22, [R1+0x2350] ;  /* 0x0023500001167983 */ /* 0x001ee20000300a00 */
[----:B------:R-:W3:Y:S02]  /*47810*/  LDL.LU.64 R20, [R1+0x2348] ;  /* 0x0023480001147983 */ /* 0x000ee40000300a00 */
[----:B------:R2:W-:Y:S02]  /*47820*/  STL.64 [R1+0x22c0], R12 ;  /* 0x0022c00c01007387 */ /* 0x0005e40000100a00 */
[----:B--2---:R-:W-:Y:S02]  /*47830*/  IMAD.MOV.U32 R12, RZ, RZ, R17 ;  /* 0x000000ffff0c7224 */ /* 0x004fe400078e0011 */
[----:B------:R-:W-:-:S02]  /*47840*/  IMAD.MOV.U32 R13, RZ, RZ, R16 ;  /* 0x000000ffff0d7224 */ /* 0x000fc400078e0010 */
[----:B------:R-:W0:Y:S04]  /*47850*/  LDSM.16.MT88.4 R16, [R19+0x6080] ;  /* 0x006080001310783b */ /* 0x000e280000004200 */
[----:B0-----:R-:W-:Y:S01]  /*47860*/  STL.64 [R1+0x2238], R18 ;  /* 0x0022381201007387 */ /* 0x001fe20000100a00 */
[----:B------:R0:W-:Y:S03]  /*47870*/  STL.64 [R1+0x2230], R16 ;  /* 0x0022301001007387 */ /* 0x0001e60000100a00 */
[----:B0-----:R-:W2:Y:S01]  /*47880*/  LDL.LU R16, [R1+0x540] ;  /* 0x0005400001107983 */ /* 0x001ea20000300800 */
[----:B------:R-:W2:Y:S02]  /*47890*/  LDL.LU R17, [R1+0x544] ;  /* 0x0005440001117983 */ /* 0x000ea40000300800 */
[----:B------:R-:W2:Y:S02]  /*478a0*/  LDL.LU R18, [R1+0x548] ;  /* 0x0005480001127983 */ /* 0x000ea40000300800 */
[----:B------:R-:W2:Y:S02]  /*478b0*/  LDL.LU R19, [R1+0x54c] ;  /* 0x00054c0001137983 */ /* 0x000ea40000300800 */
[----:B--2---:R-:W-:Y:S01]  /*478c0*/  HMMA.16816.F32 R12, R24, R12, R16 ;  /* 0x0000000c180c723c */ /* 0x004fe20000001810 */
[----:B------:R-:W2:Y:S01]  /*478d0*/  LDL.LU R16, [R1+0x160] ;  /* 0x0001600001107983 */ /* 0x000ea20000300800 */
[----:B------:R-:W2:Y:S02]  /*478e0*/  LDL.LU R17, [R1+0x164] ;  /* 0x0001640001117983 */ /* 0x000ea40000300800 */
[----:B------:R-:W2:Y:S02]  /*478f0*/  LDL.LU R18, [R1+0x168] ;  /* 0x0001680001127983 */ /* 0x000ea40000300800 */
[----:B------:R-:W2:Y:S11]  /*47900*/  LDL.LU R19, [R1+0x16c] ;  /* 0x00016c0001137983 */ /* 0x000eb60000300800 */
[----:B------:R-:W-:Y:S07]  /*47910*/  @!UPT UIADD3 URZ, URZ, URZ, URZ ;  /* 0x0000003f3f3ff290 */ /* 0x000fee000fffe03f */
[----:B------:R-:W-:Y:S02]  /*47920*/  IMAD.MOV.U32 R28, RZ, RZ, R12 ;  /* 0x000000ffff1c7224 */ /* 0x000fe400078e000c */
[----:B------:R-:W-:Y:S02]  /*47930*/  IMAD.MOV.U32 R0, RZ, RZ, R13 ;  /* 0x000000ffff007224 */ /* 0x000fe400078e000d */
[----:B------:R-:W-:Y:S02]  /*47940*/  IMAD.MOV.U32 R12, RZ, RZ, R9 ;  /* 0x000000ffff0c7224 */ /* 0x000fe400078e0009 */
[----:B------:R-:W-:-:S05]  /*47950*/  IMAD.MOV.U32 R13, RZ, RZ, R8 ;  /* 0x000000ffff0d7224 */ /* 0x000fca00078e0008 */
[----:B------:R3:W-:Y:S02]  /*47960*/  STL.64 [R1+0x22d8], R12 ;  /* 0x0022d80c01007387 */ /* 0x0007e40000100a00 */
[----:B---3--:R-:W-:Y:S02]  /*47970*/  IMAD.MOV.U32 R12, RZ, RZ, R20 ;  /* 0x000000ffff0c7224 */ /* 0x008fe400078e0014 */
[----:B------:R-:W-:Y:S02]  /*47980*/  IMAD.MOV.U32 R13, RZ, RZ, R21 ;  /* 0x000000ffff0d7224 */ /* 0x000fe400078e0015 */
[----:B------:R-:W-:Y:S02]  /*47990*/  IMAD.MOV.U32 R3, RZ, RZ, R14 ;  /* 0x000000ffff037224 */ /* 0x000fe400078e000e */
[----:B------:R-:W-:Y:S01]  /*479a0*/  IMAD.MOV.U32 R2, RZ, RZ, R15 ;  /* 0x000000ffff027224 */ /* 0x000fe200078e000f */
[----:B--2---:R-:W-:Y:S01]  /*479b0*/  STL.64 [R1+0x22b8], R18 ;  /* 0x0022b81201007387 */ /* 0x004fe20000100a00 */
[----:B------:R0:W-:Y:S03]  /*479c0*/  STL.64 [R1+0x22b0], R16 ;  /* 0x0022b01001007387 */ /* 0x0001e60000100a00 */
[----:B0-----:R-:W2:Y:S01]  /*479d0*/  LDL.LU R16, [R1+0x170] ;  /* 0x0001700001107983 */ /* 0x001ea20000300800 */
[----:B------:R-:W2:Y:S02]  /*479e0*/  LDL.LU R17, [R1+0x174] ;  /* 0x0001740001117983 */ /* 0x000ea40000300800 */
[----:B------:R-:W3:Y:S02]  /*479f0*/  LDL.LU R18, [R1+0x178] ;  /* 0x0001780001127983 */ /* 0x000ee40000300800 */
[----:B------:R-:W3:Y:S01]  /*47a00*/  LDL.LU R19, [R1+0x17c] ;  /* 0x00017c0001137983 */ /* 0x000ee20000300800 */
[----:B------:R-:W2:Y:S01]  /*47a10*/  LDL.LU R20, [R1+0x2344] ;  /* 0x0023440001147983 */ /* 0x000ea20000300800 */
[----:B------:R-:W2:Y:S02]  /*47a20*/  LDL.LU R21, [R1+0x2340] ;  /* 0x0023400001157983 */ /* 0x000ea40000300800 */
[----:B------:R0:W-:Y:S02]  /*47a30*/  STL.64 [R1+0x22f0], R12 ;  /* 0x0022f00c01007387 */ /* 0x0001e40000100a00 */
[----:B0-----:R-:W-:-:S02]  /*47a40*/  IMAD.MOV.U32 R12, RZ, RZ, R23 ;  /* 0x000000ffff0c7224 */ /* 0x001fc400078e0017 */
[----:B------:R-:W-:-:S05]  /*47a50*/  IMAD.MOV.U32 R13, RZ, RZ, R22 ;  /* 0x000000ffff0d7224 */ /* 0x000fca00078e0016 */
[----:B------:R0:W-:Y:S04]  /*47a60*/  STL.64 [R1+0x2308], R12 ;  /* 0x0023080c01007387 */ /* 0x0001e80000100a00 */
[----:B0-----:R-:W2:Y:S01]  /*47a70*/  LDL.LU R12, [R1+0x570] ;  /* 0x00057000010c7983 */ /* 0x001ea20000300800 */
[----:B------:R-:W2:Y:S02]  /*47a80*/  LDL.LU R13, [R1+0x574] ;  /* 0x00057400010d7983 */ /* 0x000ea40000300800 */
[----:B------:R-:W2:Y:S02]  /*47a90*/  LDL.LU R14, [R1+0x578] ;  /* 0x00057800010e7983 */ /* 0x000ea40000300800 */
[----:B------:R-:W2:Y:S02]  /*47aa0*/  LDL.LU R15, [R1+0x57c] ;  /* 0x00057c00010f7983 */ /* 0x000ea40000300800 */
[----:B--2---:R-:W-:Y:S01]  /*47ab0*/  STL.64 [R1+0x2318], R14 ;  /* 0x0023180e01007387 */ /* 0x004fe20000100a00 */
[----:B------:R-:W-:Y:S02]  /*47ac0*/  STL.64 [R1+0x2310], R12 ;  /* 0x0023100c01007387 */ /* 0x000fe40000100a00 */
[----:B------:R-:W4:Y:S02]  /*47ad0*/  LDL.LU R8, [R1+0x520] ;  /* 0x0005200001087983 */ /* 0x000f240000300800 */
[----:B------:R-:W4:Y:S01]  /*47ae0*/  LDL.LU R9, [R1+0x524] ;  /* 0x0005240001097983 */ /* 0x000f220000300800 */
[----:B------:R-:W4:Y:S01]  /*47af0*/  LDL.LU R10, [R1+0x528] ;  /* 0x00052800010a7983 */ /* 0x000f220000300800 */
[----:B------:R-:W4:Y:S02]  /*47b00*/  LDL.LU R11, [R1+0x52c] ;  /* 0x00052c00010b7983 */ /* 0x000f240000300800 */
[----:B---3--:R-:W-:Y:S02]  /*47b10*/  STL.64 [R1+0x22d0], R18 ;  /* 0x0022d01201007387 */ /* 0x008fe40000100a00 */
[----:B------:R0:W-:Y:S02]  /*47b20*/  STL.64 [R1+0x22c8], R16 ;  /* 0x0022c81001007387 */ /* 0x0001e40000100a00 */
        /* <DEDUP_REMOVED lines=10> */
[----:B------:R-:W0:Y:S01]  /*47bd0*/  S2R R23, SR_TID.X ;  /* 0x0000000000177919 */ /* 0x000e220000002100 */
[----:B------:R-:W-:-:S02]  /*47be0*/  IMAD.MOV.U32 R12, RZ, RZ, R21 ;  /* 0x000000ffff0c7224 */ /* 0x000fc400078e0015 */
[----:B------:R-:W-:Y:S01]  /*47bf0*/  IMAD.MOV.U32 R13, RZ, RZ, R20 ;  /* 0x000000ffff0d7224 */ /* 0x000fe200078e0014 */
[C---:B0-----:R-:W-:Y:S01]  /*47c00*/  LOP3.LUT R22, R23.reuse, 0x7, RZ, 0xc0, !PT ;  /* 0x0000000717167812 */ /* 0x041fe200078ec0ff */
[----:B------:R-:W-:-:S04]  /*47c10*/  IMAD.SHL.U32 R21, R23, 0x2, RZ ;  /* 0x0000000217157824 */ /* 0x000fc800078e00ff */
[----:B------:R-:W-:Y:S02]  /*47c20*/  IMAD R22, R22, 0x110, RZ ;  /* 0x0000011016167824 */ /* 0x000fe400078e02ff */
[----:B------:R-:W-:-:S03]  /*47c30*/  IMAD.SHL.U32 R23, R23, 0x80, RZ ;  /* 0x0000008017177824 */ /* 0x000fc600078e00ff */
[----:B------:R-:W-:Y:S01]  /*47c40*/  LOP3.LUT R7, R22, 0x10, R21, 0x78, !PT ;  /* 0x0000001016077812 */ /* 0x000fe200078e7815 */
[----:B---3--:R-:W-:Y:S01]  /*47c50*/  STL.64 [R1+0x2300], R18 ;  /* 0x0023001201007387 */ /* 0x008fe20000100a00 */
[----:B--2---:R0:W-:Y:S03]  /*47c60*/  STL.64 [R1+0x22f8], R16 ;  /* 0x0022f81001007387 */ /* 0x0041e60000100a00 */
[----:B0-----:R-:W2:Y:S01]  /*47c70*/  LDL.LU R16, [R1+0x560] ;  /* 0x0005600001107983 */ /* 0x001ea20000300800 */
[----:B------:R-:W2:Y:S02]  /*47c80*/  LDL.LU R17, [R1+0x564] ;  /* 0x0005640001117983 */ /* 0x000ea40000300800 */
[----:B------:R-:W3:Y:S02]  /*47c90*/  LDL.LU R18, [R1+0x568] ;  /* 0x0005680001127983 */ /* 0x000ee40000300800 */
[----:B------:R-:W3:Y:S01]  /*47ca0*/  LDL.LU R19, [R1+0x56c] ;  /* 0x00056c0001137983 */ /* 0x000ee20000300800 */
[----:B------:R-:W-:-:S04]  /*47cb0*/  LOP3.LUT R7, R7, 0x800, R23, 0xf8, !PT ;  /* 0x0000080007077812 */ /* 0x000fc800078ef817 */
[----:B------:R-:W-:-:S05]  /*47cc0*/  LOP3.LUT R7, R7, 0x40, RZ, 0x3c, !PT ;  /* 0x0000004007077812 */ /* 0x000fca00078e3cff */
[----:B------:R-:W0:Y:S01]  /*47cd0*/  LDSM.16.MT88.4 R20, [R7+0x6000] ;  /* 0x006000000714783b */ /* 0x000e220000004200 */
[----:B----4-:R-:W-:Y:S03]  /*47ce0*/  HMMA.16816.F32 R24, R24, R4, R8 ;  /* 0x000000041818723c */ /* 0x010fe60000001808 */
[----:B---3--:R-:W-:Y:S01]  /*47cf0*/  STL.64 [R1+0x2328], R18 ;  /* 0x0023281201007387 */ /* 0x008fe20000100a00 */
[----:B--2---:R1:W-:Y:S03]  /*47d00*/  STL.64 [R1+0x2320], R16 ;  /* 0x0023201001007387 */ /* 0x0043e60000100a00 */
[----:B-1----:R-:W2:Y:S01]  /*47d10*/  LDL.LU R16, [R1+0x580] ;  /* 0x0005800001107983 */ /* 0x002ea20000300800 */
[----:B------:R-:W2:Y:S02]  /*47d20*/  LDL.LU R17, [R1+0x584] ;  /* 0x0005840001117983 */ /* 0x000ea40000300800 */
[----:B------:R-:W2:Y:S02]  /*47d30*/  LDL.LU R18, [R1+0x588] ;  /* 0x0005880001127983 */ /* 0x000ea40000300800 */
[----:B------:R-:W2:Y:S01]  /*47d40*/  LDL.LU R19, [R1+0x58c] ;  /* 0x00058c0001137983 */ /* 0x000ea20000300800 */
[----:B------:R-:W-:Y:S01]  /*47d50*/  STL [R1+0x1fb4], R2 ;  /* 0x001fb40201007387 */ /* 0x000fe20000100800 */
[----:B------:R-:W-:Y:S02]  /*47d60*/  STL [R1+0x1fb0], R3 ;  /* 0x001fb00301007387 */ /* 0x000fe40000100800 */
[----:B------:R-:W-:Y:S02]  /*47d70*/  STL [R1+0x1fac], R0 ;  /* 0x001fac0001007387 */ /* 0x000fe40000100800 */
[----:B------:R-:W-:Y:S01]  /*47d80*/  STL [R1+0x1fa8], R28 ;  /* 0x001fa81c01007387 */ /* 0x000fe20000100800 */
[----:B0-----:R-:W-:Y:S01]  /*47d90*/  STL.64 [R1+0x21b8], R22 ;  /* 0x0021b81601007387 */ /* 0x001fe20000100a00 */
[----:B------:R0:W-:Y:S03]  /*47da0*/  STL.64 [R1+0x21b0], R20 ;  /* 0x0021b01401007387 */ /* 0x0001e60000100a00 */
[----:B0-----:R-:W3:Y:S01]  /*47db0*/  LDL.64 R20, [R1] ;  /* 0x0000000001147983 */ /* 0x001ee20000100a00 */
[----:B------:R-:W2:Y:S02]  /*47dc0*/  LDL.LU.64 R10, [R1+0x2338] ;  /* 0x00233800010a7983 */ /* 0x000ea40000300a00 */
[----:B------:R-:W2:Y:S02]  /*47dd0*/  LDL.LU.64 R8, [R1+0x2330] ;  /* 0x0023300001087983 */ /* 0x000ea40000300a00 */
[----:B------:R-:W-:Y:S01]  /*47de0*/  STL.64 [R1+0x250], R24 ;  /* 0x0002501801007387 */ /* 0x000fe20000100a00 */
[----:B------:R-:W-:Y:S01]  /*47df0*/  STL [R1+0x258], R26 ;  /* 0x0002581a01007387 */ /* 0x000fe20000100800 */
[----:B------:R-:W-:-:S02]  /*47e00*/  IMAD.MOV.U32 R29, RZ, RZ, R27 ;  /* 0x000000ffff1d7224 */ /* 0x000fc400078e001b */
[----:B------:R-:W0:Y:S03]  /*47e10*/  LDSM.16.MT88.4 R24, [R7+0x6080] ;  /* 0x006080000718783b */ /* 0x000e260000004200 */
[----:B------:R-:W-:Y:S04]  /*47e20*/  STL [R1+0x2058], R29 ;  /* 0x0020581d01007387 */ /* 0x000fe80000100800 */
[----:B0-----:R-:W-:Y:S01]  /*47e30*/  STL.64 [R1+0x2128], R26 ;  /* 0x0021281a01007387 */ /* 0x001fe20000100a00 */
[----:B------:R0:W-:Y:S03]  /*47e40*/  STL.64 [R1+0x2120], R24 ;  /* 0x0021201801007387 */ /* 0x0001e60000100a00 */
[----:B0-----:R-:W4:Y:S04]  /*47e50*/  LDL R24, [R1+0x50] ;  /* 0x0000500001187983 */ /* 0x001f280000100800 */
[----:B------:R-:W4:Y:S01]  /*47e60*/  LDL R25, [R1+0x54] ;  /* 0x0000540001197983 */ /* 0x000f220000100800 */
[C---:B--2---:R-:W-:Y:S03]  /*47e70*/  HMMA.16816.F32 R12, R8.reuse, R12, R16 ;  /* 0x0000000c080c723c */ /* 0x044fe60000001810 */
[----:B------:R-:W2:Y:S01]  /*47e80*/  LDL.LU.64 R18, [R1+0x2328] ;  /* 0x0023280001127983 */ /* 0x000ea20000300a00 */
[----:B------:R-:W2:Y:S11]  /*47e90*/  LDL.LU.64 R16, [R1+0x2320] ;  /* 0x0023200001107983 */ /* 0x000eb60000300a00 */
[----:B------:R-:W-:Y:S08]  /*47ea0*/  @!UPT UIADD3 URZ, URZ, URZ, URZ ;  /* 0x0000003f3f3ff290 */ /* 0x000ff0000fffe03f */
[----:B------:R-:W-:Y:S01]  /*47eb0*/  STL.64 [R1+0x1c0], R12 ;  /* 0x0001c00c01007387 */ /* 0x000fe20000100a00 */
[----:B------:R0:W-:Y:S03]  /*47ec0*/  STL.64 [R1+0x1c8], R14 ;  /* 0x0001c80e01007387 */ /* 0x0001e60000100a00 */
[----:B0-----:R-:W4:Y:S01]  /*47ed0*/  LDL.LU.64 R14, [R1+0x2318] ;  /* 0x00231800010e7983 */ /* 0x001f220000300a00 */
[----:B------:R-:W4:Y:S02]  /*47ee0*/  LDL.LU.64 R12, [R1+0x2310] ;  /* 0x00231000010c7983 */ /* 0x000f240000300a00 */
[C---:B----4-:R-:W-:Y:S01]  /*47ef0*/  HMMA.16816.F32 R24, R8.reuse, R24, R12 ;  /* 0x000000180818723c */ /* 0x050fe2000000180c */
[----:B------:R-:W2:Y:S11]  /*47f00*/  LDL.LU.64 R12, [R1+0x2308] ;  /* 0x00230800010c7983 */ /* 0x000eb60000300a00 */
[----:B------:R-:W-:Y:S11]  /*47f10*/  @!UPT UIADD3 URZ, URZ, URZ, URZ ;  /* 0x0000003f3f3ff290 */ /* 0x000ff6000fffe03f */
[----:B------:R0:W-:Y:S01]  /*47f20*/  STL.64 [R1+0x1b0], R24 ;  /* 0x0001b01801007387 */ /* 0x0001e20000100a00 */
[----:B------:R1:W-:Y:S03]  /*47f30*/  STL.64 [R1+0x1b8], R26 ;  /* 0x0001b81a01007387 */ /* 0x0003e60000100a00 */
[----:B0-----:R-:W4:Y:S01]  /*47f40*/  LDL.LU R24, [R1+0x120] ;  /* 0x0001200001187983 */ /* 0x001f220000300800 */
[----:B------:R-:W4:Y:S02]  /*47f50*/  LDL.LU R25, [R1+0x124] ;  /* 0x0001240001197983 */ /* 0x000f240000300800 */
[----:B-1----:R-:W4:Y:S02]  /*47f60*/  LDL.LU R26, [R1+0x128] ;  /* 0x00012800011a7983 */ /* 0x002f240000300800 */
[----:B------:R-:W4:Y:S01]  /*47f70*/  LDL.LU R27, [R1+0x12c] ;  /* 0x00012c00011b7983 */ /* 0x000f220000300800 */
[----:B--2---:R-:W-:Y:S01]  /*47f80*/  HMMA.16816.F32 R12, R8, R12, R16 ;  /* 0x0000000c080c723c */ /* 0x004fe20000001810 */
[----:B------:R-:W2:Y:S01]  /*47f90*/  LDL.LU.64 R18, [R1+0x2300] ;  /* 0x0023000001127983 */ /* 0x000ea20000300a00 */
[----:B------:R-:W2:Y:S11]  /*47fa0*/  LDL.LU.64 R16, [R1+0x22f8] ;  /* 0x0022f80001107983 */ /* 0x000eb60000300a00 */
[----:B------:R-:W-:Y:S11]  /*47fb0*/  @!UPT UIADD3 URZ, URZ, URZ, URZ ;  /* 0x0000003f3f3ff290 */ /* 0x000ff6000fffe03f */
[----:B------:R-:W-:Y:S02]  /*47fc0*/  IMAD.MOV.U32 R2, RZ, RZ, R12 ;  /* 0x000000ffff027224 */ /* 0x000fe400078e000c */
[----:B------:R-:W-:Y:S02]  /*47fd0*/  IMAD.MOV.U32 R3, RZ, RZ, R13 ;  /* 0x000000ffff037224 */ /* 0x000fe400078e000d */
[----:B------:R-:W2:Y:S01]  /*47fe0*/  LDL.LU.64 R12, [R1+0x22f0] ;  /* 0x0022f000010c7983 */ /* 0x000ea20000300a00 */
[----:B------:R-:W-:Y:S02]  /*47ff0*/  IMAD.MOV.U32 R0, RZ, RZ, R14 ;  /* 0x000000ffff007224 */ /* 0x000fe400078e000e */
[----:B------:R-:W-:-:S03]  /*48000*/  IMAD.MOV.U32 R28, RZ, RZ, R15 ;  /* 0x000000ffff1c7224 */ /* 0x000fc600078e000f */
[----:B------:R-:W-:Y:S01]  /*48010*/  STL [R1+0x209c], R0 ;  /* 0x00209c0001007387 */ /* 0x000fe20000100800 */
[----:B------:R-:W-:Y:S02]  /*48020*/  STL [R1+0x2098], R3 ;  /* 0x0020980301007387 */ /* 0x000fe40000100800 */
[----:B------:R-:W-:Y:S01]  /*48030*/  STL [R1+0x205c], R2 ;  /* 0x00205c0201007387 */ /* 0x000fe20000100800 */
[C---:B--2---:R-:W-:Y:S01]  /*48040*/  HMMA.16816.F32 R12, R8.reuse, R12, R16 ;  /* 0x0000000c080c723c */ /* 0x044fe20000001810 */
        /* <DEDUP_REMOVED lines=14> */
[----:B------:R-:W3:Y:S01]  /*48130*/  LDL.LU.64 R18, [R1+0x22b8] ;  /* 0x0022b80001127983 */ /* 0x000ee20000300a00 */
[----:B------:R-:W3:Y:S11]  /*48140*/  LDL.LU.64 R16, [R1+0x22b0] ;  /* 0x0022b00001107983 */ /* 0x000ef60000300a00 */
[----:B------:R-:W-:Y:S09]  /*48150*/  @!UPT UIADD3 URZ, URZ, URZ, URZ ;  /* 0x0000003f3f3ff290 */ /* 0x000ff2000fffe03f */
[----:B------:R-:W-:Y:S01]  /*48160*/  STL.64 [R1+0x170], R12 ;  /* 0x0001700c01007387 */ /* 0x000fe20000100a00 */
[----:B------:R0:W-:Y:S03]  /*48170*/  STL.64 [R1+0x178], R14 ;  /* 0x0001780e01007387 */ /* 0x0001e60000100a00 */
[----:B0-----:R-:W2:Y:S01]  /*48180*/  LDL.LU.64 R14, [R1+0x22a8] ;  /* 0x0022a800010e7983 */ /* 0x001ea20000300a00 */
[----:B------:R-:W2:Y:S01]  /*48190*/  LDL.LU.64 R12, [R1+0x22a0] ;  /* 0x0022a000010c7983 */ /* 0x000ea20000300a00 */
[C---:B---3--:R-:W-:Y:S11]  /*481a0*/  HMMA.16816.F32 R16, R8.reuse, R20, R16 ;  /* 0x000000140810723c */ /* 0x048ff60000001810 */
        /* <DEDUP_REMOVED lines=12> */
[----:B------:R-:W2:Y:S02]  /*48270*/  LDL.LU R18, [R1+0x148] ;  /* 0x0001480001127983 */ /* 0x000ea40000300800 */
[----:B------:R-:W2:Y:S01]  /*48280*/  LDL.LU R19, [R1+0x14c] ;  /* 0x00014c0001137983 */ /* 0x000ea20000300800 */
[----:B------:R0:W-:Y:S04]  /*48290*/  STL.64 [R1+0x2250], R20 ;  /* 0x0022501401007387 */ /* 0x0001e80000100a00 */
[----:B0-----:R-:W3:Y:S01]  /*482a0*/  LDL.LU R20, [R1+0x500] ;  /* 0x0005000001147983 */ /* 0x001ee20000300800 */
[----:B------:R-:W3:Y:S02]  /*482b0*/  LDL.LU R21, [R1+0x504] ;  /* 0x0005040001157983 */ /* 0x000ee40000300800 */
[----:B------:R-:W2:Y:S02]  /*482c0*/  LDL.LU R22, [R1+0x508] ;  /* 0x0005080001167983 */ /* 0x000ea40000300800 */
[----:B------:R-:W2:Y:S01]  /*482d0*/  LDL.LU R23, [R1+0x50c] ;  /* 0x00050c0001177983 */ /* 0x000ea20000300800 */
[----:B----4-:R-:W-:Y:S01]  /*482e0*/  HMMA.16816.F32 R8, R8, R4, R24 ;  /* 0x000000040808723c */ /* 0x010fe20000001818 */
[----:B--2---:R-:W-:Y:S01]  /*482f0*/  STL.64 [R1+0x2278], R22 ;  /* 0x0022781601007387 */ /* 0x004fe20000100a00 */
[----:B---3--:R0:W-:Y:S03]  /*48300*/  STL.64 [R1+0x2270], R20 ;  /* 0x0022701401007387 */ /* 0x0081e60000100a00 */
[----:B0-----:R-:W2:Y:S04]  /*48310*/  LDL.64 R20, [R1+0x40] ;  /* 0x0000400001147983 */ /* 0x001ea80000100a00 */
[----:B--2---:R0:W-:Y:S04]  /*48320*/  STL.64 [R1+0x2288], R20 ;  /* 0x0022881401007387 */ /* 0x0041e80000100a00 */
[----:B0-----:R-:W2:Y:S01]  /*48330*/  LDL.64 R20, [R1+0x50] ;  /* 0x0000500001147983 */ /* 0x001ea20000100a00 */
[----:B------:R0:W-:Y:S03]  /*48340*/  STL.64 [R1+0x2280], R4 ;  /* 0x0022800401007387 */ /* 0x0001e60000100a00 */
[----:B0-----:R-:W3:Y:S06]  /*48350*/  LDL.LU R4, [R1+0x510] ;  /* 0x0005100001047983 */ /* 0x001eec0000300800 */
[----:B------:R-:W-:Y:S02]  /*48360*/  STL.64 [R1+0xf0], R8 ;  /* 0x0000f00801007387 */ /* 0x000fe40000100a00 */
[----:B------:R-:W-:Y:S02]  /*48370*/  STL.64 [R1+0xf8], R10 ;  /* 0x0000f80a01007387 */ /* 0x000fe40000100a00 */
[----:B------:R-:W3:Y:S01]  /*48380*/  LDL.LU R5, [R1+0x514] ;  /* 0x0005140001057983 */ /* 0x000ee20000300800 */
[----:B------:R-:W3:Y:S01]  /*48390*/  LDL.LU R6, [R1+0x518] ;  /* 0x0005180001067983 */ /* 0x000ee20000300800 */
[----:B------:R-:W3:Y:S02]  /*483a0*/  LDL.LU R7, [R1+0x51c] ;  /* 0x00051c0001077983 */ /* 0x000ee40000300800 */
[----:B------:R-:W4:Y:S02]  /*483b0*/  LDL.LU R24, [R1+0x2b0] ;  /* 0x0002b00001187983 */ /* 0x000f240000300800 */
[----:B------:R-:W4:Y:S01]  /*483c0*/  LDL.LU R25, [R1+0x2b4] ;  /* 0x0002b40001197983 */ /* 0x000f220000300800 */
[----:B------:R-:W2:Y:S01]  /*483d0*/  LDL.LU R26, [R1+0x2b8] ;  /* 0x0002b800011a7983 */ /* 0x000ea20000300800 */
[----:B------:R-:W2:Y:S03]  /*483e0*/  LDL.LU R27, [R1+0x2bc] ;  /* 0x0002bc00011b7983 */ /* 0x000ea60000300800 */
[----:B--2---:R-:W-:Y:S01]  /*483f0*/  STL.64 [R1+0x21c8], R26 ;  /* 0x0021c81a01007387 */ /* 0x004fe20000100a00 */
[----:B----4-:R0:W-:Y:S03]  /*48400*/  STL.64 [R1+0x21c0], R24 ;  /* 0x0021c01801007387 */ /* 0x0101e60000100a00 */
[----:B0-----:R-:W2:Y:S01]  /*48410*/  LDL.64 R24, [R1+0x60] ;  /* 0x0000600001187983 */ /* 0x001ea20000100a00 */
[----:B------:R-:W4:Y:S01]  /*48420*/  LDL.LU.64 R8, [R1+0x30] ;  /* 0x0000300001087983 */ /* 0x000f220000300a00 */
        /* <DEDUP_REMOVED lines=8> */
[----:B------:R-:W3:Y:S02]  /*484b0*/  LDL.LU R24, [R1+0x3e0] ;  /* 0x0003e00001187983 */ /* 0x000ee40000300800 */
[----:B------:R-:W3:Y:S01]  /*484c0*/  LDL.LU R25, [R1+0x3e4] ;  /* 0x0003e40001197983 */ /* 0x000ee20000300800 */
[----:B------:R-:W3:Y:S01]  /*484d0*/  LDL.LU R26, [R1+0x3e8] ;  /* 0x0003e800011a7983 */ /* 0x000ee20000300800 */
[----:B------:R-:W3:Y:S01]  /*484e0*/  LDL.LU R27, [R1+0x3ec] ;  /* 0x0003ec00011b7983 */ /* 0x000ee20000300800 */
[C---:B--2---:R-:W-:Y:S02]  /*484f0*/  HMMA.16816.F32 R16, R12.reuse, R20, R16 ;  /* 0x000000140c10723c */ /* 0x044fe40000001810 */
[----:B---3--:R-:W-:Y:S01]  /*48500*/  STL.64 [R1+0x21d8], R26 ;  /* 0x0021d81a01007387 */ /* 0x008fe20000100a00 */
[----:B------:R0:W-:Y:S03]  /*48510*/  STL.64 [R1+0x21d0], R24 ;  /* 0x0021d01801007387 */ /* 0x0001e60000100a00 */
[----:B0-----:R-:W2:Y:S11]  /*48520*/  LDL.64 R24, [R1+0x20] ;  /* 0x0000200001187983 */ /* 0x001eb60000100a00 */
[----:B------:R-:W-:Y:S06]  /*48530*/  @!UPT UIADD3 URZ, URZ, URZ, URZ ;  /* 0x0000003f3f3ff290 */ /* 0x000fec000fffe03f */
[----:B------:R0:W-:Y:S01]  /*48540*/  STL.64 [R1+0x130], R16 ;  /* 0x0001301001007387 */ /* 0x0001e20000100a00 */
[----:B------:R-:W-:Y:S02]  /*48550*/  STL.64 [R1+0x138], R18 ;  /* 0x0001381201007387 */ /* 0x000fe40000100a00 */
[----:B0-----:R-:W-:Y:S02]  /*48560*/  IMAD.MOV.U32 R17, RZ, RZ, R20 ;  /* 0x000000ffff117224 */ /* 0x001fe400078e0014 */
[----:B------:R-:W-:Y:S02]  /*48570*/  IMAD.MOV.U32 R16, RZ, RZ, R21 ;  /* 0x000000ffff107224 */ /* 0x000fe400078e0015 */
[----:B------:R-:W3:Y:S02]  /*48580*/  LDL.LU.64 R20, [R1+0x2288] ;  /* 0x0022880001147983 */ /* 0x000ee40000300a00 */
[C---:B---3--:R-:W-:Y:S01]  /*48590*/  HMMA.16816.F32 R4, R12.reuse, R20, R4 ;  /* 0x000000140c04723c */ /* 0x048fe20000001804 */
[----:B------:R-:W-:Y:S11]  /*485a0*/  IMAD.MOV.U32 R3, RZ, RZ, R21 ;  /* 0x000000ffff037224 */ /* 0x000ff600078e0015 */
[----:B------:R-:W-:Y:S11]  /*485b0*/  @!UPT UIADD3 URZ, URZ, URZ, URZ ;  /* 0x0000003f3f3ff290 */ /* 0x000ff6000fffe03f */
[----:B------:R0:W-:Y:S01]  /*485c0*/  STL.64 [R1+0x120], R4 ;  /* 0x0001200401007387 */ /* 0x0001e20000100a00 */
[----:B------:R1:W-:Y:S03]  /*485d0*/  STL.64 [R1+0x128], R6 ;  /* 0x0001280601007387 */ /* 0x0003e60000100a00 */
[----:B0-----:R-:W3:Y:S01]  /*485e0*/  LDL.LU.64 R4, [R1+0x2280] ;  /* 0x0022800001047983 */ /* 0x001ee20000300a00 */
[----:B-1----:R-:W-:Y:S02]  /*485f0*/  IMAD.MOV.U32 R6, RZ, RZ, R20 ;  /* 0x000000ffff067224 */ /* 0x002fe400078e0014 */
[----:B------:R-:W4:Y:S02]  /*48600*/  LDL.LU.64 R22, [R1+0x2278] ;  /* 0x0022780001167983 */ /* 0x000f240000300a00 */
[----:B------:R-:W4:Y:S01]  /*48610*/  LDL.LU.64 R20, [R1+0x2270] ;  /* 0x0022700001147983 */ /* 0x000f220000300a00 */
[----:B------:R-:W-:Y:S04]  /*48620*/  STL [R1+0x2248], R6 ;  /* 0x0022480601007387 */ /* 0x000fe80000100800 */
[----:B---3--:R4:W-:Y:S02]  /*48630*/  STL.64 [R1+0x2240], R4 ;  /* 0x0022400401007387 */ /* 0x0089e40000100a00 */
[C---:B----4-:R-:W-:Y:S02]  /*48640*/  HMMA.16816.F32 R4, R12.reuse, R8, R20 ;  /* 0x000000080c04723c */ /* 0x050fe40000001814 */
[----:B------:R0:W-:Y:S04]  /*48650*/  STL.64 [R1+0x21f0], R8 ;  /* 0x0021f00801007387 */ /* 0x0001e80000100a00 */
[----:B0-----:R-:W3:Y:S11]  /*48660*/  LDL.LU R8, [R1+0x430] ;  /* 0x0004300001087983 */ /* 0x001ef60000300800 */
[----:B------:R-:W-:Y:S06]  /*48670*/  @!UPT UIADD3 URZ, URZ, URZ, URZ ;  /* 0x0000003f3f3ff290 */ /* 0x000fec000fffe03f */
[----:B------:R-:W-:Y:S01]  /*48680*/  STL.64 [R1+0x110], R4 ;  /* 0x0001100401007387 */ /* 0x000fe20000100a00 */
[----:B------:R-:W-:Y:S02]  /*48690*/  STL.64 [R1+0x118], R6 ;  /* 0x0001180601007387 */ /* 0x000fe40000100a00 */
[----:B------:R-:W3:Y:S02]  /*486a0*/  LDL.LU R9, [R1+0x434] ;  /* 0x0004340001097983 */ /* 0x000ee40000300800 */
[----:B------:R-:W4:Y:S01]  /*486b0*/  LDL.LU R10, [R1+0x438] ;  /* 0x00043800010a7983 */ /* 0x000f220000300800 */
[----:B------:R-:W4:Y:S01]  /*486c0*/  LDL.LU R11, [R1+0x43c] ;  /* 0x00043c00010b7983 */ /* 0x000f220000300800 */
[----:B------:R-:W2:Y:S03]  /*486d0*/  LDL.64 R20, [R1+0x10] ;  /* 0x0000100001147983 */ /* 0x000ea60000100a00 */
[----:B--2---:R0:W-:Y:S04]  /*486e0*/  STL.64 [R1+0x2268], R20 ;  /* 0x0022681401007387 */ /* 0x0041e80000100a00 */
        /* <DEDUP_REMOVED lines=8> */
[----:B--2---:R-:W-:Y:S01]  /*48770*/  HMMA.16816.F32 R20, R12, R24, R20 ;  /* 0x000000180c14723c */ /* 0x004fe20000001814 */
[----:B---3--:R-:W-:Y:S01]  /*48780*/  STL.64 [R1+0x2260], R6 ;  /* 0x0022600601007387 */ /* 0x008fe20000100a00 */
[----:B------:R0:W-:Y:S03]  /*48790*/  STL.64 [R1+0x2258], R4 ;  /* 0x0022580401007387 */ /* 0x0001e60000100a00 */
[----:B0-----:R-:W2:Y:S01]  /*487a0*/  LDL.LU R4, [R1+0x4e0] ;  /* 0x0004e00001047983 */ /* 0x001ea20000300800 */
[----:B------:R-:W2:Y:S02]  /*487b0*/  LDL.LU R5, [R1+0x4e4] ;  /* 0x0004e40001057983 */ /* 0x000ea40000300800 */
[----:B------:R-:W2:Y:S02]  /*487c0*/  LDL.LU R6, [R1+0x4e8] ;  /* 0x0004e80001067983 */ /* 0x000ea40000300800 */
[----:B------:R-:W2:Y:S01]  /*487d0*/  LDL.LU R7, [R1+0x4ec] ;  /* 0x0004ec0001077983 */ /* 0x000ea20000300800 */
[----:B----4-:R-:W-:Y:S01]  /*487e0*/  STL.64 [R1+0x2200], R10 ;  /* 0x0022000a01007387 */ /* 0x010fe20000100a00 */
[----:B------:R0:W-:Y:S02]  /*487f0*/  STL.64 [R1+0x21f8], R8 ;  /* 0x0021f80801007387 */ /* 0x0001e40000100a00 */
[----:B0-----:R-:W-:-:S02]  /*48800*/  IMAD.MOV.U32 R8, RZ, RZ, R17 ;  /* 0x000000ffff087224 */ /* 0x001fc400078e0011 */
[----:B------:R-:W-:Y:S02]  /*48810*/  IMAD.MOV.U32 R9, RZ, RZ, R16 ;  /* 0x000000ffff097224 */ /* 0x000fe400078e0010 */
[----:B------:R-:W3:Y:S01]  /*48820*/  LDL.LU R16, [R1+0x470] ;  /* 0x0004700001107983 */ /* 0x000ee20000300800 */
[----:B------:R-:W3:Y:S02]  /*48830*/  LDL.LU R17, [R1+0x474] ;  /* 0x0004740001117983 */ /* 0x000ee40000300800 */
[----:B------:R-:W3:Y:S02]  /*48840*/  LDL.LU R18, [R1+0x478] ;  /* 0x0004780001127983 */ /* 0x000ee40000300800 */
[----:B------:R-:W3:Y:S01]  /*48850*/  LDL.LU R19, [R1+0x47c] ;  /* 0x00047c0001137983 */ /* 0x000ee20000300800 */
[----:B------:R-:W-:Y:S01]  /*48860*/  STL.64 [R1+0x2218], R8 ;  /* 0x0022180801007387 */ /* 0x000fe20000100a00 */
[----:B------:R0:W-:Y:S02]  /*48870*/  STL.64 [R1+0x240], R20 ;  /* 0x0002401401007387 */ /* 0x0001e40000100a00 */
[----:B------:R-:W-:Y:S01]  /*48880*/  STL.64 [R1+0x248], R22 ;  /* 0x0002481601007387 */ /* 0x000fe20000100a00 */
        /* <DEDUP_REMOVED lines=13> */
[----:B------:R-:W-:-:S02]  /*48960*/  IMAD.MOV.U32 R8, RZ, RZ, R2 ;  /* 0x000000ffff087224 */ /* 0x000fc400078e0002 */
[----:B------:R-:W-:Y:S02]  /*48970*/  IMAD.MOV.U32 R9, RZ, RZ, R0 ;  /* 0x000000ffff097224 */ /* 0x000fe400078e0000 */
[----:B------:R-:W-:Y:S02]  /*48980*/  IMAD.MOV.U32 R2, RZ, RZ, R20 ;  /* 0x000000ffff027224 */ /* 0x000fe400078e0014 */
[----:B------:R-:W-:Y:S01]  /*48990*/  IMAD.MOV.U32 R0, RZ, RZ, R21 ;  /* 0x000000ffff007224 */ /* 0x000fe200078e0015 */
[----:B----4-:R-:W-:Y:S01]  /*489a0*/  STL.64 [R1+0x2228], R26 ;  /* 0x0022281a01007387 */ /* 0x010fe20000100a00 */
[----:B--2---:R0:W-:Y:S03]  /*489b0*/  STL.64 [R1+0x2220], R24 ;  /* 0x0022201801007387 */ /* 0x0041e60000100a00 */
[----:B0-----:R-:W2:Y:S01]  /*489c0*/  LDL.LU R24, [R1+0x450] ;  /* 0x0004500001187983 */ /* 0x001ea20000300800 */
[----:B------:R-:W2:Y:S02]  /*489d0*/  LDL.LU R25, [R1+0x454] ;  /* 0x0004540001197983 */ /* 0x000ea40000300800 */
[----:B------:R-:W2:Y:S02]  /*489e0*/  LDL.LU R26, [R1+0x458] ;  /* 0x00045800011a7983 */ /* 0x000ea40000300800 */
[----:B------:R-:W2:Y:S06]  /*489f0*/  LDL.LU R27, [R1+0x45c] ;  /* 0x00045c00011b7983 */ /* 0x000eac0000300800 */
        /* <DEDUP_REMOVED lines=8> */
[----:B------:R-:W-:Y:S01]  /*48a80*/  STL.64 [R1+0x400], R4 ;  /* 0x0004000401007387 */ /* 0x000fe20000100a00 */
[----:B------:R0:W-:Y:S03]  /*48a90*/  STL.64 [R1+0x408], R6 ;  /* 0x0004080601007387 */ /* 0x0001e60000100a00 */
[----:B0-----:R-:W4:Y:S01]  /*48aa0*/  LDL.LU R6, [R1+0x2248] ;  /* 0x0022480001067983 */ /* 0x001f220000300800 */
[----:B------:R-:W3:Y:S02]  /*48ab0*/  LDL.LU.64 R4, [R1+0x2240] ;  /* 0x0022400001047983 */ /* 0x000ee40000300a00 */
[----:B------:R0:W-:Y:S02]  /*48ac0*/  STL.64 [R1+0x21e0], R20 ;  /* 0x0021e01401007387 */ /* 0x0001e40000100a00 */
[----:B0-----:R-:W2:Y:S01]  /*48ad0*/  LDL.LU R20, [R1+0x410] ;  /* 0x0004100001147983 */ /* 0x001ea20000300800 */
[----:B------:R-:W2:Y:S02]  /*48ae0*/  LDL.LU R21, [R1+0x414] ;  /* 0x0004140001157983 */ /* 0x000ea40000300800 */
[----:B------:R-:W2:Y:S02]  /*48af0*/  LDL.LU R22, [R1+0x418] ;  /* 0x0004180001167983 */ /* 0x000ea40000300800 */
[----:B------:R-:W2:Y:S01]  /*48b00*/  LDL.LU R23, [R1+0x41c] ;  /* 0x00041c0001177983 */ /* 0x000ea20000300800 */
        /* <DEDUP_REMOVED lines=11> */
[----:B---3--:R-:W-:Y:S01]  /*48bc0*/  STL.64 [R1+0x20e0], R14 ;  /* 0x0020e00e01007387 */ /* 0x008fe20000100a00 */
[----:B------:R-:W-:Y:S02]  /*48bd0*/  STL.64 [R1+0x20d8], R12 ;  /* 0x0020d80c01007387 */ /* 0x000fe40000100a00 */
[----:B------:R-:W2:Y:S02]  /*48be0*/  LDL.LU.64 R26, [R1+0x2228] ;  /* 0x00222800011a7983 */ /* 0x000ea40000300a00 */
[----:B------:R-:W2:Y:S11]  /*48bf0*/  LDL.LU.64 R24, [R1+0x2220] ;  /* 0x0022200001187983 */ /* 0x000eb60000300a00 */
[----:B------:R-:W-:Y:S06]  /*48c00*/  @!UPT UIADD3 URZ, URZ, URZ, URZ ;  /* 0x0000003f3f3ff290 */ /* 0x000fec000fffe03f */
        /* <DEDUP_REMOVED lines=9> */
[----:B0-----:R-:W3:Y:S01]  /*48ca0*/  LDL.LU.64 R10, [R1+0x2200] ;  /* 0x00220000010a7983 */ /* 0x001ee20000300a00 */
[----:B------:R-:W3:Y:S02]  /*48cb0*/  LDL.LU.64 R8, [R1+0x21f8] ;  /* 0x0021f80001087983 */ /* 0x000ee40000300a00 */
[----:B----4-:R-:W-:Y:S02]  /*48cc0*/  IMAD.MOV.U32 R12, RZ, RZ, R6 ;  /* 0x000000ffff0c7224 */ /* 0x010fe400078e0006 */
        /* <DEDUP_REMOVED lines=21> */
[----:B--2---:R-:W-:Y:S01]  /*48e20*/  HMMA.16816.F32 R20, R16, R24, R20 ;  /* 0x000000181014723c */ /* 0x004fe20000001814 */
[----:B------:R-:W-:-:S02]  /*48e30*/  IMAD.MOV.U32 R2, RZ, RZ, R24 ;  /* 0x000000ffff027224 */ /* 0x000fc400078e0018 */
[----:B------:R-:W-:Y:S11]  /*48e40*/  IMAD.MOV.U32 R0, RZ, RZ, R25 ;  /* 0x000000ffff007224 */ /* 0x000ff600078e0019 */
[----:B------:R-:W-:Y:S09]  /*48e50*/  @!UPT UIADD3 URZ, URZ, URZ, URZ ;  /* 0x0000003f3f3ff290 */ /* 0x000ff2000fffe03f */
[----:B------:R0:W-:Y:S01]  /*48e60*/  STL.64 [R1+0x430], R20 ;  /* 0x0004301401007387 */ /* 0x0001e20000100a00 */
[----:B------:R-:W-:Y:S03]  /*48e70*/  STL.64 [R1+0x438], R22 ;  /* 0x0004381601007387 */ /* 0x000fe60000100a00 */
[----:B0-----:R-:W3:Y:S01]  /*48e80*/  LDL.LU.64 R20, [R1+0x21e0] ;  /* 0x0021e00001147983 */ /* 0x001ee20000300a00 */
[----:B------:R-:W2:Y:S02]  /*48e90*/  LDL.LU.64 R26, [R1+0x21d8] ;  /* 0x0021d800011a7983 */ /* 0x000ea40000300a00 */
[----:B------:R-:W2:Y:S02]  /*48ea0*/  LDL.LU.64 R24, [R1+0x21d0] ;  /* 0x0021d00001187983 */ /* 0x000ea40000300a00 */
[C---:B--2---:R-:W-:Y:S01]  /*48eb0*/  HMMA.16816.F32 R8, R16.reuse, R8, R24 ;  /* 0x000000081008723c */ /* 0x044fe20000001818 */
[----:B------:R-:W2:Y:S01]  /*48ec0*/  LDL.LU.64 R26, [R1+0x21c8] ;  /* 0x0021c800011a7983 */ /* 0x000ea20000300a00 */
[----:B------:R-:W2:Y:S11]  /*48ed0*/  LDL.LU.64 R24, [R1+0x21c0] ;  /* 0x0021c00001187983 */ /* 0x000eb60000300a00 */
[----:B------:R-:W-:Y:S10]  /*48ee0*/  @!UPT UIADD3 URZ, URZ, URZ, URZ ;  /* 0x0000003f3f3ff290 */ /* 0x000ff4000fffe03f */
[----:B------:R-:W-:Y:S01]  /*48ef0*/  STL.64 [R1+0x420], R8 ;  /* 0x0004200801007387 */ /* 0x000fe20000100a00 */
[----:B------:R3:W-:Y:S02]  /*48f00*/  STL.64 [R1+0x428], R10 ;  /* 0x0004280a01007387 */ /* 0x0007e40000100a00 */
[C---:B---3--:R-:W-:Y:S01]  /*48f10*/  HMMA.16816.F32 R8, R16.reuse, R20, R12 ;  /* 0x000000141008723c */ /* 0x048fe2000000180c */
[----:B------:R-:W-:Y:S02]  /*48f20*/  IMAD.MOV.U32 R6, RZ, RZ, R20 ;  /* 0x000000ffff067224 */ /* 0x000fe400078e0014 */
[----:B------:R-:W-:Y:S11]  /*48f30*/  IMAD.MOV.U32 R3, RZ, RZ, R21 ;  /* 0x000000ffff037224 */ /* 0x000ff600078e0015 */
[----:B------:R-:W-:Y:S09]  /*48f40*/  @!UPT UIADD3 URZ, URZ, URZ, URZ ;  /* 0x0000003f3f3ff290 */ /* 0x000ff2000fffe03f */
[----:B------:R-:W-:Y:S01]  /*48f50*/  STL.64 [R1+0x410], R8 ;  /* 0x0004100801007387 */ /* 0x000fe20000100a00 */
[----:B------:R2:W-:Y:S02]  /*48f60*/  STL.64 [R1+0x418], R10 ;  /* 0x0004180a01007387 */ /* 0x0005e40000100a00 */
[----:B------:R-:W3:Y:S02]  /*48f70*/  LDL.LU.64 R22, [R1+0x21b8] ;  /* 0x0021b80001167983 */ /* 0x000ee40000300a00 */
[----:B------:R-:W3:Y:S01]  /*48f80*/  LDL.LU.64 R20, [R1+0x21b0] ;  /* 0x0021b00001147983 */ /* 0x000ee20000300a00 */
[----:B------:R-:W-:Y:S01]  /*48f90*/  STL.64 [R1+0x2130], R4 ;  /* 0x0021300401007387 */ /* 0x000fe20000100a00 */
[----:B--2---:R-:W-:Y:S03]  /*48fa0*/  HMMA.16816.F32 R8, R16, R4, R24 ;  /* 0x000000041008723c */ /* 0x004fe60000001818 */
[----:B------:R-:W2:Y:S11]  /*48fb0*/  LDL.LU R24, [R1+0x200] ;  /* 0x0002000001187983 */ /* 0x000eb60000300800 */
[----:B------:R-:W-:Y:S09]  /*48fc0*/  @!UPT UIADD3 URZ, URZ, URZ, URZ ;  /* 0x0000003f3f3ff290 */ /* 0x000ff2000fffe03f */
[----:B------:R0:W-:Y:S01]  /*48fd0*/  STL.64 [R1+0x370], R8 ;  /* 0x0003700801007387 */ /* 0x0001e20000100a00 */
[----:B------:R1:W-:Y:S02]  /*48fe0*/  STL.64 [R1+0x378], R10 ;  /* 0x0003780a01007387 */ /* 0x0003e40000100a00 */
[----:B------:R-:W2:Y:S02]  /*48ff0*/  LDL.LU R25, [R1+0x204] ;  /* 0x0002040001197983 */ /* 0x000ea40000300800 */
[----:B------:R-:W4:Y:S01]  /*49000*/  LDL.LU R26, [R1+0x208] ;  /* 0x00020800011a7983 */ /* 0x000f220000300800 */
[----:B------:R-:W4:Y:S04]  /*49010*/  LDL.LU R27, [R1+0x20c] ;  /* 0x00020c00011b7983 */ /* 0x000f280000300800 */
[----:B----4-:R-:W-:Y:S01]  /*49020*/  STL.64 [R1+0x2140], R26 ;  /* 0x0021401a01007387 */ /* 0x010fe20000100a00 */
[----:B--2---:R-:W-:Y:S02]  /*49030*/  STL.64 [R1+0x2138], R24 ;  /* 0x0021381801007387 */ /* 0x004fe40000100a00 */
[----:B0-----:R-:W2:Y:S02]  /*49040*/  LDL.LU R8, [R1+0x3b0] ;  /* 0x0003b00001087983 */ /* 0x001ea40000300800 */
[----:B------:R-:W2:Y:S01]  /*49050*/  LDL.LU R9, [R1+0x3b4] ;  /* 0x0003b40001097983 */ /* 0x000ea20000300800 */
[----:B-1----:R-:W4:Y:S01]  /*49060*/  LDL.LU R10, [R1+0x3b8] ;  /* 0x0003b800010a7983 */ /* 0x002f220000300800 */
[----:B------:R-:W4:Y:S03]  /*49070*/  LDL.LU R11, [R1+0x3bc] ;  /* 0x0003bc00010b7983 */ /* 0x000f260000300800 */
[----:B----4-:R-:W-:Y:S01]  /*49080*/  STL.64 [R1+0x21a0], R10 ;  /* 0x0021a00a01007387 */ /* 0x010fe20000100a00 */
[----:B--2---:R0:W-:Y:S02]  /*49090*/  STL.64 [R1+0x2198], R8 ;  /* 0x0021980801007387 */ /* 0x0041e40000100a00 */
[----:B------:R-:W2:Y:S02]  /*490a0*/  LDL.64 R12, [R1+0x50] ;  /* 0x00005000010c7983 */ /* 0x000ea40000100a00 */
[----:B------:R-:W-:-:S02]  /*490b0*/  IMAD.MOV.U32 R4, RZ, RZ, R6 ;  /* 0x000000ffff047224 */ /* 0x000fc400078e0006 */
[----:B------:R-:W-:Y:S01]  /*490c0*/  IMAD.MOV.U32 R5, RZ, RZ, R3 ;  /* 0x000000ffff057224 */ /* 0x000fe200078e0003 */
[----:B0-----:R-:W3:Y:S04]  /*490d0*/  LDL.64 R8, [R1+0x60] ;  /* 0x0000600001087983 */ /* 0x001ee80000100a00 */
[----:B--2---:R0:W-:Y:S04]  /*490e0*/  STL.64 [R1+0x21a8], R12 ;  /* 0x0021a80c01007387 */ /* 0x0041e80000100a00 */
[----:B0-----:R-:W3:Y:S01]  /*490f0*/  LDL.LU R12, [R1+0x3c0] ;  /* 0x0003c000010c7983 */ /* 0x001ee20000300800 */
[----:B------:R-:W3:Y:S02]  /*49100*/  LDL.LU R13, [R1+0x3c4] ;  /* 0x0003c400010d7983 */ /* 0x000ee40000300800 */
[----:B------:R-:W3:Y:S02]  /*49110*/  LDL.LU R14, [R1+0x3c8] ;  /* 0x0003c800010e7983 */ /* 0x000ee40000300800 */
[----:B------:R-:W3:Y:S01]  /*49120*/  LDL.LU R15, [R1+0x3cc] ;  /* 0x0003cc00010f7983 */ /* 0x000ee20000300800 */
[----:B------:R0:W-:Y:S04]  /*49130*/  STL.64 [R1+0x2148], R4 ;  /* 0x0021480401007387 */ /* 0x0001e80000100a00 */
[----:B0-----:R-:W2:Y:S01]  /*49140*/  LDL.LU R4, [R1+0x2d0] ;  /* 0x0002d00001047983 */ /* 0x001ea20000300800 */
[----:B------:R-:W2:Y:S02]  /*49150*/  LDL.LU R5, [R1+0x2d4] ;  /* 0x0002d40001057983 */ /* 0x000ea40000300800 */
[----:B------:R-:W4:Y:S02]  /*49160*/  LDL.LU R6, [R1+0x2d8] ;  /* 0x0002d80001067983 */ /* 0x000f240000300800 */
[----:B------:R-:W4:Y:S02]  /*49170*/  LDL.LU R7, [R1+0x2dc] ;  /* 0x0002dc0001077983 */ /* 0x000f240000300800 */
[----:B----4-:R-:W-:Y:S01]  /*49180*/  STL.64 [R1+0x2158], R6 ;  /* 0x0021580601007387 */ /* 0x010fe20000100a00 */
[----:B--2---:R0:W-:Y:S02]  /*49190*/  STL.64 [R1+0x2150], R4 ;  /* 0x0021500401007387 */ /* 0x0041e40000100a00 */
[----:B0-----:R-:W-:-:S02]  /*491a0*/  IMAD.MOV.U32 R4, RZ, RZ, R2 ;  /* 0x000000ffff047224 */ /* 0x001fc400078e0002 */
[----:B------:R-:W-:-:S05]  /*491b0*/  IMAD.MOV.U32 R5, RZ, RZ, R0 ;  /* 0x000000ffff057224 */ /* 0x000fca00078e0000 */
[----:B------:R0:W-:Y:S04]  /*491c0*/  STL.64 [R1+0x2170], R4 ;  /* 0x0021700401007387 */ /* 0x0001e80000100a00 */
[----:B0-----:R-:W2:Y:S01]  /*491d0*/  LDL.LU R4, [R1+0x390] ;  /* 0x0003900001047983 */ /* 0x001ea20000300800 */
[----:B------:R-:W2:Y:S02]  /*491e0*/  LDL.LU R5, [R1+0x394] ;  /* 0x0003940001057983 */ /* 0x000ea40000300800 */
[----:B------:R-:W4:Y:S02]  /*491f0*/  LDL.LU R6, [R1+0x398] ;  /* 0x0003980001067983 */ /* 0x000f240000300800 */
[----:B------:R-:W4:Y:S01]  /*49200*/  LDL.LU R7, [R1+0x39c] ;  /* 0x00039c0001077983 */ /* 0x000f220000300800 */
[----:B---3--:R-:W-:Y:S01]  /*49210*/  HMMA.16816.F32 R12, R20, R8, R12 ;  /* 0x00000008140c723c */ /* 0x008fe2000000180c */
[----:B----4-:R-:W-:Y:S01]  /*49220*/  STL.64 [R1+0x2180], R6 ;  /* 0x0021800601007387 */ /* 0x010fe20000100a00 */
        /* <DEDUP_REMOVED lines=8> */
[----:B------:R-:W4:Y:S02]  /*492b0*/  LDL.LU R27, [R1+0x2cc] ;  /* 0x0002cc00011b7983 */ /* 0x000f240000300800 */
[----:B------:R-:W-:-:S02]  /*492c0*/  IMAD.MOV.U32 R2, RZ, RZ, R8 ;  /* 0x000000ffff027224 */ /* 0x000fc400078e0008 */
[----:B------:R-:W-:Y:S01]  /*492d0*/  IMAD.MOV.U32 R0, RZ, RZ, R9 ;  /* 0x000000ffff007224 */ /* 0x000fe200078e0009 */
[----:B----4-:R-:W-:Y:S01]  /*492e0*/  STL.64 [R1+0x2168], R26 ;  /* 0x0021681a01007387 */ /* 0x010fe20000100a00 */
[----:B---3--:R0:W-:Y:S03]  /*492f0*/  STL.64 [R1+0x2160], R24 ;  /* 0x0021601801007387 */ /* 0x0081e60000100a00 */
[----:B0-----:R-:W3:Y:S01]  /*49300*/  LDL.LU R24, [R1+0x380] ;  /* 0x0003800001187983 */ /* 0x001ee20000300800 */
[----:B------:R-:W3:Y:S02]  /*49310*/  LDL.LU R25, [R1+0x384] ;  /* 0x0003840001197983 */ /* 0x000ee40000300800 */
[----:B------:R-:W3:Y:S02]  /*49320*/  LDL.LU R26, [R1+0x388] ;  /* 0x00038800011a7983 */ /* 0x000ee40000300800 */
[----:B------:R-:W3:Y:S01]  /*49330*/  LDL.LU R27, [R1+0x38c] ;  /* 0x00038c00011b7983 */ /* 0x000ee20000300800 */
[----:B------:R-:W4:Y:S01]  /*49340*/  LDL.LU.64 R16, [R1+0x10] ;  /* 0x0000100001107983 */ /* 0x000f220000300a00 */
[----:B------:R0:W-:Y:S02]  /*49350*/  STL.64 [R1+0x3e0], R12 ;  /* 0x0003e00c01007387 */ /* 0x0001e40000100a00 */
[----:B------:R-:W-:Y:S01]  /*49360*/  STL.64 [R1+0x3e8], R14 ;  /* 0x0003e80e01007387 */ /* 0x000fe20000100a00 */
[----:B0-----:R-:W2:Y:S01]  /*49370*/  LDL.LU.64 R12, [R1+0x21a8] ;  /* 0x0021a800010c7983 */ /* 0x001ea20000300a00 */
[----:B------:R-:W2:Y:S02]  /*49380*/  LDL.LU.64 R10, [R1+0x21a0] ;  /* 0x0021a000010a7983 */ /* 0x000ea40000300a00 */
[----:B------:R-:W2:Y:S02]  /*49390*/  LDL.LU.64 R8, [R1+0x2198] ;  /* 0x0021980001087983 */ /* 0x000ea40000300a00 */
[C---:B--2---:R-:W-:Y:S01]  /*493a0*/  HMMA.16816.F32 R8, R20.reuse, R12, R8 ;  /* 0x0000000c1408723c */ /* 0x044fe20000001808 */
[----:B------:R-:W-:Y:S11]  /*493b0*/  IMAD.MOV.U32 R3, RZ, RZ, R13 ;  /* 0x000000ffff037224 */ /* 0x000ff600078e000d */
[----:B------:R-:W-:Y:S11]  /*493c0*/  @!UPT UIADD3 URZ, URZ, URZ, URZ ;  /* 0x0000003f3f3ff290 */ /* 0x000ff6000fffe03f */
[----:B------:R0:W-:Y:S01]  /*493d0*/  STL.64 [R1+0x3d0], R8 ;  /* 0x0003d00801007387 */ /* 0x0001e20000100a00 */
[----:B------:R1:W-:Y:S03]  /*493e0*/  STL.64 [R1+0x3d8], R10 ;  /* 0x0003d80a01007387 */ /* 0x0003e60000100a00 */
[----:B0-----:R-:W2:Y:S01]  /*493f0*/  LDL.LU.64 R8, [R1+0x2190] ;  /* 0x0021900001087983 */ /* 0x001ea20000300a00 */
[----:B-1----:R-:W-:Y:S02]  /*49400*/  IMAD.MOV.U32 R10, RZ, RZ, R12 ;  /* 0x000000ffff0a7224 */ /* 0x002fe400078e000c */
        /* <DEDUP_REMOVED lines=11> */
[----:B------:R-:W-:Y:S01]  /*494c0*/  STL.64 [R1+0x2108], R12 ;  /* 0x0021080c01007387 */ /* 0x000fe20000100a00 */
[C---:B--2---:R-:W-:Y:S11]  /*494d0*/  HMMA.16816.F32 R4, R20.reuse, R8, R4 ;  /* 0x000000081404723c */ /* 0x044ff60000001804 */
[----:B------:R-:W-:Y:S11]  /*494e0*/  @!UPT UIADD3 URZ, URZ, URZ, URZ ;  /* 0x0000003f3f3ff290 */ /* 0x000ff6000fffe03f */
[----:B------:R-:W-:Y:S01]  /*494f0*/  @!UPT UIADD3 URZ, URZ, URZ, URZ ;  /* 0x0000003f3f3ff290 */ /* 0x000fe2000fffe03f */
[----:B------:R0:W-:Y:S01]  /*49500*/  STL.64 [R1+0x3b0], R4 ;  /* 0x0003b00401007387 */ /* 0x0001e20000100a00 */
[----:B------:R-:W-:Y:S03]  /*49510*/  STL.64 [R1+0x3b8], R6 ;  /* 0x0003b80601007387 */ /* 0x000fe60000100a00 */
[----:B0-----:R-:W3:Y:S01]  /*49520*/  LDL.LU.64 R4, [R1+0x2170] ;  /* 0x0021700001047983 */ /* 0x001ee20000300a00 */
        /* <DEDUP_REMOVED lines=23> */
[----:B------:R-:W4:Y:S02]  /*496a0*/  LDL.LU.64 R4, [R1+0x2150] ;  /* 0x0021500001047983 */ /* 0x000f240000300a00 */
[C---:B----4-:R-:W-:Y:S11]  /*496b0*/  HMMA.16816.F32 R4, R20.reuse, R16, R4 ;  /* 0x000000101404723c */ /* 0x050ff60000001804 */
[----:B------:R-:W-:Y:S11]  /*496c0*/  @!UPT UIADD3 URZ, URZ, URZ, URZ ;  /* 0x0000003f3f3ff290 */ /* 0x000ff6000fffe03f */
[----:B------:R-:W-:Y:S01]  /*496d0*/  @!UPT UIADD3 URZ, URZ, URZ, URZ ;  /* 0x0000003f3f3ff290 */ /* 0x000fe2000fffe03f */
[----:B------:R0:W-:Y:S01]  /*496e0*/  STL.64 [R1+0x390], R4 ;  /* 0x0003900401007387 */ /* 0x0001e20000100a00 */
[----:B------:R3:W-:Y:S03]  /*496f0*/  STL.64 [R1+0x398], R6 ;  /* 0x0003980601007387 */ /* 0x0007e60000100a00 */
[----:B0-----:R-:W3:Y:S02]  /*49700*/  LDL.LU.64 R4, [R1+0x2148] ;  /* 0x0021480001047983 */ /* 0x001ee40000300a00 */
[C---:B---3--:R-:W-:Y:S02]  /*49710*/  HMMA.16816.F32 R4, R20.reuse, R4, R24 ;  /* 0x000000041404723c */ /* 0x048fe40000001818 */
        /* <DEDUP_REMOVED lines=14> */
[----:B0-----:R-:W3:Y:S01]  /*49800*/  LDL.LU.64 R20, [R1+0x20] ;  /* 0x0000200001147983 */ /* 0x001ee20000300a00 */
[C---:B--2---:R-:W-:Y:S03]  /*49810*/  HMMA.16816.F32 R12, R24.reuse, R12, R8 ;  /* 0x0000000c180c723c */ /* 0x044fe60000001808 */
[----:B------:R-:W2:Y:S01]  /*49820*/  LDL.LU.64 R10, [R1+0x2118] ;  /* 0x00211800010a7983 */ /* 0x000ea20000300a00 */
[----:B------:R-:W2:Y:S11]  /*49830*/  LDL.LU.64 R8, [R1+0x2110] ;  /* 0x0021100001087983 */ /* 0x000eb60000300a00 */
[----:B------:R-:W-:Y:S08]  /*49840*/  @!UPT UIADD3 URZ, URZ, URZ, URZ ;  /* 0x0000003f3f3ff290 */ /* 0x000ff0000fffe03f */
        /* <DEDUP_REMOVED lines=11> */
[----:B------:R-:W2:Y:S11]  /*49900*/  LDL.LU.64 R8, [R1+0x20e8] ;  /* 0x0020e80001087983 */ /* 0x000eb60000300a00 */
[----:B------:R-:W-:Y:S10]  /*49910*/  @!UPT UIADD3 URZ, URZ, URZ, URZ ;  /* 0x0000003f3f3ff290 */ /* 0x000ff4000fffe03f */
[----:B------:R-:W-:Y:S01]  /*49920*/  STL.64 [R1+0x2a0], R12 ;  /* 0x0002a00c01007387 */ /* 0x000fe20000100a00 */
[----:B------:R0:W-:Y:S03]  /*49930*/  STL.64 [R1+0x2a8], R14 ;  /* 0x0002a80e01007387 */ /* 0x0001e60000100a00 */
[----:B0-----:R-:W4:Y:S01]  /*49940*/  LDL.LU.64 R14, [R1+0x20e0] ;  /* 0x0020e000010e7983 */ /* 0x001f220000300a00 */
[----:B------:R-:W4:Y:S02]  /*49950*/  LDL.LU.64 R12, [R1+0x20d8] ;  /* 0x0020d800010c7983 */ /* 0x000f240000300a00 */
[----:B--2---:R-:W-:Y:S02]  /*49960*/  IMAD.MOV.U32 R7, RZ, RZ, R8 ;  /* 0x000000ffff077224 */ /* 0x004fe400078e0008 */
[----:B------:R-:W-:Y:S01]  /*49970*/  IMAD.MOV.U32 R6, RZ, RZ, R9 ;  /* 0x000000ffff067224 */ /* 0x000fe200078e0009 */
[C---:B----4-:R-:W-:Y:S11]  /*49980*/  HMMA.16816.F32 R12, R24.reuse, R8, R12 ;  /* 0x00000008180c723c */ /* 0x050ff6000000180c */
[----:B------:R-:W-:Y:S11]  /*49990*/  @!UPT UIADD3 URZ, URZ, URZ, URZ ;  /* 0x0000003f3f3ff290 */ /* 0x000ff6000fffe03f */
[----:B------:R-:W-:Y:S01]  /*499a0*/  @!UPT UIADD3 URZ, URZ, URZ, URZ ;  /* 0x0000003f3f3ff290 */ /* 0x000fe2000fffe03f */
[----:B------:R-:W-:Y:S01]  /*499b0*/  STL.64 [R1+0x290], R12 ;  /* 0x0002900c01007387 */ /* 0x000fe20000100a00 */
[----:B------:R-:W-:Y:S02]  /*499c0*/  STL.64 [R1+0x298], R14 ;  /* 0x0002980e01007387 */ /* 0x000fe40000100a00 */
[----:B------:R-:W-:Y:S02]  /*499d0*/  STL.64 [R1+0x20b0], R6 ;  /* 0x0020b00601007387 */ /* 0x000fe40000100a00 */
[----:B------:R0:W-:Y:S02]  /*499e0*/  STL.64 [R1+0x20a8], R4 ;  /* 0x0020a80401007387 */ /* 0x0001e40000100a00 */
        /* <DEDUP_REMOVED lines=12> */
[----:B0-----:R-:W3:Y:S01]  /*49ab0*/  LDL.LU R4, [R1+0x210] ;  /* 0x0002100001047983 */ /* 0x001ee20000300800 */
[----:B------:R-:W3:Y:S02]  /*49ac0*/  LDL.LU R5, [R1+0x214] ;  /* 0x0002140001057983 */ /* 0x000ee40000300800 */
[----:B------:R-:W3:Y:S02]  /*49ad0*/  LDL.LU R6, [R1+0x218] ;  /* 0x0002180001067983 */ /* 0x000ee40000300800 */
[----:B------:R-:W3:Y:S01]  /*49ae0*/  LDL.LU R7, [R1+0x21c] ;  /* 0x00021c0001077983 */ /* 0x000ee20000300800 */
[----:B------:R-:W0:Y:S01]  /*49af0*/  S2R R29, SR_TID.X ;  /* 0x00000000001d7919 */ /* 0x000e220000002100 */
[----:B---3--:R-:W-:Y:S11]  /*49b00*/  HMMA.16816.F32 R4, R24, R20, R4 ;  /* 0x000000141804723c */ /* 0x008ff60000001804 */
[----:B------:R-:W-:Y:S11]  /*49b10*/  @!UPT UIADD3 URZ, URZ, URZ, URZ ;  /* 0x0000003f3f3ff290 */ /* 0x000ff6000fffe03f */
[----:B------:R-:W-:Y:S01]  /*49b20*/  @!UPT UIADD3 URZ, URZ, URZ, URZ ;  /* 0x0000003f3f3ff290 */ /* 0x000fe2000fffe03f */
[----:B------:R-:W-:Y:S01]  /*49b30*/  STL.64 [R1+0x280], R4 ;  /* 0x0002800401007387 */ /* 0x000fe20000100a00 */
[----:B------:R1:W-:Y:S03]  /*49b40*/  STL.64 [R1+0x288], R6 ;  /* 0x0002880601007387 */ /* 0x0003e60000100a00 */
[----:B-1----:R-:W2:Y:S01]  /*49b50*/  LDL.LU.64 R6, [R1+0x20d0] ;  /* 0x0020d00001067983 */ /* 0x002ea20000300a00 */
[----:B------:R-:W2:Y:S01]  /*49b60*/  LDL.LU.64 R4, [R1+0x20c8] ;  /* 0x0020c80001047983 */ /* 0x000ea20000300a00 */
[C---:B0-----:R-:W-:Y:S01]  /*49b70*/  LOP3.LUT R0, R29.reuse, 0x7, RZ, 0xc0, !PT ;  /* 0x000000071d007812 */ /* 0x041fe200078ec0ff */
[----:B------:R-:W-:-:S04]  /*49b80*/  IMAD.SHL.U32 R3, R29, 0x2, RZ ;  /* 0x000000021d037824 */ /* 0x000fc800078e00ff */
[----:B------:R-:W-:Y:S02]  /*49b90*/  IMAD R0, R0, 0x110, RZ ;  /* 0x0000011000007824 */ /* 0x000fe400078e02ff */
[----:B------:R-:W-:-:S03]  /*49ba0*/  IMAD.SHL.U32 R29, R29, 0x80, RZ ;  /* 0x000000801d1d7824 */ /* 0x000fc600078e00ff */
[----:B------:R-:W-:-:S04]  /*49bb0*/  LOP3.LUT R15, R0, 0x10, R3, 0x78, !PT ;  /* 0x00000010000f7812 */ /* 0x000fc800078e7803 */
[----:B------:R-:W-:-:S04]  /*49bc0*/  LOP3.LUT R15, R15, 0x800, R29, 0xf8, !PT ;  /* 0x000008000f0f7812 */ /* 0x000fc800078ef81d */
[----:B------:R-:W-:-:S05]  /*49bd0*/  LOP3.LUT R15, R15, 0x60, RZ, 0x3c, !PT ;  /* 0x000000600f0f7812 */ /* 0x000fca00078e3cff */
[----:B------:R-:W-:Y:S02]  /*49be0*/  LDSM.16.MT88.4 R8, [R15+0x6000] ;  /* 0x006000000f08783b */ /* 0x000fe40000004200 */
[----:B------:R-:W0:Y:S02]  /*49bf0*/  LDSM.16.MT88.4 R12, [R15+0x6080] ;  /* 0x006080000f0c783b */ /* 0x000e240000004200 */
[----:B0-----:R-:W-:Y:S02]  /*49c00*/  STL.64 [R1+0x2020], R14 ;  /* 0x0020200e01007387 */ /* 0x001fe40000100a00 */
[----:B------:R0:W-:Y:S02]  /*49c10*/  STL.64 [R1+0x2018], R12 ;  /* 0x0020180c01007387 */ /* 0x0001e40000100a00 */
[----:B0-----:R-:W3:Y:S01]  /*49c20*/  LDL.64 R12, [R1] ;  /* 0x00000000010c7983 */ /* 0x001ee20000100a00 */
[----:B--2---:R-:W-:Y:S11]  /*49c30*/  HMMA.16816.F32 R4, R24, R16, R4 ;  /* 0x000000101804723c */ /* 0x004ff60000001804 */
[----:B------:R-:W-:Y:S11]  /*49c40*/  @!UPT UIADD3 URZ, URZ, URZ, URZ ;  /* 0x0000003f3f3ff290 */ /* 0x000ff6000fffe03f */
[----:B------:R-:W-:Y:S01]  /*49c50*/  @!UPT UIADD3 URZ, URZ, URZ, URZ ;  /* 0x0000003f3f3ff290 */ /* 0x000fe2000fffe03f */
[----:B------:R-:W-:Y:S01]  /*49c60*/  STL.64 [R1+0x270], R4 ;  /* 0x0002700401007387 */ /* 0x000fe20000100a00 */
[----:B------:R0:W-:Y:S03]  /*49c70*/  STL.64 [R1+0x278], R6 ;  /* 0x0002780601007387 */ /* 0x0001e60000100a00 */
[----:B0-----:R-:W2:Y:S01]  /*49c80*/  LDL.LU.64 R6, [R1+0x20c0] ;  /* 0x0020c00001067983 */ /* 0x001ea20000300a00 */
[----:B------:R-:W2:Y:S03]  /*49c90*/  LDL.LU.64 R4, [R1+0x20b8] ;  /* 0x0020b80001047983 */ /* 0x000ea60000300a00 */
[----:B------:R-:W0:Y:S01]  /*49ca0*/  S2R R0, SR_TID.X ;  /* 0x0000000000007919 */ /* 0x000e220000002100 */
[----:B------:R-:W-:Y:S01]  /*49cb0*/  IMAD.MOV.U32 R14, RZ, RZ, R16 ;  /* 0x000000ffff0e7224 */ /* 0x000fe200078e0010 */
[C---:B0-----:R-:W-:Y:S01]  /*49cc0*/  LOP3.LUT R2, R0.reuse, 0x7, RZ, 0xc0, !PT ;  /* 0x0000000700027812 */ /* 0x041fe200078ec0ff */
[----:B------:R-:W-:-:S04]  /*49cd0*/  IMAD.SHL.U32 R19, R0, 0x2, RZ ;  /* 0x0000000200137824 */ /* 0x000fc800078e00ff */
[----:B------:R-:W-:Y:S02]  /*49ce0*/  IMAD R2, R2, 0x110, RZ ;  /* 0x0000011002027824 */ /* 0x000fe400078e02ff */
[----:B------:R-:W-:-:S03]  /*49cf0*/  IMAD.SHL.U32 R29, R0, 0x80, RZ ;  /* 0x00000080001d7824 */ /* 0x000fc600078e00ff */
[----:B------:R-:W-:-:S04]  /*49d00*/  LOP3.LUT R23, R2, 0x10, R19, 0x78, !PT ;  /* 0x0000001002177812 */ /* 0x000fc800078e7813 */
[----:B------:R-:W-:Y:S01]  /*49d10*/  LOP3.LUT R23, R23, 0x800, R29, 0xf8, !PT ;  /* 0x0000080017177812 */ /* 0x000fe200078ef81d */
[----:B------:R-:W-:-:S04]  /*49d20*/  IMAD.MOV.U32 R2, RZ, RZ, R17 ;  /* 0x000000ffff027224 */ /* 0x000fc800078e0011 */
[----:B------:R-:W0:Y:S01]  /*49d30*/  LDSM.16.MT88.4 R16, [R23+0x7000] ;  /* 0x007000001710783b */ /* 0x000e220000004200 */
[----:B---3--:R-:W-:-:S03]  /*49d40*/  IMAD.MOV.U32 R29, RZ, RZ, R13 ;  /* 0x000000ffff1d7224 */ /* 0x008fc600078e000d */
[----:B0-----:R-:W-:Y:S01]  /*49d50*/  STL.64 [R1+0x1f68], R18 ;  /* 0x001f681201007387 */ /* 0x001fe20000100a00 */
[----:B------:R0:W-:Y:S02]  /*49d60*/  STL.64 [R1+0x1f60], R16 ;  /* 0x001f601001007387 */ /* 0x0001e40000100a00 */
[----:B0-----:R-:W-:Y:S02]  /*49d70*/  IMAD.MOV.U32 R16, RZ, RZ, R14 ;  /* 0x000000ffff107224 */ /* 0x001fe400078e000e */
[----:B------:R-:W-:-:S05]  /*49d80*/  IMAD.MOV.U32 R17, RZ, RZ, R2 ;  /* 0x000000ffff117224 */ /* 0x000fca00078e0002 */
[----:B------:R0:W-:Y:S01]  /*49d90*/  STL.64 [R1+0x2050], R16 ;  /* 0x0020501001007387 */ /* 0x0001e20000100a00 */
[----:B------:R-:W-:-:S03]  /*49da0*/  IMAD.MOV.U32 R2, RZ, RZ, R12 ;  /* 0x000000ffff027224 */ /* 0x000fc600078e000c */
[----:B0-----:R-:W3:Y:S01]  /*49db0*/  LDL.LU R16, [R1+0x230] ;  /* 0x0002300001107983 */ /* 0x001ee20000300800 */
[----:B------:R-:W3:Y:S02]  /*49dc0*/  LDL.LU R17, [R1+0x234] ;  /* 0x0002340001117983 */ /* 0x000ee40000300800 */
[----:B------:R-:W3:Y:S02]  /*49dd0*/  LDL.LU R18, [R1+0x238] ;  /* 0x0002380001127983 */ /* 0x000ee40000300800 */
[----:B------:R-:W3:Y:S01]  /*49de0*/  LDL.LU R19, [R1+0x23c] ;  /* 0x00023c0001137983 */ /* 0x000ee20000300800 */
[----:B--2---:R-:W-:Y:S11]  /*49df0*/  HMMA.16816.F32 R4, R24, R12, R4 ;  /* 0x0000000c1804723c */ /* 0x004ff60000001804 */
[----:B------:R-:W-:Y:S11]  /*49e00*/  @!UPT UIADD3 URZ, URZ, URZ, URZ ;  /* 0x0000003f3f3ff290 */ /* 0x000ff6000fffe03f */
[----:B------:R-:W-:Y:S01]  /*49e10*/  @!UPT UIADD3 URZ, URZ, URZ, URZ ;  /* 0x0000003f3f3ff290 */ /* 0x000fe2000fffe03f */
[----:B------:R-:W-:Y:S01]  /*49e20*/  STL.64 [R1+0x260], R4 ;  /* 0x0002600401007387 */ /* 0x000fe20000100a00 */
[----:B------:R0:W-:Y:S03]  /*49e30*/  STL.64 [R1+0x268], R6 ;  /* 0x0002680601007387 */ /* 0x0001e60000100a00 */
[----:B0-----:R-:W2:Y:S01]  /*49e40*/  LDL.LU.64 R6, [R1+0x20b0] ;  /* 0x0020b00001067983 */ /* 0x001ea20000300a00 */
[----:B------:R-:W3:Y:S02]  /*49e50*/  LDL.LU.64 R4, [R1+0x20a8] ;  /* 0x0020a80001047983 */ /* 0x000ee40000300a00 */
[----:B------:R-:W4:Y:S02]  /*49e60*/  LDL.LU R12, [R1+0x590] ;  /* 0x00059000010c7983 */ /* 0x000f240000300800 */
[----:B------:R-:W4:Y:S01]  /*49e70*/  LDL.LU R13, [R1+0x594] ;  /* 0x00059400010d7983 */ /* 0x000f220000300800 */
[----:B------:R-:W2:Y:S01]  /*49e80*/  LDL.LU R14, [R1+0x598] ;  /* 0x00059800010e7983 */ /* 0x000ea20000300800 */
[----:B------:R-:W2:Y:S03]  /*49e90*/  LDL.LU R15, [R1+0x59c] ;  /* 0x00059c00010f7983 */ /* 0x000ea60000300800 */
[----:B--2---:R-:W-:Y:S01]  /*49ea0*/  STL.64 [R1+0x2068], R14 ;  /* 0x0020680e01007387 */ /* 0x004fe20000100a00 */
[----:B----4-:R0:W-:Y:S03]  /*49eb0*/  STL.64 [R1+0x2060], R12 ;  /* 0x0020600c01007387 */ /* 0x0101e60000100a00 */
[----:B0-----:R-:W2:Y:S01]  /*49ec0*/  LDL.LU.64 R12, [R1+0x40] ;  /* 0x00004000010c7983 */ /* 0x001ea20000300a00 */
[----:B------:R-:W-:-:S02]  /*49ed0*/  IMAD.MOV.U32 R0, RZ, RZ, R20 ;  /* 0x000000ffff007224 */ /* 0x000fc400078e0014 */
[----:B------:R-:W-:Y:S02]  /*49ee0*/  IMAD.MOV.U32 R3, RZ, RZ, R21 ;  /* 0x000000ffff037224 */ /* 0x000fe400078e0015 */
[----:B------:R-:W0:Y:S04]  /*49ef0*/  LDSM.16.MT88.4 R20, [R23+0x7080] ;  /* 0x007080001714783b */ /* 0x000e280000004200 */
[----:B--2---:R1:W-:Y:S04]  /*49f00*/  STL.64 [R1+0x2070], R12 ;  /* 0x0020700c01007387 */ /* 0x0043e80000100a00 */
[----:B-1----:R-:W2:Y:S04]  /*49f10*/  LDL.LU.64 R12, [R1+0x50] ;  /* 0x00005000010c7983 */ /* 0x002ea80000300a00 */
[----:B--2---:R1:W-:Y:S04]  /*49f20*/  STL.64 [R1+0x2088], R12 ;  /* 0x0020880c01007387 */ /* 0x0043e80000100a00 */
[----:B-1----:R-:W2:Y:S01]  /*49f30*/  LDL.LU.64 R12, [R1+0x60] ;  /* 0x00006000010c7983 */ /* 0x002ea20000300a00 */
[----:B0-----:R-:W-:Y:S02]  /*49f40*/  STL.64 [R1+0x1ed0], R22 ;  /* 0x001ed01601007387 */ /* 0x001fe40000100a00 */
[----:B------:R0:W-:Y:S02]  /*49f50*/  STL.64 [R1+0x1ec8], R20 ;  /* 0x001ec81401007387 */ /* 0x0001e40000100a00 */
        /* <DEDUP_REMOVED lines=8> */
[----:B------:R-:W-:Y:S01]  /*49fe0*/  IMAD.MOV.U32 R21, RZ, RZ, R6 ;  /* 0x000000ffff157224 */ /* 0x000fe200078e0006 */
[----:B------:R-:W2:Y:S01]  /*49ff0*/  LDL.LU R7, [R1+0x20a4] ;  /* 0x0020a40001077983 */ /* 0x000ea20000300800 */
[----:B------:R-:W2:Y:S03]  /*4a000*/  LDL.LU R6, [R1+0x20a0] ;  /* 0x0020a00001067983 */ /* 0x000ea60000300800 */
[----:B------:R0:W-:Y:S04]  /*4a010*/  STL.64 [R1+0x2090], R20 ;  /* 0x0020901401007387 */ /* 0x0001e80000100a00 */
[----:B0-----:R-:W3:Y:S01]  /*4a020*/  LDL.LU R20, [R1+0x5c0] ;  /* 0x0005c00001147983 */ /* 0x001ee20000300800 */
[----:B------:R-:W3:Y:S02]  /*4a030*/  LDL.LU R21, [R1+0x5c4] ;  /* 0x0005c40001157983 */ /* 0x000ee40000300800 */
[----:B------:R-:W3:Y:S02]  /*4a040*/  LDL.LU R22, [R1+0x5c8] ;  /* 0x0005c80001167983 */ /* 0x000ee40000300800 */
[----:B------:R-:W3:Y:S01]  /*4a050*/  LDL.LU R23, [R1+0x5cc] ;  /* 0x0005cc0001177983 */ /* 0x000ee20000300800 */
[----:B--2---:R-:W-:Y:S01]  /*4a060*/  STL.64 [R1+0x2030], R6 ;  /* 0x0020300601007387 */ /* 0x004fe20000100a00 */
[----:B------:R0:W-:Y:S02]  /*4a070*/  STL.64 [R1+0x2028], R4 ;  /* 0x0020280401007387 */ /* 0x0001e40000100a00 */
[----:B------:R-:W-:Y:S02]  /*4a080*/  STL.64 [R1+0x150], R16 ;  /* 0x0001501001007387 */ /* 0x000fe40000100a00 */
[----:B------:R1:W-:Y:S01]  /*4a090*/  STL.64 [R1+0x158], R18 ;  /* 0x0001581201007387 */ /* 0x0003e20000100a00 */
[----:B0-----:R-:W2:Y:S01]  /*4a0a0*/  LDL.LU R4, [R1+0x5a0] ;  /* 0x0005a00001047983 */ /* 0x001ea20000300800 */
[----:B------:R-:W2:Y:S02]  /*4a0b0*/  LDL.LU R5, [R1+0x5a4] ;  /* 0x0005a40001057983 */ /* 0x000ea40000300800 */
[----:B------:R-:W4:Y:S02]  /*4a0c0*/  LDL.LU R6, [R1+0x5a8] ;  /* 0x0005a80001067983 */ /* 0x000f240000300800 */
[----:B------:R-:W4:Y:S01]  /*4a0d0*/  LDL.LU R7, [R1+0x5ac] ;  /* 0x0005ac0001077983 */ /* 0x000f220000300800 */
[----:B-1----:R-:W0:Y:S02]  /*4a0e0*/  S2R R18, SR_TID.X ;  /* 0x0000000000127919 */ /* 0x002e240000002100 */
[C---:B0-----:R-:W-:Y:S01]  /*4a0f0*/  LOP3.LUT R19, R18.reuse, 0x7, RZ, 0xc0, !PT ;  /* 0x0000000712137812 */ /* 0x041fe200078ec0ff */
[----:B------:R-:W-:-:S04]  /*4a100*/  IMAD.SHL.U32 R17, R18, 0x2, RZ ;  /* 0x0000000212117824 */ /* 0x000fc800078e00ff */
[----:B------:R-:W-:Y:S02]  /*4a110*/  IMAD R19, R19, 0x110, RZ ;  /* 0x0000011013137824 */ /* 0x000fe400078e02ff */
[----:B------:R-:W-:-:S03]  /*4a120*/  IMAD.SHL.U32 R18, R18, 0x80, RZ ;  /* 0x0000008012127824 */ /* 0x000fc600078e00ff */
[----:B------:R-:W-:-:S04]  /*4a130*/  LOP3.LUT R19, R19, 0x10, R17, 0x78, !PT ;  /* 0x0000001013137812 */ /* 0x000fc800078e7811 */
[----:B------:R-:W-:-:S04]  /*4a140*/  LOP3.LUT R19, R19, 0x800, R18, 0xf8, !PT ;  /* 0x0000080013137812 */ /* 0x000fc800078ef812 */
[----:B------:R-:W-:-:S05]  /*4a150*/  LOP3.LUT R19, R19, 0x20, RZ, 0x3c, !PT ;  /* 0x0000002013137812 */ /* 0x000fca00078e3cff */
[----:B------:R-:W0:Y:S01]  /*4a160*/  LDSM.16.MT88.4 R24, [R19+0x7000] ;  /* 0x007000001318783b */ /* 0x000e220000004200 */
[----:B---3--:R-:W-:Y:S03]  /*4a170*/  HMMA.16816.F32 R20, R8, R12, R20 ;  /* 0x0000000c0814723c */ /* 0x008fe60000001814 */
[----:B----4-:R-:W-:Y:S01]  /*4a180*/  STL.64 [R1+0x2080], R6 ;  /* 0x0020800601007387 */ /* 0x010fe20000100a00 */
[----:B--2---:R1:W-:Y:S03]  /*4a190*/  STL.64 [R1+0x2078], R4 ;  /* 0x0020780401007387 */ /* 0x0043e60000100a00 */
[----:B-1----:R-:W2:Y:S01]  /*4a1a0*/  LDL.LU R4, [R1+0x5b0] ;  /* 0x0005b00001047983 */ /* 0x002ea20000300800 */
[----:B------:R-:W2:Y:S02]  /*4a1b0*/  LDL.LU R5, [R1+0x5b4] ;  /* 0x0005b40001057983 */ /* 0x000ea40000300800 */
[----:B------:R-:W2:Y:S02]  /*4a1c0*/  LDL.LU R6, [R1+0x5b8] ;  /* 0x0005b80001067983 */ /* 0x000ea40000300800 */
[----:B------:R-:W2:Y:S01]  /*4a1d0*/  LDL.LU R7, [R1+0x5bc] ;  /* 0x0005bc0001077983 */ /* 0x000ea20000300800 */
[----:B0-----:R-:W-:Y:S01]  /*4a1e0*/  STL.64 [R1+0x1e68], R26 ;  /* 0x001e681a01007387 */ /* 0x001fe20000100a00 */
[----:B------:R0:W-:Y:S02]  /*4a1f0*/  STL.64 [R1+0x1e60], R24 ;  /* 0x001e601801007387 */ /* 0x0001e40000100a00 */
[----:B0-----:R-:W-:-:S02]  /*4a200*/  IMAD.MOV.U32 R24, RZ, RZ, R0 ;  /* 0x000000ffff187224 */ /* 0x001fc400078e0000 */
[----:B------:R-:W-:Y:S01]  /*4a210*/  IMAD.MOV.U32 R25, RZ, RZ, R3 ;  /* 0x000000ffff197224 */ /* 0x000fe200078e0003 */
[----:B------:R-:W3:Y:S01]  /*4a220*/  LDL.LU R0, [R1+0x209c] ;  /* 0x00209c0001007983 */ /* 0x000ee20000300800 */
[----:B------:R-:W4:Y:S02]  /*4a230*/  LDL.LU R3, [R1+0x2098] ;  /* 0x0020980001037983 */ /* 0x000f240000300800 */
[----:B------:R-:W2:Y:S02]  /*4a240*/  LDL.LU R16, [R1+0x1f0] ;  /* 0x0001f00001107983 */ /* 0x000ea40000300800 */
[----:B------:R-:W2:Y:S01]  /*4a250*/  LDL.LU R17, [R1+0x1f4] ;  /* 0x0001f40001117983 */ /* 0x000ea20000300800 */
[----:B------:R-:W2:Y:S01]  /*4a260*/  LDL.LU R18, [R1+0x1f8] ;  /* 0x0001f80001127983 */ /* 0x000ea20000300800 */
[----:B------:R-:W2:Y:S02]  /*4a270*/  LDL.LU R19, [R1+0x1fc] ;  /* 0x0001fc0001137983 */ /* 0x000ea40000300800 */
[----:B------:R0:W-:Y:S02]  /*4a280*/  STL.64 [R1+0x230], R20 ;  /* 0x0002301401007387 */ /* 0x0001e40000100a00 */
[----:B------:R1:W-:Y:S01]  /*4a290*/  STL.64 [R1+0x238], R22 ;  /* 0x0002381601007387 */ /* 0x0003e20000100a00 */
[----:B0-----:R-:W2:Y:S01]  /*4a2a0*/  LDL.LU.64 R20, [R1+0x2090] ;  /* 0x0020900001147983 */ /* 0x001ea20000300a00 */
[----:B-1----:R-:W-:-:S02]  /*4a2b0*/  IMAD.MOV.U32 R23, RZ, RZ, R12 ;  /* 0x000000ffff177224 */ /* 0x002fc400078e000c */
[----:B------:R-:W-:Y:S02]  /*4a2c0*/  IMAD.MOV.U32 R22, RZ, RZ, R13 ;  /* 0x000000ffff167224 */ /* 0x000fe400078e000d */
[----:B------:R-:W2:Y:S02]  /*4a2d0*/  LDL.LU.64 R12, [R1+0x2088] ;  /* 0x00208800010c7983 */ /* 0x000ea40000300a00 */
        /* <DEDUP_REMOVED lines=14> */
[----:B------:R-:W2:Y:S02]  /*4a3c0*/  LDL.LU.64 R14, [R1+0x2068] ;  /* 0x00206800010e7983 */ /* 0x000ea40000300a00 */
[----:B0-----:R-:W-:Y:S02]  /*4a3d0*/  IMAD.MOV.U32 R5, RZ, RZ, R12 ;  /* 0x000000ffff057224 */ /* 0x001fe400078e000c */
[----:B------:R-:W-:Y:S02]  /*4a3e0*/  IMAD.MOV.U32 R4, RZ, RZ, R13 ;  /* 0x000000ffff047224 */ /* 0x000fe400078e000d */
[----:B------:R-:W2:Y:S01]  /*4a3f0*/  LDL.LU.64 R12, [R1+0x2060] ;  /* 0x00206000010c7983 */ /* 0x000ea20000300a00 */
[----:B------:R-:W-:Y:S01]  /*4a400*/  STL.64 [R1+0x1fd0], R20 ;  /* 0x001fd01401007387 */ /* 0x000fe20000100a00 */
[C---:B--2---:R-:W-:Y:S11]  /*4a410*/  HMMA.16816.F32 R12, R8.reuse, R20, R12 ;  /* 0x00000014080c723c */ /* 0x044ff6000000180c */
        /* <DEDUP_REMOVED lines=8> */
[----:B------:R-:W-:Y:S01]  /*4a4a0*/  HMMA.16816.F32 R16, R8, R24, R16 ;  /* 0x000000180810723c */ /* 0x000fe20000001810 */
[----:B------:R-:W-:-:S02]  /*4a4b0*/  IMAD.MOV.U32 R20, RZ, RZ, R5 ;  /* 0x000000ffff147224 */ /* 0x000fc400078e0005 */
[----:B------:R-:W-:Y:S02]  /*4a4c0*/  IMAD.MOV.U32 R21, RZ, RZ, R4 ;  /* 0x000000ffff157224 */ /* 0x000fe400078e0004 */
[----:B------:R-:W-:Y:S02]  /*4a4d0*/  IMAD.MOV.U32 R4, RZ, RZ, R2 ;  /* 0x000000ffff047224 */ /* 0x000fe400078e0002 */
[----:B------:R-:W-:Y:S01]  /*4a4e0*/  IMAD.MOV.U32 R5, RZ, RZ, R29 ;  /* 0x000000ffff057224 */ /* 0x000fe200078e001d */
[----:B--2---:R-:W-:Y:S01]  /*4a4f0*/  STL.64 [R1+0x2040], R14 ;  /* 0x0020400e01007387 */ /* 0x004fe20000100a00 */
[----:B------:R0:W-:Y:S02]  /*4a500*/  STL.64 [R1+0x2038], R12 ;  /* 0x0020380c01007387 */ /* 0x0001e40000100a00 */
[----:B------:R-:W2:Y:S02]  /*4a510*/  LDL.LU R2, [R1+0x205c] ;  /* 0x00205c0001027983 */ /* 0x000ea40000300800 */
[----:B------:R-:W2:Y:S01]  /*4a520*/  LDL.LU R29, [R1+0x2058] ;  /* 0x00205800011d7983 */ /* 0x000ea20000300800 */
[----:B------:R1:W-:Y:S04]  /*4a530*/  STL.64 [R1+0x2048], R4 ;  /* 0x0020480401007387 */ /* 0x0003e80000100a00 */
[----:B0-----:R-:W2:Y:S01]  /*4a540*/  LDL.LU R12, [R1+0x1d0] ;  /* 0x0001d000010c7983 */ /* 0x001ea20000300800 */
[----:B------:R-:W2:Y:S02]  /*4a550*/  LDL.LU R13, [R1+0x1d4] ;  /* 0x0001d400010d7983 */ /* 0x000ea40000300800 */
[----:B------:R-:W2:Y:S02]  /*4a560*/  LDL.LU R14, [R1+0x1d8] ;  /* 0x0001d800010e7983 */ /* 0x000ea40000300800 */
[----:B------:R-:W2:Y:S01]  /*4a570*/  LDL.LU R15, [R1+0x1dc] ;  /* 0x0001dc00010f7983 */ /* 0x000ea20000300800 */
[----:B-1----:R-:W2:Y:S01]  /*4a580*/  LDL.LU R4, [R1+0x1e0] ;  /* 0x0001e00001047983 */ /* 0x002ea20000300800 */
[----:B------:R-:W2:Y:S02]  /*4a590*/  LDL.LU R5, [R1+0x1e4] ;  /* 0x0001e40001057983 */ /* 0x000ea40000300800 */
[----:B------:R-:W2:Y:S02]  /*4a5a0*/  LDL.LU R6, [R1+0x1e8] ;  /* 0x0001e80001067983 */ /* 0x000ea40000300800 */
[----:B------:R-:W2:Y:S01]  /*4a5b0*/  LDL.LU R7, [R1+0x1ec] ;  /* 0x0001ec0001077983 */ /* 0x000ea20000300800 */
[----:B------:R0:W-:Y:S02]  /*4a5c0*/  STL.64 [R1+0x1fe8], R20 ;  /* 0x001fe81401007387 */ /* 0x0001e40000100a00 */
[----:B0-----:R-:W-:-:S02]  /*4a5d0*/  IMAD.MOV.U32 R20, RZ, RZ, R27 ;  /* 0x000000ffff147224 */ /* 0x001fc400078e001b */
[----:B------:R-:W-:-:S05]  /*4a5e0*/  IMAD.MOV.U32 R21, RZ, RZ, R26 ;  /* 0x000000ffff157224 */ /* 0x000fca00078e001a */
[----:B------:R-:W-:Y:S01]  /*4a5f0*/  STL.64 [R1+0x2000], R20 ;  /* 0x0020001401007387 */ /* 0x000fe20000100a00 */
[----:B------:R0:W-:Y:S02]  /*4a600*/  STL.64 [R1+0x1f0], R16 ;  /* 0x0001f01001007387 */ /* 0x0001e40000100a00 */
[----:B------:R-:W-:Y:S01]  /*4a610*/  STL.64 [R1+0x1f8], R18 ;  /* 0x0001f81201007387 */ /* 0x000fe20000100a00 */
[----:B0-----:R-:W2:Y:S01]  /*4a620*/  LDL.LU.64 R16, [R1+0x2050] ;  /* 0x0020500001107983 */ /* 0x001ea20000300a00 */
        /* <DEDUP_REMOVED lines=24> */
[----:B------:R0:W-:Y:S01]  /*4a7b0*/  STL.64 [R1+0x1e0], R4 ;  /* 0x0001e00401007387 */ /* 0x0001e20000100a00 */
[----:B------:R1:W-:Y:S03]  /*4a7c0*/  STL.64 [R1+0x1e8], R6 ;  /* 0x0001e80601007387 */ /* 0x0003e60000100a00 */
[----:B0-----:R-:W1:Y:S02]  /*4a7d0*/  LDL.LU.64 R4, [R1+0x2048] ;  /* 0x0020480001047983 */ /* 0x001e640000300a00 */
[C---:B-1----:R-:W-:Y:S02]  /*4a7e0*/  HMMA.16816.F32 R4, R8.reuse, R4, R12 ;  /* 0x000000040804723c */ /* 0x042fe4000000180c */
[----:B------:R-:W2:Y:S01]  /*4a7f0*/  LDL.LU.64 R14, [R1+0x2040] ;  /* 0x00204000010e7983 */ /* 0x000ea20000300a00 */
[----:B------:R-:W2:Y:S11]  /*4a800*/  LDL.LU.64 R12, [R1+0x2038] ;  /* 0x00203800010c7983 */ /* 0x000eb60000300a00 */
[----:B------:R-:W-:Y:S09]  /*4a810*/  @!UPT UIADD3 URZ, URZ, URZ, URZ ;  /* 0x0000003f3f3ff290 */ /* 0x000ff2000fffe03f */
[----:B------:R-:W-:Y:S01]  /*4a820*/  STL.64 [R1+0x1d0], R4 ;  /* 0x0001d00401007387 */ /* 0x000fe20000100a00 */
[----:B------:R0:W-:Y:S03]  /*4a830*/  STL.64 [R1+0x1d8], R6 ;  /* 0x0001d80601007387 */ /* 0x0001e60000100a00 */
[----:B0-----:R-:W2:Y:S01]  /*4a840*/  LDL.LU.64 R6, [R1+0x2030] ;  /* 0x0020300001067983 */ /* 0x001ea20000300a00 */
[----:B------:R-:W2:Y:S02]  /*4a850*/  LDL.LU.64 R4, [R1+0x2028] ;  /* 0x0020280001047983 */ /* 0x000ea40000300a00 */
[----:B------:R-:W-:Y:S02]  /*4a860*/  IMAD.MOV.U32 R20, RZ, RZ, R23 ;  /* 0x000000ffff147224 */ /* 0x000fe400078e0017 */
[----:B------:R-:W-:Y:S01]  /*4a870*/  IMAD.MOV.U32 R21, RZ, RZ, R22 ;  /* 0x000000ffff157224 */ /* 0x000fe200078e0016 */
[----:B--2---:R-:W-:Y:S01]  /*4a880*/  HMMA.16816.F32 R8, R8, R4, R12 ;  /* 0x000000040808723c */ /* 0x004fe2000000180c */
[----:B------:R-:W2:Y:S01]  /*4a890*/  LDL.LU.64 R14, [R1+0x2020] ;  /* 0x00202000010e7983 */ /* 0x000ea20000300a00 */
[----:B------:R-:W2:Y:S02]  /*4a8a0*/  LDL.LU.64 R12, [R1+0x2018] ;  /* 0x00201800010c7983 */ /* 0x000ea40000300a00 */
[----:B------:R-:W-:Y:S02]  /*4a8b0*/  STL.64 [R1+0x1f80], R6 ;  /* 0x001f800601007387 */ /* 0x000fe40000100a00 */
[----:B------:R0:W-:Y:S11]  /*4a8c0*/  STL.64 [R1+0x1f78], R4 ;  /* 0x001f780401007387 */ /* 0x0001f60000100a00 */
[----:B------:R-:W-:Y:S06]  /*4a8d0*/  @!UPT UIADD3 URZ, URZ, URZ, URZ ;  /* 0x0000003f3f3ff290 */ /* 0x000fec000fffe03f */
[----:B------:R1:W-:Y:S01]  /*4a8e0*/  STL.64 [R1+0x100], R8 ;  /* 0x0001000801007387 */ /* 0x0003e20000100a00 */
[----:B------:R3:W-:Y:S02]  /*4a8f0*/  STL.64 [R1+0x108], R10 ;  /* 0x0001080a01007387 */ /* 0x0007e40000100a00 */
[----:B0-----:R-:W4:Y:S02]  /*4a900*/  LDL.LU R4, [R1+0xa0] ;  /* 0x0000a00001047983 */ /* 0x001f240000300800 */
[----:B------:R-:W4:Y:S01]  /*4a910*/  LDL.LU R5, [R1+0xa4] ;  /* 0x0000a40001057983 */ /* 0x000f220000300800 */
[----:B------:R-:W4:Y:S01]  /*4a920*/  LDL.LU R6, [R1+0xa8] ;  /* 0x0000a80001067983 */ /* 0x000f220000300800 */
[----:B------:R-:W4:Y:S03]  /*4a930*/  LDL.LU R7, [R1+0xac] ;  /* 0x0000ac0001077983 */ /* 0x000f260000300800 */
[----:B-1----:R-:W4:Y:S01]  /*4a940*/  LDL.LU.64 R8, [R1] ;  /* 0x0000000001087983 */ /* 0x002f220000300a00 */
[----:B---3--:R-:W3:Y:S01]  /*4a950*/  LDL.64 R10, [R1+0x8] ;  /* 0x00000800010a7983 */ /* 0x008ee20000100a00 */
        /* <DEDUP_REMOVED lines=22> */
[----:B------:R-:W4:Y:S11]  /*4aac0*/  LDL.LU.64 R24, [R1+0x1fc8] ;  /* 0x001fc80001187983 */ /* 0x000f360000300a00 */
[----:B------:R-:W-:Y:S10]  /*4aad0*/  @!UPT UIADD3 URZ, URZ, URZ, URZ ;  /* 0x0000003f3f3ff290 */ /* 0x000ff4000fffe03f */
[----:B------:R-:W-:Y:S01]  /*4aae0*/  STL.64 [R1+0xb0], R20 ;  /* 0x0000b01401007387 */ /* 0x000fe20000100a00 */
[----:B------:R0:W-:Y:S03]  /*4aaf0*/  STL.64 [R1+0xb8], R22 ;  /* 0x0000b81601007387 */ /* 0x0001e60000100a00 */
[----:B0-----:R-:W2:Y:S01]  /*4ab00*/  LDL.LU.64 R22, [R1+0x1fc0] ;  /* 0x001fc00001167983 */ /* 0x001ea20000300a00 */
[----:B------:R-:W2:Y:S01]  /*4ab10*/  LDL.LU.64 R20, [R1+0x1fb8] ;  /* 0x001fb80001147983 */ /* 0x000ea20000300a00 */
[C---:B----4-:R-:W-:Y:S08]  /*4ab20*/  HMMA.16816.F32 R24, R12.reuse, R24, R4 ;  /* 0x000000180c18723c */ /* 0x050ff00000001804 */
[----:B--2---:R-:W-:Y:S11]  /*4ab30*/  HMMA.16816.F32 R4, R12, R16, R20 ;  /* 0x000000100c04723c */ /* 0x004ff60000001814 */
[----:B------:R-:W-:Y:S04]  /*4ab40*/  @!UPT UIADD3 URZ, URZ, URZ, URZ ;  /* 0x0000003f3f3ff290 */ /* 0x000fe8000fffe03f */
[----:B------:R0:W-:Y:S01]  /*4ab50*/  STL.64 [R1+0xa0], R24 ;  /* 0x0000a01801007387 */ /* 0x0001e20000100a00 */
[----:B------:R1:W-:Y:S02]  /*4ab60*/  STL.64 [R1+0xa8], R26 ;  /* 0x0000a81a01007387 */ /* 0x0003e40000100a00 */
[----:B0-----:R-:W-:Y:S02]  /*4ab70*/  IMAD.MOV.U32 R24, RZ, RZ, R2 ;  /* 0x000000ffff187224 */ /* 0x001fe400078e0002 */
[----:B-1----:R-:W-:Y:S01]  /*4ab80*/  IMAD.MOV.U32 R26, RZ, RZ, R0 ;  /* 0x000000ffff1a7224 */ /* 0x002fe200078e0000 */
[----:B------:R-:W2:Y:S01]  /*4ab90*/  LDL.LU R2, [R1+0x1fb4] ;  /* 0x001fb40001027983 */ /* 0x000ea20000300800 */
[----:B------:R-:W-:Y:S02]  /*4aba0*/  IMAD.MOV.U32 R27, RZ, RZ, R28 ;  /* 0x000000ffff1b7224 */ /* 0x000fe400078e001c */
[----:B------:R-:W-:Y:S01]  /*4abb0*/  IMAD.MOV.U32 R25, RZ, RZ, R3 ;  /* 0x000000ffff197224 */ /* 0x000fe200078e0003 */
[----:B------:R-:W-:Y:S01]  /*4abc0*/  STL.64 [R1+0x90], R4 ;  /* 0x0000900401007387 */ /* 0x000fe20000100a00 */
[----:B------:R-:W-:Y:S02]  /*4abd0*/  STL.64 [R1+0x98], R6 ;  /* 0x0000980601007387 */ /* 0x000fe40000100a00 */
[----:B------:R-:W4:Y:S02]  /*4abe0*/  LDL.LU R3, [R1+0x1fb0] ;  /* 0x001fb00001037983 */ /* 0x000f240000300800 */
[----:B------:R-:W2:Y:S01]  /*4abf0*/  LDL.LU R0, [R1+0x1fac] ;  /* 0x001fac0001007983 */ /* 0x000ea20000300800 */
[----:B------:R-:W2:Y:S01]  /*4ac00*/  LDL.LU R28, [R1+0x1fa8] ;  /* 0x001fa800011c7983 */ /* 0x000ea20000300800 */
[----:B------:R0:W-:Y:S02]  /*4ac10*/  STL.64 [R1+0x1eb8], R26 ;  /* 0x001eb81a01007387 */ /* 0x0001e40000100a00 */
[----:B------:R-:W-:Y:S01]  /*4ac20*/  STL.64 [R1+0x1eb0], R24 ;  /* 0x001eb01801007387 */ /* 0x000fe20000100a00 */
[----:B0-----:R-:W2:Y:S04]  /*4ac30*/  LDL R26, [R1+0x68] ;  /* 0x00006800011a7983 */ /* 0x001ea80000100800 */
[----:B------:R-:W2:Y:S01]  /*4ac40*/  LDL R27, [R1+0x6c] ;  /* 0x00006c00011b7983 */ /* 0x000ea20000100800 */
[----:B------:R-:W2:Y:S02]  /*4ac50*/  LDL.LU R20, [R1+0x250] ;  /* 0x0002500001147983 */ /* 0x000ea40000300800 */
[----:B------:R-:W2:Y:S02]  /*4ac60*/  LDL.LU R21, [R1+0x254] ;  /* 0x0002540001157983 */ /* 0x000ea40000300800 */
[----:B------:R-:W2:Y:S02]  /*4ac70*/  LDL.LU R22, [R1+0x258] ;  /* 0x0002580001167983 */ /* 0x000ea40000300800 */
[----:B------:R-:W-:-:S02]  /*4ac80*/  IMAD.MOV.U32 R23, RZ, RZ, R29 ;  /* 0x000000ffff177224 */ /* 0x000fc400078e001d */
[----:B------:R-:W3:Y:S01]  /*4ac90*/  LDL.LU R29, [R1+0x1fa4] ;  /* 0x001fa400011d7983 */ /* 0x000ee20000300800 */
[----:B------:R-:W3:Y:S02]  /*4aca0*/  LDL.LU R4, [R1+0x360] ;  /* 0x0003600001047983 */ /* 0x000ee40000300800 */
[----:B------:R-:W3:Y:S02]  /*4acb0*/  LDL.LU R5, [R1+0x364] ;  /* 0x0003640001057983 */ /* 0x000ee40000300800 */
[----:B------:R-:W3:Y:S01]  /*4acc0*/  LDL.LU R6, [R1+0x368] ;  /* 0x0003680001067983 */ /* 0x000ee20000300800 */
[----:B------:R-:W3:Y:S04]  /*4acd0*/  LDL.LU R7, [R1+0x36c] ;  /* 0x00036c0001077983 */ /* 0x000ee80000300800 */
[----:B--2---:R-:W-:Y:S01]  /*4ace0*/  STL.64 [R1+0x1ee0], R22 ;  /* 0x001ee01601007387 */ /* 0x004fe20000100a00 */
[----:B------:R0:W-:Y:S02]  /*4acf0*/  STL.64 [R1+0x1ed8], R20 ;  /* 0x001ed81401007387 */ /* 0x0001e40000100a00 */
[----:B0-----:R-:W-:-:S02]  /*4ad00*/  IMAD.MOV.U32 R20, RZ, RZ, R28 ;  /* 0x000000ffff147224 */ /* 0x001fc400078e001c */
[----:B------:R-:W-:Y:S01]  /*4ad10*/  IMAD.MOV.U32 R21, RZ, RZ, R0 ;  /* 0x000000ffff157224 */ /* 0x000fe200078e0000 */
[----:B------:R-:W2:Y:S01]  /*4ad20*/  LDL.LU R28, [R1+0x1fa0] ;  /* 0x001fa000011c7983 */ /* 0x000ea20000300800 */
[----:B------:R-:W2:Y:S02]  /*4ad30*/  LDL.LU R0, [R1+0x1f9c] ;  /* 0x001f9c0001007983 */ /* 0x000ea40000300800 */
[----:B----4-:R-:W-:Y:S02]  /*4ad40*/  IMAD.MOV.U32 R22, RZ, RZ, R3 ;  /* 0x000000ffff167224 */ /* 0x010fe400078e0003 */
[----:B------:R-:W-:Y:S01]  /*4ad50*/  IMAD.MOV.U32 R23, RZ, RZ, R2 ;  /* 0x000000ffff177224 */ /* 0x000fe200078e0002 */
[----:B------:R-:W4:Y:S01]  /*4ad60*/  LDL.LU R3, [R1+0x1f98] ;  /* 0x001f980001037983 */ /* 0x000f220000300800 */
[----:B------:R-:W2:Y:S02]  /*4ad70*/  LDL.LU R2, [R1+0x1f94] ;  /* 0x001f940001027983 */ /* 0x000ea40000300800 */
[----:B------:R-:W2:Y:S02]  /*4ad80*/  LDL.LU R16, [R1+0x70] ;  /* 0x0000700001107983 */ /* 0x000ea40000300800 */
[----:B------:R-:W2:Y:S01]  /*4ad90*/  LDL.LU R17, [R1+0x74] ;  /* 0x0000740001117983 */ /* 0x000ea20000300800 */
[----:B------:R-:W2:Y:S01]  /*4ada0*/  LDL.LU R18, [R1+0x78] ;  /* 0x0000780001127983 */ /* 0x000ea20000300800 */
[----:B------:R-:W2:Y:S02]  /*4adb0*/  LDL.LU R19, [R1+0x7c] ;  /* 0x00007c0001137983 */ /* 0x000ea40000300800 */
[----:B------:R0:W-:Y:S02]  /*4adc0*/  STL.64 [R1+0x1ef0], R22 ;  /* 0x001ef01601007387 */ /* 0x0001e40000100a00 */
[----:B------:R-:W-:Y:S01]  /*4add0*/  STL.64 [R1+0x1ee8], R20 ;  /* 0x001ee81401007387 */ /* 0x000fe20000100a00 */
[----:B0-----:R-:W2:Y:S04]  /*4ade0*/  LDL.64 R22, [R1+0x18] ;  /* 0x0000180001167983 */ /* 0x001ea80000100a00 */
[----:B--2---:R0:W-:Y:S04]  /*4adf0*/  STL.64 [R1+0x1f08], R22 ;  /* 0x001f081601007387 */ /* 0x0041e80000100a00 */
[----:B0-----:R-:W2:Y:S04]  /*4ae00*/  LDL.64 R22, [R1+0x28] ;  /* 0x0000280001167983 */ /* 0x001ea80000100a00 */
[----:B--2---:R0:W-:Y:S04]  /*4ae10*/  STL.64 [R1+0x1f18], R22 ;  /* 0x001f181601007387 */ /* 0x0041e80000100a00 */
[----:B0-----:R-:W2:Y:S01]  /*4ae20*/  LDL.64 R22, [R1+0x38] ;  /* 0x0000380001167983 */ /* 0x001ea20000100a00 */
[----:B------:R-:W-:-:S02]  /*4ae30*/  IMAD.MOV.U32 R20, RZ, RZ, R2 ;  /* 0x000000ffff147224 */ /* 0x000fc400078e0002 */
[----:B----4-:R-:W-:Y:S01]  /*4ae40*/  IMAD.MOV.U32 R21, RZ, RZ, R3 ;  /* 0x000000ffff157224 */ /* 0x010fe200078e0003 */
[----:B--2---:R0:W-:Y:S01]  /*4ae50*/  STL.64 [R1+0x1f28], R22 ;  /* 0x001f281601007387 */ /* 0x0041e20000100a00 */
[----:B------:R-:W2:Y:S02]  /*4ae60*/  LDL.LU R2, [R1+0x1f90] ;  /* 0x001f900001027983 */ /* 0x000ea40000300800 */
[----:B------:R-:W4:Y:S02]  /*4ae70*/  LDL.LU R3, [R1+0x1f8c] ;  /* 0x001f8c0001037983 */ /* 0x000f240000300800 */
[----:B0-----:R-:W-:Y:S02]  /*4ae80*/  IMAD.MOV.U32 R22, RZ, RZ, R0 ;  /* 0x000000ffff167224 */ /* 0x001fe400078e0000 */
[----:B------:R-:W2:Y:S01]  /*4ae90*/  LDL.LU R0, [R1+0x1f88] ;  /* 0x001f880001007983 */ /* 0x000ea20000300800 */
[----:B------:R-:W2:Y:S01]  /*4aea0*/  LDL.LU R23, [R1+0x33c] ;  /* 0x00033c0001177983 */ /* 0x000ea20000300800 */
[----:B---3--:R-:W-:Y:S02]  /*4aeb0*/  HMMA.16816.F32 R4, R12, R8, R4 ;  /* 0x000000080c04723c */ /* 0x008fe40000001804 */
[----:B--2---:R0:W-:Y:S01]  /*4aec0*/  STL.64 [R1+0x1f38], R22 ;  /* 0x001f381601007387 */ /* 0x0041e20000100a00 */
[----:B------:R4:W-:Y:S03]  /*4aed0*/  STL.64 [R1+0x1f30], R20 ;  /* 0x001f301401007387 */ /* 0x0009e60000100a00 */
[----:B0-----:R-:W2:Y:S01]  /*4aee0*/  LDL.64 R22, [R1+0x58] ;  /* 0x0000580001167983 */ /* 0x001ea20000100a00 */
[----:B----4-:R-:W-:Y:S11]  /*4aef0*/  IMAD.MOV.U32 R21, RZ, RZ, R3 ;  /* 0x000000ffff157224 */ /* 0x010ff600078e0003 */
[----:B------:R-:W-:Y:S06]  /*4af00*/  @!UPT UIADD3 URZ, URZ, URZ, URZ ;  /* 0x0000003f3f3ff290 */ /* 0x000fec000fffe03f */
[----:B------:R-:W-:Y:S02]  /*4af10*/  IMAD.MOV.U32 R3, RZ, RZ, R6 ;  /* 0x000000ffff037224 */ /* 0x000fe400078e0006 */
[----:B------:R-:W-:Y:S02]  /*4af20*/  IMAD.MOV.U32 R8, RZ, RZ, R28 ;  /* 0x000000ffff087224 */ /* 0x000fe400078e001c */
[----:B------:R-:W-:Y:S01]  /*4af30*/  IMAD.MOV.U32 R9, RZ, RZ, R29 ;  /* 0x000000ffff097224 */ /* 0x000fe200078e001d */
[----:B--2---:R0:W-:Y:S01]  /*4af40*/  STL.64 [R1+0x1f58], R22 ;  /* 0x001f581601007387 */ /* 0x0041e20000100a00 */
[----:B------:R-:W2:Y:S02]  /*4af50*/  LDL.LU R20, [R1+0x350] ;  /* 0x0003500001147983 */ /* 0x000ea40000300800 */
[----:B------:R1:W-:Y:S02]  /*4af60*/  STL [R1+0x80], R4 ;  /* 0x0000800401007387 */ /* 0x0003e40000100800 */
[----:B0-----:R-:W-:-:S02]  /*4af70*/  IMAD.MOV.U32 R22, RZ, RZ, R2 ;  /* 0x000000ffff167224 */ /* 0x001fc400078e0002 */
[----:B------:R-:W-:Y:S02]  /*4af80*/  IMAD.MOV.U32 R23, RZ, RZ, R0 ;  /* 0x000000ffff177224 */ /* 0x000fe400078e0000 */
[----:B------:R-:W-:Y:S02]  /*4af90*/  IMAD.MOV.U32 R2, RZ, RZ, R7 ;  /* 0x000000ffff027224 */ /* 0x000fe400078e0007 */
[----:B------:R-:W-:Y:S01]  /*4afa0*/  IMAD.MOV.U32 R0, RZ, RZ, R5 ;  /* 0x000000ffff007224 */ /* 0x000fe200078e0005 */
[----:B------:R-:W3:Y:S01]  /*4afb0*/  LDL.LU.64 R6, [R1+0x1f80] ;  /* 0x001f800001067983 */ /* 0x000ee20000300a00 */
[----:B-1----:R-:W4:Y:S02]  /*4afc0*/  LDL.LU.64 R4, [R1+0x1f78] ;  /* 0x001f780001047983 */ /* 0x002f240000300a00 */
[----:B------:R0:W-:Y:S02]  /*4afd0*/  STL.64 [R1+0x1f20], R10 ;  /* 0x001f200a01007387 */ /* 0x0001e40000100a00 */
[----:B------:R-:W2:Y:S01]  /*4afe0*/  LDL.LU R28, [R1+0x1f74] ;  /* 0x001f7400011c7983 */ /* 0x000ea20000300800 */
[----:B------:R-:W2:Y:S04]  /*4aff0*/  LDL.LU R29, [R1+0x1f70] ;  /* 0x001f7000011d7983 */ /* 0x000ea80000300800 */
[----:B0-----:R-:W2:Y:S01]  /*4b000*/  LDL.LU R10, [R1+0x328] ;  /* 0x00032800010a7983 */ /* 0x001ea20000300800 */
[----:B------:R-:W2:Y:S01]  /*4b010*/  LDL.LU R11, [R1+0x32c] ;  /* 0x00032c00010b7983 */ /* 0x000ea20000300800 */
[----:B----4-:R-:W-:Y:S02]  /*4b020*/  HMMA.16816.F32 R12, R12, R4, R16 ;  /* 0x000000040c0c723c */ /* 0x010fe40000001810 */
[----:B--2---:R-:W-:Y:S01]  /*4b030*/  STL.64 [R1+0x1f48], R10 ;  /* 0x001f480a01007387 */ /* 0x004fe20000100a00 */
[----:B------:R0:W-:Y:S03]  /*4b040*/  STL.64 [R1+0x1f40], R8 ;  /* 0x001f400801007387 */ /* 0x0001e60000100a00 */
[----:B0-----:R-:W2:Y:S01]  /*4b050*/  LDL.LU R8, [R1+0x340] ;  /* 0x0003400001087983 */ /* 0x001ea20000300800 */
[----:B------:R-:W2:Y:S02]  /*4b060*/  LDL.LU R9, [R1+0x344] ;  /* 0x0003440001097983 */ /* 0x000ea40000300800 */
[----:B------:R-:W-:Y:S02]  /*4b070*/  STL [R1+0x1bd4], R3 ;  /* 0x001bd40301007387 */ /* 0x000fe40000100800 */
[----:B------:R-:W-:Y:S01]  /*4b080*/  STL [R1+0x1bd0], R0 ;  /* 0x001bd00001007387 */ /* 0x000fe20000100800 */
[----:B------:R-:W4:Y:S01]  /*4b090*/  LDL.LU.64 R18, [R1+0x1f68] ;  /* 0x001f680001127983 */ /* 0x000f220000300a00 */
[----:B------:R-:W4:Y:S10]  /*4b0a0*/  LDL.LU.64 R16, [R1+0x1f60] ;  /* 0x001f600001107983 */ /* 0x000f340000300a00 */
[----:B------:R-:W-:Y:S02]  /*4b0b0*/  STL.64 [R1+0x70], R12 ;  /* 0x0000700c01007387 */ /* 0x000fe40000100a00 */
[----:B------:R0:W-:Y:S02]  /*4b0c0*/  STL.64 [R1+0x78], R14 ;  /* 0x0000780e01007387 */ /* 0x0001e40000100a00 */
[----:B0-----:R-:W2:Y:S01]  /*4b0d0*/  LDL.64 R14, [R1+0x48] ;  /* 0x00004800010e7983 */ /* 0x001ea20000100a00 */
[----:B----4-:R-:W-:Y:S11]  /*4b0e0*/  HMMA.16816.F32 R20, R16, R26, R20 ;  /* 0x0000001a1014723c */ /* 0x010ff60000001814 */
[----:B------:R-:W-:Y:S11]  /*4b0f0*/  @!UPT UIADD3 URZ, URZ, URZ, URZ ;  /* 0x0000003f3f3ff290 */ /* 0x000ff6000fffe03f */
[----:B------:R-:W-:Y:S01]  /*4b100*/  @!UPT UIADD3 URZ, URZ, URZ, URZ ;  /* 0x0000003f3f3ff290 */ /* 0x000fe2000fffe03f */
[----:B------:R-:W-:Y:S01]  /*4b110*/  STL.64 [R1+0x770], R20 ;  /* 0x0007701401007387 */ /* 0x000fe20000100a00 */
[----:B------:R0:W-:Y:S03]  /*4b120*/  STL.64 [R1+0x778], R22 ;  /* 0x0007781601007387 */ /* 0x0001e60000100a00 */
[----:B0-----:R-:W2:Y:S01]  /*4b130*/  LDL.LU.64 R22, [R1+0x1f58] ;  /* 0x001f580001167983 */ /* 0x001ea20000300a00 */
[----:B------:R-:W-:Y:S02]  /*4b140*/  IMAD.MOV.U32 R10, RZ, RZ, R29 ;  /* 0x000000ffff0a7224 */ /* 0x000fe400078e001d */
[----:B------:R-:W-:Y:S02]  /*4b150*/  IMAD.MOV.U32 R11, RZ, RZ, R28 ;  /* 0x000000ffff0b7224 */ /* 0x000fe400078e001c */
[----:B------:R-:W-:Y:S01]  /*4b160*/  IMAD.MOV.U32 R28, RZ, RZ, R20 ;  /* 0x000000ffff1c7224 */ /* 0x000fe200078e0014 */
[----:B------:R3:W-:Y:S01]  /*4b170*/  STL.64 [R1+0x1f10], R26 ;  /* 0x001f101a01007387 */ /* 0x0007e20000100a00 */
[----:B------:R-:W-:-:S02]  /*4b180*/  IMAD.MOV.U32 R29, RZ, RZ, R21 ;  /* 0x000000ffff1d7224 */ /* 0x000fc400078e0015 */
[----:B------:R-:W4:Y:S02]  /*4b190*/  LDL.LU R24, [R1+0x310] ;  /* 0x0003100001187983 */ /* 0x000f240000300800 */
[----:B------:R-:W4:Y:S02]  /*4b1a0*/  LDL.LU R25, [R1+0x314] ;  /* 0x0003140001197983 */ /* 0x000f240000300800 */
[----:B---3--:R-:W-:Y:S02]  /*4b1b0*/  IMAD.MOV.U32 R26, RZ, RZ, R6 ;  /* 0x000000ffff1a7224 */ /* 0x008fe400078e0006 */
[----:B------:R-:W-:Y:S01]  /*4b1c0*/  IMAD.MOV.U32 R27, RZ, RZ, R7 ;  /* 0x000000ffff1b7224 */ /* 0x000fe200078e0007 */
[----:B------:R-:W3:Y:S01]  /*4b1d0*/  LDL.LU R6, [R1+0x1f54] ;  /* 0x001f540001067983 */ /* 0x000ee20000300800 */
[----:B------:R-:W3:Y:S02]  /*4b1e0*/  LDL.LU R7, [R1+0x1f50] ;  /* 0x001f500001077983 */ /* 0x000ee40000300800 */
[----:B------:R-:W-:Y:S02]  /*4b1f0*/  STL [R1+0x1a04], R28 ;  /* 0x001a041c01007387 */ /* 0x000fe40000100800 */
[----:B------:R-:W-:Y:S01]  /*4b200*/  STL [R1+0x1a00], R29 ;  /* 0x001a001d01007387 */ /* 0x000fe20000100800 */
        /* <DEDUP_REMOVED lines=9> */
[----:B------:R-:W2:Y:S01]  /*4b2a0*/  LDL.LU.64 R20, [R1+0x1f30] ;  /* 0x001f300001147983 */ /* 0x000ea20000300a00 */
[----:B---3--:R-:W-:Y:S01]  /*4b2b0*/  STL.64 [R1+0x1f00], R6 ;  /* 0x001f000601007387 */ /* 0x008fe20000100a00 */
        /* <DEDUP_REMOVED lines=11> */
[----:B------:R0:W-:Y:S02]  /*4b370*/  STL.64 [R1+0x1ec0], R14 ;  /* 0x001ec00e01007387 */ /* 0x0001e40000100a00 */
[----:B------:R-:W3:Y:S02]  /*4b380*/  LDL.LU R12, [R1+0x1c0] ;  /* 0x0001c000010c7983 */ /* 0x000ee40000300800 */
[----:B------:R-:W3:Y:S01]  /*4b390*/  LDL.LU R13, [R1+0x1c4] ;  /* 0x0001c400010d7983 */ /* 0x000ee20000300800 */
[----:B0-----:R-:W3:Y:S01]  /*4b3a0*/  LDL.LU R14, [R1+0x1c8] ;  /* 0x0001c800010e7983 */ /* 0x001ee20000300800 */
[----:B------:R-:W3:Y:S01]  /*4b3b0*/  LDL.LU R15, [R1+0x1cc] ;  /* 0x0001cc00010f7983 */ /* 0x000ee20000300800 */
[C---:B--2---:R-:W-:Y:S11]  /*4b3c0*/  HMMA.16816.F32 R8, R16.reuse, R22, R8 ;  /* 0x000000161008723c */ /* 0x044ff60000001808 */
[----:B------:R-:W-:Y:S11]  /*4b3d0*/  @!UPT UIADD3 URZ, URZ, URZ, URZ ;  /* 0x0000003f3f3ff290 */ /* 0x000ff6000fffe03f */
[----:B------:R-:W-:Y:S01]  /*4b3e0*/  @!UPT UIADD3 URZ, URZ, URZ, URZ ;  /* 0x0000003f3f3ff290 */ /* 0x000fe2000fffe03f */
[----:B------:R0:W-:Y:S01]  /*4b3f0*/  STL.64 [R1+0x780], R8 ;  /* 0x0007800801007387 */ /* 0x0001e20000100a00 */
[----:B------:R1:W-:Y:S02]  /*4b400*/  STL.64 [R1+0x788], R10 ;  /* 0x0007880a01007387 */ /* 0x0003e40000100a00 */
[----:B0-----:R-:W-:Y:S01]  /*4b410*/  IMAD.MOV.U32 R9, RZ, RZ, R22 ;  /* 0x000000ffff097224 */ /* 0x001fe200078e0016 */
[----:B-1----:R-:W2:Y:S01]  /*4b420*/  LDL.LU.64 R10, [R1+0x1f20] ;  /* 0x001f2000010a7983 */ /* 0x002ea20000300a00 */
[----:B------:R-:W-:Y:S02]  /*4b430*/  IMAD.MOV.U32 R8, RZ, RZ, R23 ;  /* 0x000000ffff087224 */ /* 0x000fe400078e0017 */
        /* <DEDUP_REMOVED lines=9> */
[----:B------:R-:W3:Y:S02]  /*4b4d0*/  LDL.LU.64 R22, [R1+0x1f08] ;  /* 0x001f080001167983 */ /* 0x000ee40000300a00 */
[----:B---3--:R-:W-:Y:S01]  /*4b4e0*/  HMMA.16816.F32 R4, R16, R22, R4 ;  /* 0x000000161004723c */ /* 0x008fe20000001804 */
[----:B------:R-:W-:-:S02]  /*4b4f0*/  IMAD.MOV.U32 R3, RZ, RZ, R22 ;  /* 0x000000ffff037224 */ /* 0x000fc400078e0016 */
[----:B------:R-:W-:Y:S11]  /*4b500*/  IMAD.MOV.U32 R0, RZ, RZ, R23 ;  /* 0x000000ffff007224 */ /* 0x000ff600078e0017 */
[----:B------:R-:W-:Y:S09]  /*4b510*/  @!UPT UIADD3 URZ, URZ, URZ, URZ ;  /* 0x0000003f3f3ff290 */ /* 0x000ff2000fffe03f */
[----:B------:R-:W-:Y:S01]  /*4b520*/  STL.64 [R1+0x5a0], R4 ;  /* 0x0005a00401007387 */ /* 0x000fe20000100a00 */
[----:B------:R0:W-:Y:S03]  /*4b530*/  STL.64 [R1+0x5a8], R6 ;  /* 0x0005a80601007387 */ /* 0x0001e60000100a00 */
[----:B0-----:R-:W3:Y:S01]  /*4b540*/  LDL.LU.64 R6, [R1+0x1f00] ;  /* 0x001f000001067983 */ /* 0x001ee20000300a00 */
[----:B------:R-:W2:Y:S02]  /*4b550*/  LDL.LU.64 R4, [R1+0x1ef8] ;  /* 0x001ef80001047983 */ /* 0x000ea40000300a00 */
[----:B------:R-:W2:Y:S02]  /*4b560*/  LDL.LU.64 R22, [R1+0x1ef0] ;  /* 0x001ef00001167983 */ /* 0x000ea40000300a00 */
        /* <DEDUP_REMOVED lines=8> */
[----:B------:R0:W-:Y:S01]  /*4b5f0*/  STL.64 [R1+0x1e78], R10 ;  /* 0x001e780a01007387 */ /* 0x0001e20000100a00 */
[----:B---3--:R-:W-:Y:S01]  /*4b600*/  HMMA.16816.F32 R16, R16, R6, R20 ;  /* 0x000000061010723c */ /* 0x008fe20000001814 */
[----:B------:R-:W4:Y:S01]  /*4b610*/  LDL.LU.64 R22, [R1+0x1ed0] ;  /* 0x001ed00001167983 */ /* 0x000f220000300a00 */
[----:B------:R-:W4:Y:S02]  /*4b620*/  LDL.LU.64 R20, [R1+0x1ec8] ;  /* 0x001ec80001147983 */ /* 0x000f240000300a00 */
[----:B0-----:R-:W-:-:S02]  /*4b630*/  IMAD.MOV.U32 R11, RZ, RZ, R4 ;  /* 0x000000ffff0b7224 */ /* 0x001fc400078e0004 */
[----:B------:R-:W-:Y:S01]  /*4b640*/  STL.64 [R1+0x1e70], R6 ;  /* 0x001e700601007387 */ /* 0x000fe20000100a00 */
[----:B------:R-:W2:Y:S11]  /*4b650*/  LDL.LU R4, [R1+0x1b0] ;  /* 0x0001b00001047983 */ /* 0x000eb60000300800 */
[----:B------:R-:W-:Y:S05]  /*4b660*/  @!UPT UIADD3 URZ, URZ, URZ, URZ ;  /* 0x0000003f3f3ff290 */ /* 0x000fea000fffe03f */
[----:B------:R-:W-:Y:S01]  /*4b670*/  STL.64 [R1+0x5f0], R16 ;  /* 0x0005f01001007387 */ /* 0x000fe20000100a00 */
[----:B------:R0:W-:Y:S02]  /*4b680*/  STL.64 [R1+0x5f8], R18 ;  /* 0x0005f81201007387 */ /* 0x0001e40000100a00 */
[----:B0-----:R-:W-:Y:S02]  /*4b690*/  IMAD.MOV.U32 R18, RZ, RZ, R25 ;  /* 0x000000ffff127224 */ /* 0x001fe400078e0019 */
[----:B------:R-:W-:Y:S02]  /*4b6a0*/  IMAD.MOV.U32 R19, RZ, RZ, R24 ;  /* 0x000000ffff137224 */ /* 0x000fe400078e0018 */
[----:B------:R-:W-:Y:S02]  /*4b6b0*/  IMAD.MOV.U32 R10, RZ, RZ, R5 ;  /* 0x000000ffff0a7224 */ /* 0x000fe400078e0005 */
[----:B------:R-:W2:Y:S01]  /*4b6c0*/  LDL.LU R5, [R1+0x1b4] ;  /* 0x0001b40001057983 */ /* 0x000ea20000300800 */
[----:B------:R-:W2:Y:S02]  /*4b6d0*/  LDL.LU R6, [R1+0x1b8] ;  /* 0x0001b80001067983 */ /* 0x000ea40000300800 */
[----:B------:R-:W2:Y:S02]  /*4b6e0*/  LDL.LU R7, [R1+0x1bc] ;  /* 0x0001bc0001077983 */ /* 0x000ea40000300800 */
[----:B------:R-:W-:Y:S01]  /*4b6f0*/  STL.64 [R1+0x1e98], R18 ;  /* 0x001e981201007387 */ /* 0x000fe20000100a00 */
[C---:B----4-:R-:W-:Y:S01]  /*4b700*/  HMMA.16816.F32 R24, R20.reuse, R26, R12 ;  /* 0x0000001a1418723c */ /* 0x050fe2000000180c */
[----:B------:R-:W3:Y:S11]  /*4b710*/  LDL.LU.64 R14, [R1+0x1ec0] ;  /* 0x001ec000010e7983 */ /* 0x000ef60000300a00 */
[----:B------:R-:W-:Y:S11]  /*4b720*/  @!UPT UIADD3 URZ, URZ, URZ, URZ ;  /* 0x0000003f3f3ff290 */ /* 0x000ff6000fffe03f */
[----:B------:R-:W-:Y:S01]  /*4b730*/  STL.64 [R1+0x6d0], R24 ;  /* 0x0006d01801007387 */ /* 0x000fe20000100a00 */
[----:B------:R0:W-:Y:S03]  /*4b740*/  STL.64 [R1+0x6d8], R26 ;  /* 0x0006d81a01007387 */ /* 0x0001e60000100a00 */
[----:B0-----:R-:W3:Y:S01]  /*4b750*/  LDL.LU.64 R26, [R1+0x1eb8] ;  /* 0x001eb800011a7983 */ /* 0x001ee20000300a00 */
[----:B------:R-:W3:Y:S02]  /*4b760*/  LDL.LU.64 R24, [R1+0x1eb0] ;  /* 0x001eb00001187983 */ /* 0x000ee40000300a00 */
[----:B------:R-:W-:Y:S02]  /*4b770*/  IMAD.MOV.U32 R18, RZ, RZ, R9 ;  /* 0x000000ffff127224 */ /* 0x000fe400078e0009 */
[----:B------:R-:W-:Y:S02]  /*4b780*/  IMAD.MOV.U32 R19, RZ, RZ, R8 ;  /* 0x000000ffff137224 */ /* 0x000fe400078e0008 */
[C---:B--2---:R-:W-:Y:S08]  /*4b790*/  HMMA.16816.F32 R8, R20.reuse, R10, R4 ;  /* 0x0000000a1408723c */ /* 0x044ff00000001804 */
[----:B---3--:R-:W-:Y:S01]  /*4b7a0*/  HMMA.16816.F32 R4, R20, R14, R24 ;  /* 0x0000000e1404723c */ /* 0x008fe20000001818 */
[----:B------:R-:W2:Y:S11]  /*4b7b0*/  LDL.LU R24, [R1+0xf0] ;  /* 0x0000f00001187983 */ /* 0x000eb60000300800 */
[----:B------:R-:W-:Y:S03]  /*4b7c0*/  @!UPT UIADD3 URZ, URZ, URZ, URZ ;  /* 0x0000003f3f3ff290 */ /* 0x000fe6000fffe03f */
[----:B------:R-:W-:Y:S02]  /*4b7d0*/  STL.64 [R1+0x6c0], R8 ;  /* 0x0006c00801007387 */ /* 0x000fe40000100a00 */
[----:B------:R0:W-:Y:S06]  /*4b7e0*/  STL.64 [R1+0x6c8], R10 ;  /* 0x0006c80a01007387 */ /* 0x0001ec0000100a00 */
[----:B------:R-:W-:Y:S01]  /*4b7f0*/  STL.64 [R1+0x6b0], R4 ;  /* 0x0006b00401007387 */ /* 0x000fe20000100a00 */
[----:B------:R-:W-:Y:S02]  /*4b800*/  STL.64 [R1+0x6b8], R6 ;  /* 0x0006b80601007387 */ /* 0x000fe40000100a00 */
[----:B------:R-:W2:Y:S02]  /*4b810*/  LDL.LU R25, [R1+0xf4] ;  /* 0x0000f40001197983 */ /* 0x000ea40000300800 */
[----:B------:R-:W3:Y:S01]  /*4b820*/  LDL.LU R26, [R1+0xf8] ;  /* 0x0000f800011a7983 */ /* 0x000ee20000300800 */
[----:B------:R-:W3:Y:S01]  /*4b830*/  LDL.LU R27, [R1+0xfc] ;  /* 0x0000fc00011b7983 */ /* 0x000ee20000300800 */
[----:B0-----:R-:W-:-:S02]  /*4b840*/  IMAD.MOV.U32 R10, RZ, RZ, R3 ;  /* 0x000000ffff0a7224 */ /* 0x001fc400078e0003 */
[----:B------:R-:W-:Y:S01]  /*4b850*/  IMAD.MOV.U32 R11, RZ, RZ, R0 ;  /* 0x000000ffff0b7224 */ /* 0x000fe200078e0000 */
[----:B---3--:R-:W-:Y:S01]  /*4b860*/  STL.64 [R1+0x1e88], R26 ;  /* 0x001e881a01007387 */ /* 0x008fe20000100a00 */
[----:B--2---:R-:W-:Y:S03]  /*4b870*/  STL.64 [R1+0x1e80], R24 ;  /* 0x001e801801007387 */ /* 0x004fe60000100a00 */
[----:B------:R0:W-:Y:S02]  /*4b880*/  STL.64 [R1+0x1e90], R10 ;  /* 0x001e900a01007387 */ /* 0x0001e40000100a00 */
[----:B------:R-:W2:Y:S01]  /*4b890*/  LDL.LU R8, [R1+0x180] ;  /* 0x0001800001087983 */ /* 0x000ea20000300800 */
[----:B------:R-:W2:Y:S04]  /*4b8a0*/  LDL.LU R9, [R1+0x184] ;  /* 0x0001840001097983 */ /* 0x000ea80000300800 */
[----:B0-----:R-:W3:Y:S01]  /*4b8b0*/  LDL.LU R10, [R1+0x188] ;  /* 0x00018800010a7983 */ /* 0x001ee20000300800 */
[----:B------:R-:W3:Y:S03]  /*4b8c0*/  LDL.LU R11, [R1+0x18c] ;  /* 0x00018c00010b7983 */ /* 0x000ee60000300800 */
        /* <DEDUP_REMOVED lines=10> */
[----:B------:R-:W4:Y:S01]  /*4b970*/  LDL.LU R4, [R1+0x160] ;  /* 0x0001600001047983 */ /* 0x000f220000300800 */
[----:B------:R-:W4:Y:S02]  /*4b980*/  LDL.LU R5, [R1+0x164] ;  /* 0x0001640001057983 */ /* 0x000f240000300800 */
[----:B------:R-:W4:Y:S02]  /*4b990*/  LDL.LU R6, [R1+0x168] ;  /* 0x0001680001067983 */ /* 0x000f240000300800 */
[----:B------:R-:W4:Y:S01]  /*4b9a0*/  LDL.LU R7, [R1+0x16c] ;  /* 0x00016c0001077983 */ /* 0x000f220000300800 */
        /* <DEDUP_REMOVED lines=8> */
[----:B------:R-:W-:Y:S01]  /*4ba30*/  STL.64 [R1+0x6a0], R16 ;  /* 0x0006a01001007387 */ /* 0x000fe20000100a00 */
[----:B------:R0:W-:Y:S04]  /*4ba40*/  STL.64 [R1+0x6a8], R18 ;  /* 0x0006a81201007387 */ /* 0x0001e80000100a00 */
[----:B0-----:R-:W3:Y:S02]  /*4ba50*/  LDL.LU.64 R18, [R1+0x1e98] ;  /* 0x001e980001127983 */ /* 0x001ee40000300a00 */
        /* <DEDUP_REMOVED lines=34> */
[----:B0-----:R-:W4:Y:S02]  /*4bc80*/  LDL.LU.64 R10, [R1+0x1e78] ;  /* 0x001e7800010a7983 */ /* 0x001f240000300a00 */
[C---:B----4-:R-:W-:Y:S11]  /*4bc90*/  HMMA.16816.F32 R4, R20.reuse, R10, R4 ;  /* 0x0000000a1404723c */ /* 0x050ff60000001804 */
[----:B------:R-:W-:Y:S11]  /*4bca0*/  @!UPT UIADD3 URZ, URZ, URZ, URZ ;  /* 0x0000003f3f3ff290 */ /* 0x000ff6000fffe03f */
[----:B------:R-:W-:Y:S01]  /*4bcb0*/  @!UPT UIADD3 URZ, URZ, URZ, URZ ;  /* 0x0000003f3f3ff290 */ /* 0x000fe2000fffe03f */
[----:B------:R-:W-:Y:S01]  /*4bcc0*/  STL.64 [R1+0x4a0], R4 ;  /* 0x0004a00401007387 */ /* 0x000fe20000100a00 */
[----:B------:R0:W-:Y:S03]  /*4bcd0*/  STL.64 [R1+0x4a8], R6 ;  /* 0x0004a80601007387 */ /* 0x0001e60000100a00 */
[----:B0-----:R-:W3:Y:S02]  /*4bce0*/  LDL.LU.64 R6, [R1+0x1e70] ;  /* 0x001e700001067983 */ /* 0x001ee40000300a00 */
[----:B---3--:R-:W-:Y:S02]  /*4bcf0*/  HMMA.16816.F32 R20, R20, R6, R24 ;  /* 0x000000061414723c */ /* 0x008fe40000001818 */
[----:B------:R-:W2:Y:S01]  /*4bd00*/  LDL.LU.64 R26, [R1+0x1e68] ;  /* 0x001e6800011a7983 */ /* 0x000ea20000300a00 */
[----:B------:R-:W2:Y:S02]  /*4bd10*/  LDL.LU.64 R24, [R1+0x1e60] ;  /* 0x001e600001187983 */ /* 0x000ea40000300a00 */
[----:B------:R-:W-:-:S02]  /*4bd20*/  IMAD.MOV.U32 R3, RZ, RZ, R14 ;  /* 0x000000ffff037224 */ /* 0x000fc400078e000e */
[----:B------:R-:W-:Y:S11]  /*4bd30*/  IMAD.MOV.U32 R0, RZ, RZ, R15 ;  /* 0x000000ffff007224 */ /* 0x000ff600078e000f */
[----:B------:R-:W-:Y:S05]  /*4bd40*/  @!UPT UIADD3 URZ, URZ, URZ, URZ ;  /* 0x0000003f3f3ff290 */ /* 0x000fea000fffe03f */
[----:B------:R-:W-:Y:S01]  /*4bd50*/  STL.64 [R1+0x490], R20 ;  /* 0x0004901401007387 */ /* 0x000fe20000100a00 */
[----:B------:R0:W-:Y:S03]  /*4bd60*/  STL.64 [R1+0x498], R22 ;  /* 0x0004981601007387 */ /* 0x0001e60000100a00 */
        /* <DEDUP_REMOVED lines=25> */
[----:B------:R-:W-:Y:S02]  /*4bf00*/  IMAD.MOV.U32 R9, RZ, RZ, R15 ;  /* 0x000000ffff097224 */ /* 0x000fe400078e000f */
[----:B------:R-:W-:Y:S03]  /*4bf10*/  STL.64 [R1+0x1e10], R10 ;  /* 0x001e100a01007387 */ /* 0x000fe60000100a00 */
[----:B------:R0:W-:Y:S04]  /*4bf20*/  STL.64 [R1+0x1e08], R8 ;  /* 0x001e080801007387 */ /* 0x0001e80000100a00 */
[----:B0-----:R-:W2:Y:S01]  /*4bf30*/  LDL.LU R8, [R1+0x240] ;  /* 0x0002400001087983 */ /* 0x001ea20000300800 */
[----:B------:R-:W2:Y:S02]  /*4bf40*/  LDL.LU R9, [R1+0x244] ;  /* 0x0002440001097983 */ /* 0x000ea40000300800 */
[----:B------:R-:W2:Y:S02]  /*4bf50*/  LDL.LU R10, [R1+0x248] ;  /* 0x00024800010a7983 */ /* 0x000ea40000300800 */
[----:B------:R-:W2:Y:S01]  /*4bf60*/  LDL.LU R11, [R1+0x24c] ;  /* 0x00024c00010b7983 */ /* 0x000ea20000300800 */
[----:B------:R-:W0:Y:S01]  /*4bf70*/  S2R R13, SR_TID.X ;  /* 0x00000000000d7919 */ /* 0x000e220000002100 */
[----:B---3--:R-:W-:Y:S11]  /*4bf80*/  HMMA.16816.F32 R16, R24, R22, R16 ;  /* 0x000000161810723c */ /* 0x008ff60000001810 */
[----:B------:R-:W-:Y:S11]  /*4bf90*/  @!UPT UIADD3 URZ, URZ, URZ, URZ ;  /* 0x0000003f3f3ff290 */ /* 0x000ff6000fffe03f */
[----:B------:R-:W-:Y:S01]  /*4bfa0*/  @!UPT UIADD3 URZ, URZ, URZ, URZ ;  /* 0x0000003f3f3ff290 */ /* 0x000fe2000fffe03f */
[----:B------:R-:W-:Y:S01]  /*4bfb0*/  STL.64 [R1+0x7a0], R16 ;  /* 0x0007a01001007387 */ /* 0x000fe20000100a00 */
[----:B------:R1:W-:Y:S03]  /*4bfc0*/  STL.64 [R1+0x7a8], R18 ;  /* 0x0007a81201007387 */ /* 0x0003e60000100a00 */
[----:B-1----:R-:W2:Y:S01]  /*4bfd0*/  LDL.LU.64 R18, [R1+0x1e18] ;  /* 0x001e180001127983 */ /* 0x002ea20000300a00 */
[C---:B0-----:R-:W-:Y:S01]  /*4bfe0*/  LOP3.LUT R12, R13.reuse, 0x7, RZ, 0xc0, !PT ;  /* 0x000000070d0c7812 */ /* 0x041fe200078ec0ff */
[----:B------:R-:W-:-:S04]  /*4bff0*/  IMAD.SHL.U32 R28, R13, 0x2, RZ ;  /* 0x000000020d1c7824 */ /* 0x000fc800078e00ff */
[----:B------:R-:W-:Y:S02]  /*4c000*/  IMAD R12, R12, 0x110, RZ ;  /* 0x000001100c0c7824 */ /* 0x000fe400078e02ff */
[----:B------:R-:W-:-:S03]  /*4c010*/  IMAD.SHL.U32 R4, R13, 0x80, RZ ;  /* 0x000000800d047824 */ /* 0x000fc600078e00ff */
[----:B------:R-:W-:-:S04]  /*4c020*/  LOP3.LUT R12, R12, 0x10, R28, 0x78, !PT ;  /* 0x000000100c0c7812 */ /* 0x000fc800078e781c */
[----:B------:R-:W-:-:S04]  /*4c030*/  LOP3.LUT R12, R12, 0x800, R4, 0xf8, !PT ;  /* 0x000008000c0c7812 */ /* 0x000fc800078ef804 */
[----:B------:R-:W-:Y:S01]  /*4c040*/  LOP3.LUT R12, R12, 0x20, RZ, 0x3c, !PT ;  /* 0x000000200c0c7812 */ /* 0x000fe200078e3cff */
[----:B------:R-:W-:Y:S02]  /*4c050*/  IMAD.MOV.U32 R28, RZ, RZ, R22 ;  /* 0x000000ffff1c7224 */ /* 0x000fe400078e0016 */
[----:B------:R-:W-:Y:S02]  /*4c060*/  IMAD.MOV.U32 R4, RZ, RZ, R23 ;  /* 0x000000ffff047224 */ /* 0x000fe400078e0017 */
[----:B------:R-:W0:Y:S01]  /*4c070*/  LDSM.16.MT88.4 R20, [R12+0x7080] ;  /* 0x007080000c14783b */ /* 0x000e220000004200 */
[C---:B------:R-:W-:Y:S01]  /*4c080*/  LOP3.LUT R15, R13.reuse, 0x7, RZ, 0xc0, !PT ;  /* 0x000000070d0f7812 */ /* 0x040fe200078ec0ff */
[----:B------:R-:W-:Y:S02]  /*4c090*/  IMAD.MOV.U32 R29, RZ, RZ, R14 ;  /* 0x000000ffff1d7224 */ /* 0x000fe400078e000e */
[C---:B------:R-:W-:Y:S02]  /*4c0a0*/  IMAD.SHL.U32 R14, R13.reuse, 0x80, RZ ;  /* 0x000000800d0e7824 */ /* 0x040fe400078e00ff */
[----:B------:R-:W-:-:S02]  /*4c0b0*/  IMAD.SHL.U32 R13, R13, 0x2, RZ ;  /* 0x000000020d0d7824 */ /* 0x000fc400078e00ff */
[----:B------:R-:W-:-:S05]  /*4c0c0*/  IMAD R15, R15, 0x110, RZ ;  /* 0x000001100f0f7824 */ /* 0x000fca00078e02ff */
[----:B------:R-:W-:-:S04]  /*4c0d0*/  LOP3.LUT R15, R15, 0x10, R13, 0x78, !PT ;  /* 0x000000100f0f7812 */ /* 0x000fc800078e780d */
[----:B------:R-:W-:-:S04]  /*4c0e0*/  LOP3.LUT R15, R15, 0x800, R14, 0xf8, !PT ;  /* 0x000008000f0f7812 */ /* 0x000fc800078ef80e */
[----:B------:R-:W-:Y:S01]  /*4c0f0*/  LOP3.LUT R15, R15, 0x40, RZ, 0x3c, !PT ;  /* 0x000000400f0f7812 */ /* 0x000fe200078e3cff */
[----:B0-----:R-:W-:Y:S01]  /*4c100*/  STL.64 [R1+0x1df8], R22 ;  /* 0x001df81601007387 */ /* 0x001fe20000100a00 */
[----:B------:R0:W-:Y:S03]  /*4c110*/  STL.64 [R1+0x1df0], R20 ;  /* 0x001df01401007387 */ /* 0x0001e60000100a00 */
[----:B0-----:R-:W3:Y:S01]  /*4c120*/  LDL.LU R20, [R1+0x2e0] ;  /* 0x0002e00001147983 */ /* 0x001ee20000300800 */
[----:B------:R-:W3:Y:S02]  /*4c130*/  LDL.LU R21, [R1+0x2e4] ;  /* 0x0002e40001157983 */ /* 0x000ee40000300800 */
[----:B------:R-:W3:Y:S02]  /*4c140*/  LDL.LU R22, [R1+0x2e8] ;  /* 0x0002e80001167983 */ /* 0x000ee40000300800 */
[----:B------:R-:W3:Y:S01]  /*4c150*/  LDL.LU R23, [R1+0x2ec] ;  /* 0x0002ec0001177983 */ /* 0x000ee20000300800 */
[C---:B--2---:R-:W-:Y:S01]  /*4c160*/  HMMA.16816.F32 R16, R24.reuse, R18, R8 ;  /* 0x000000121810723c */ /* 0x044fe20000001808 */
[----:B------:R-:W2:Y:S01]  /*4c170*/  LDL.LU.64 R10, [R1+0x1e10] ;  /* 0x001e1000010a7983 */ /* 0x000ea20000300a00 */
[----:B------:R-:W4:Y:S11]  /*4c180*/  LDL.LU.64 R8, [R1+0x1e08] ;  /* 0x001e080001087983 */ /* 0x000f360000300a00 */
[----:B------:R-:W-:Y:S10]  /*4c190*/  @!UPT UIADD3 URZ, URZ, URZ, URZ ;  /* 0x0000003f3f3ff290 */ /* 0x000ff4000fffe03f */
[----:B------:R-:W-:Y:S01]  /*4c1a0*/  STL.64 [R1+0x590], R16 ;  /* 0x0005901001007387 */ /* 0x000fe20000100a00 */
[----:B------:R-:W-:Y:S02]  /*4c1b0*/  STL.64 [R1+0x598], R18 ;  /* 0x0005981201007387 */ /* 0x000fe40000100a00 */
[----:B------:R-:W0:Y:S02]  /*4c1c0*/  LDSM.16.MT88.4 R16, [R15+0x7000] ;  /* 0x007000000f10783b */ /* 0x000e240000004200 */
[----:B------:R-:W1:Y:S04]  /*4c1d0*/  LDSM.16.MT88.4 R12, [R15+0x7080] ;  /* 0x007080000f0c783b */ /* 0x000e680000004200 */
[----:B0-----:R0:W-:Y:S01]  /*4c1e0*/  STL.64 [R1+0x1d70], R18 ;  /* 0x001d701201007387 */ /* 0x0011e20000100a00 */
[----:B------:R1:W-:Y:S03]  /*4c1f0*/  STL.64 [R1+0x1d68], R16 ;  /* 0x001d681001007387 */ /* 0x0003e60000100a00 */
[----:B0-----:R-:W3:Y:S02]  /*4c200*/  LDL.64 R18, [R1+0x18] ;  /* 0x0000180001127983 */ /* 0x001ee40000100a00 */
[----:B---3--:R-:W-:Y:S02]  /*4c210*/  HMMA.16816.F32 R20, R24, R18, R20 ;  /* 0x000000121814723c */ /* 0x008fe40000001814 */
[----:B------:R0:W-:Y:S11]  /*4c220*/  STL.64 [R1+0x1d88], R18 ;  /* 0x001d881201007387 */ /* 0x0001f60000100a00 */
[----:B------:R-:W-:Y:S10]  /*4c230*/  @!UPT UIADD3 URZ, URZ, URZ, URZ ;  /* 0x0000003f3f3ff290 */ /* 0x000ff4000fffe03f */
[----:B------:R-:W-:Y:S01]  /*4c240*/  STL.64 [R1+0x570], R20 ;  /* 0x0005701401007387 */ /* 0x000fe20000100a00 */
[----:B------:R-:W-:Y:S02]  /*4c250*/  STL.64 [R1+0x578], R22 ;  /* 0x0005781601007387 */ /* 0x000fe40000100a00 */
[----:B-1----:R-:W3:Y:S02]  /*4c260*/  LDL.LU R16, [R1+0x430] ;  /* 0x0004300001107983 */ /* 0x002ee40000300800 */
[----:B------:R-:W3:Y:S01]  /*4c270*/  LDL.LU R17, [R1+0x434] ;  /* 0x0004340001117983 */ /* 0x000ee20000300800 */
[----:B0-----:R-:W2:Y:S01]  /*4c280*/  LDL.LU R18, [R1+0x438] ;  /* 0x0004380001127983 */ /* 0x001ea20000300800 */
[----:B------:R-:W2:Y:S03]  /*4c290*/  LDL.LU R19, [R1+0x43c] ;  /* 0x00043c0001137983 */ /* 0x000ea60000300800 */
[----:B--2---:R-:W-:Y:S01]  /*4c2a0*/  STL.64 [R1+0x1d98], R18 ;  /* 0x001d981201007387 */ /* 0x004fe20000100a00 */
[----:B---3--:R0:W-:Y:S03]  /*4c2b0*/  STL.64 [R1+0x1d90], R16 ;  /* 0x001d901001007387 */ /* 0x0081e60000100a00 */
[----:B0-----:R-:W2:Y:S01]  /*4c2c0*/  LDL.LU R16, [R1+0x440] ;  /* 0x0004400001107983 */ /* 0x001ea20000300800 */
[----:B------:R-:W2:Y:S02]  /*4c2d0*/  LDL.LU R17, [R1+0x444] ;  /* 0x0004440001117983 */ /* 0x000ea40000300800 */
[----:B------:R-:W3:Y:S02]  /*4c2e0*/  LDL.LU R18, [R1+0x448] ;  /* 0x0004480001127983 */ /* 0x000ee40000300800 */
[----:B------:R-:W3:Y:S02]  /*4c2f0*/  LDL.LU R19, [R1+0x44c] ;  /* 0x00044c0001137983 */ /* 0x000ee40000300800 */
[----:B---3--:R0:W-:Y:S01]  /*4c300*/  STL.64 [R1+0x1da8], R18 ;  /* 0x001da81201007387 */ /* 0x0081e20000100a00 */
[----:B--2---:R-:W-:Y:S02]  /*4c310*/  STL.64 [R1+0x1da0], R16 ;  /* 0x001da01001007387 */ /* 0x004fe40000100a00 */
[----:B0-----:R-:W-:-:S02]  /*4c320*/  IMAD.MOV.U32 R18, RZ, RZ, R29 ;  /* 0x000000ffff127224 */ /* 0x001fc400078e001d */
[----:B----4-:R-:W-:-:S05]  /*4c330*/  IMAD.MOV.U32 R19, RZ, RZ, R9 ;  /* 0x000000ffff137224 */ /* 0x010fca00078e0009 */
[----:B------:R0:W-:Y:S02]  /*4c340*/  STL.64 [R1+0x1dc0], R18 ;  /* 0x001dc01201007387 */ /* 0x0001e40000100a00 */
[----:B0-----:R-:W-:Y:S02]  /*4c350*/  IMAD.MOV.U32 R18, RZ, RZ, R8 ;  /* 0x000000ffff127224 */ /* 0x001fe400078e0008 */
[----:B------:R-:W-:-:S05]  /*4c360*/  IMAD.MOV.U32 R19, RZ, RZ, R5 ;  /* 0x000000ffff137224 */ /* 0x000fca00078e0005 */
[----:B------:R-:W-:Y:S01]  /*4c370*/  STL.64 [R1+0x1dd8], R18 ;  /* 0x001dd81201007387 */ /* 0x000fe20000100a00 */
[----:B------:R-:W-:Y:S02]  /*4c380*/  STL.64 [R1+0x1cc8], R14 ;  /* 0x001cc80e01007387 */ /* 0x000fe40000100a00 */
[----:B------:R0:W-:Y:S02]  /*4c390*/  STL.64 [R1+0x1cc0], R12 ;  /* 0x001cc00c01007387 */ /* 0x0001e40000100a00 */
[----:B0-----:R-:W2:Y:S01]  /*4c3a0*/  LDL.LU R12, [R1+0x370] ;  /* 0x00037000010c7983 */ /* 0x001ea20000300800 */
[----:B------:R-:W2:Y:S02]  /*4c3b0*/  LDL.LU R13, [R1+0x374] ;  /* 0x00037400010d7983 */ /* 0x000ea40000300800 */
[----:B------:R-:W3:Y:S02]  /*4c3c0*/  LDL.LU R14, [R1+0x378] ;  /* 0x00037800010e7983 */ /* 0x000ee40000300800 */
[----:B------:R-:W3:Y:S02]  /*4c3d0*/  LDL.LU R15, [R1+0x37c] ;  /* 0x00037c00010f7983 */ /* 0x000ee40000300800 */
[----:B------:R-:W-:-:S02]  /*4c3e0*/  IMAD.MOV.U32 R18, RZ, RZ, R3 ;  /* 0x000000ffff127224 */ /* 0x000fc400078e0003 */
[----:B------:R-:W-:-:S05]  /*4c3f0*/  IMAD.MOV.U32 R19, RZ, RZ, R0 ;  /* 0x000000ffff137224 */ /* 0x000fca00078e0000 */
[----:B------:R0:W-:Y:S01]  /*4c400*/  STL.64 [R1+0x1e00], R18 ;  /* 0x001e001201007387 */ /* 0x0001e20000100a00 */
[----:B------:R-:W4:Y:S02]  /*4c410*/  LDL.LU R16, [R1+0x400] ;  /* 0x0004000001107983 */ /* 0x000f240000300800 */
[----:B------:R-:W4:Y:S01]  /*4c420*/  LDL.LU R17, [R1+0x404] ;  /* 0x0004040001117983 */ /* 0x000f220000300800 */
[----:B0-----:R-:W4:Y:S01]  /*4c430*/  LDL.LU R18, [R1+0x408] ;  /* 0x0004080001127983 */ /* 0x001f220000300800 */
[----:B------:R-:W4:Y:S02]  /*4c440*/  LDL.LU R19, [R1+0x40c] ;  /* 0x00040c0001137983 */ /* 0x000f240000300800 */
[----:B------:R-:W4:Y:S02]  /*4c450*/  LDL.LU R20, [R1+0x3f0] ;  /* 0x0003f00001147983 */ /* 0x000f240000300800 */
[----:B------:R-:W4:Y:S01]  /*4c460*/  LDL.LU R21, [R1+0x3f4] ;  /* 0x0003f40001157983 */ /* 0x000f220000300800 */
[----:B------:R-:W4:Y:S01]  /*4c470*/  LDL.LU R22, [R1+0x3f8] ;  /* 0x0003f80001167983 */ /* 0x000f220000300800 */
[----:B------:R-:W4:Y:S03]  /*4c480*/  LDL.LU R23, [R1+0x3fc] ;  /* 0x0003fc0001177983 */ /* 0x000f260000300800 */
        /* <DEDUP_REMOVED lines=13> */
[----:B----4-:R-:W-:Y:S01]  /*4c560*/  HMMA.16816.F32 R16, R24, R10, R16 ;  /* 0x0000000a1810723c */ /* 0x010fe20000001810 */
        /* <DEDUP_REMOVED lines=13> */
[----:B------:R-:W-:Y:S01]  /*4c640*/  LOP3.LUT R5, R5, 0x60, RZ, 0x3c, !PT ;  /* 0x0000006005057812 */ /* 0x000fe200078e3cff */
[----:B------:R-:W-:-:S04]  /*4c650*/  IMAD.MOV.U32 R3, RZ, RZ, R10 ;  /* 0x000000ffff037224 */ /* 0x000fc800078e000a */
        /* <DEDUP_REMOVED lines=8> */
[----:B------:R-:W-:Y:S01]  /*4c6e0*/  STL.64 [R1+0x560], R16 ;  /* 0x0005601001007387 */ /* 0x000fe20000100a00 */
[----:B------:R1:W-:Y:S03]  /*4c6f0*/  STL.64 [R1+0x568], R18 ;  /* 0x0005681201007387 */ /* 0x0003e60000100a00 */
[----:B-1----:R-:W2:Y:S01]  /*4c700*/  LDL.LU.64 R18, [R1+0x1e00] ;  /* 0x001e000001127983 */ /* 0x002ea20000300a00 */
[----:B0-----:R-:W-:Y:S02]  /*4c710*/  STL.64 [R1+0x1c68], R10 ;  /* 0x001c680a01007387 */ /* 0x001fe40000100a00 */
[----:B------:R-:W-:Y:S02]  /*4c720*/  STL.64 [R1+0x1c60], R8 ;  /* 0x001c600801007387 */ /* 0x000fe40000100a00 */
[----:B------:R-:W2:Y:S01]  /*4c730*/  LDL.LU.64 R22, [R1+0x1df8] ;  /* 0x001df80001167983 */ /* 0x000ea20000300a00 */
[----:B------:R-:W2:Y:S01]  /*4c740*/  LDL.LU.64 R20, [R1+0x1df0] ;  /* 0x001df00001147983 */ /* 0x000ea20000300a00 */
[----:B------:R-:W-:Y:S02]  /*4c750*/  STL.64 [R1+0x400], R24 ;  /* 0x0004001801007387 */ /* 0x000fe40000100a00 */
[----:B------:R-:W-:Y:S02]  /*4c760*/  STL.64 [R1+0x408], R26 ;  /* 0x0004081a01007387 */ /* 0x000fe40000100a00 */
[----:B------:R-:W0:Y:S04]  /*4c770*/  LDSM.16.MT88.4 R24, [R5+0x7080] ;  /* 0x007080000518783b */ /* 0x000e280000004200 */
[----:B0-----:R0:W-:Y:S01]  /*4c780*/  STL.64 [R1+0x1be0], R26 ;  /* 0x001be01a01007387 */ /* 0x0011e20000100a00 */
[----:B------:R-:W-:Y:S03]  /*4c790*/  STL.64 [R1+0x1bd8], R24 ;  /* 0x001bd81801007387 */ /* 0x000fe60000100a00 */
[----:B0-----:R-:W3:Y:S01]  /*4c7a0*/  LDL.LU.64 R26, [R1+0x28] ;  /* 0x00002800011a7983 */ /* 0x001ee20000300a00 */
[C---:B--2---:R-:W-:Y:S03]  /*4c7b0*/  HMMA.16816.F32 R16, R20.reuse, R18, R12 ;  /* 0x000000121410723c */ /* 0x044fe6000000180c */
[----:B------:R-:W2:Y:S01]  /*4c7c0*/  LDL.LU.64 R14, [R1+0x1de8] ;  /* 0x001de800010e7983 */ /* 0x000ea20000300a00 */
[----:B------:R-:W2:Y:S11]  /*4c7d0*/  LDL.LU.64 R12, [R1+0x1de0] ;  /* 0x001de000010c7983 */ /* 0x000eb60000300a00 */
[----:B------:R-:W-:Y:S08]  /*4c7e0*/  @!UPT UIADD3 URZ, URZ, URZ, URZ ;  /* 0x0000003f3f3ff290 */ /* 0x000ff0000fffe03f */
        /* <DEDUP_REMOVED lines=23> */
[----:B------:R-:W-:Y:S01]  /*4c960*/  STL.64 [R1+0x660], R16 ;  /* 0x0006601001007387 */ /* 0x000fe20000100a00 */
[----:B------:R0:W-:Y:S03]  /*4c970*/  STL.64 [R1+0x668], R18 ;  /* 0x0006681201007387 */ /* 0x0001e60000100a00 */
[----:B0-----:R-:W3:Y:S01]  /*4c980*/  LDL.LU.64 R18, [R1+0x1d98] ;  /* 0x001d980001127983 */ /* 0x001ee20000300a00 */
[----:B------:R-:W3:Y:S02]  /*4c990*/  LDL.LU.64 R16, [R1+0x1d90] ;  /* 0x001d900001107983 */ /* 0x000ee40000300a00 */
[----:B------:R-:W-:Y:S01]  /*4c9a0*/  STL.64 [R1+0x1d30], R10 ;  /* 0x001d300a01007387 */ /* 0x000fe20000100a00 */
[C---:B---3--:R-:W-:Y:S11]  /*4c9b0*/  HMMA.16816.F32 R16, R20.reuse, R26, R16 ;  /* 0x0000001a1410723c */ /* 0x048ff60000001810 */
        /* <DEDUP_REMOVED lines=17> */
[----:B------:R-:W-:Y:S02]  /*4cad0*/  IMAD.MOV.U32 R10, RZ, RZ, R3 ;  /* 0x000000ffff0a7224 */ /* 0x000fe400078e0003 */
[----:B------:R-:W-:-:S07]  /*4cae0*/  IMAD.MOV.U32 R11, RZ, RZ, R0 ;  /* 0x000000ffff0b7224 */ /* 0x000fce00078e0000 */
[C---:B---3--:R-:W-:Y:S01]  /*4caf0*/  HMMA.16816.F32 R24, R20.reuse, R10, R24 ;  /* 0x0000000a1418723c */ /* 0x048fe20000001818 */
[----:B------:R-:W-:Y:S02]  /*4cb00*/  IMAD.MOV.U32 R3, RZ, RZ, R18 ;  /* 0x000000ffff037224 */ /* 0x000fe400078e0012 */
[----:B------:R-:W-:Y:S02]  /*4cb10*/  IMAD.MOV.U32 R0, RZ, RZ, R19 ;  /* 0x000000ffff007224 */ /* 0x000fe400078e0013 */
[----:B------:R-:W3:Y:S01]  /*4cb20*/  LDL.LU.64 R18, [R1+0x1d70] ;  /* 0x001d700001127983 */ /* 0x000ee20000300a00 */
[----:B------:R-:W3:Y:S02]  /*4cb30*/  LDL.LU.64 R16, [R1+0x1d68] ;  /* 0x001d680001107983 */ /* 0x000ee40000300a00 */
[----:B------:R-:W-:Y:S11]  /*4cb40*/  STL.64 [R1+0x1d48], R6 ;  /* 0x001d480601007387 */ /* 0x000ff60000100a00 */
[----:B------:R-:W-:Y:S04]  /*4cb50*/  @!UPT UIADD3 URZ, URZ, URZ, URZ ;  /* 0x0000003f3f3ff290 */ /* 0x000fe8000fffe03f */
[----:B------:R-:W-:Y:S01]  /*4cb60*/  STL.64 [R1+0x350], R24 ;  /* 0x0003501801007387 */ /* 0x000fe20000100a00 */
[----:B------:R-:W-:Y:S01]  /*4cb70*/  STL.64 [R1+0x358], R26 ;  /* 0x0003581a01007387 */ /* 0x000fe20000100a00 */
[----:B--2---:R-:W-:Y:S02]  /*4cb80*/  HMMA.16816.F32 R8, R20, R6, R12 ;  /* 0x000000061408723c */ /* 0x004fe4000000180c */
[----:B------:R-:W2:Y:S11]  /*4cb90*/  LDL.LU R12, [R1+0x2d0] ;  /* 0x0002d000010c7983 */ /* 0x000eb60000300800 */
[----:B------:R-:W-:Y:S10]  /*4cba0*/  @!UPT UIADD3 URZ, URZ, URZ, URZ ;  /* 0x0000003f3f3ff290 */ /* 0x000ff4000fffe03f */
[----:B------:R-:W-:Y:S01]  /*4cbb0*/  STL.64 [R1+0x340], R8 ;  /* 0x0003400801007387 */ /* 0x000fe20000100a00 */
[----:B------:R-:W-:Y:S02]  /*4cbc0*/  STL.64 [R1+0x348], R10 ;  /* 0x0003480a01007387 */ /* 0x000fe40000100a00 */
[----:B------:R-:W2:Y:S02]  /*4cbd0*/  LDL.LU R13, [R1+0x2d4] ;  /* 0x0002d400010d7983 */ /* 0x000ea40000300800 */
[----:B------:R-:W4:Y:S01]  /*4cbe0*/  LDL.LU R14, [R1+0x2d8] ;  /* 0x0002d800010e7983 */ /* 0x000f220000300800 */
[----:B------:R-:W4:Y:S04]  /*4cbf0*/  LDL.LU R15, [R1+0x2dc] ;  /* 0x0002dc00010f7983 */ /* 0x000f280000300800 */
[----:B----4-:R0:W-:Y:S01]  /*4cc00*/  STL.64 [R1+0x1cd8], R14 ;  /* 0x001cd80e01007387 */ /* 0x0101e20000100a00 */
[----:B--2---:R-:W-:Y:S03]  /*4cc10*/  STL.64 [R1+0x1cd0], R12 ;  /* 0x001cd00c01007387 */ /* 0x004fe60000100a00 */
[----:B0-----:R-:W2:Y:S04]  /*4cc20*/  LDL.64 R14, [R1+0x8] ;  /* 0x00000800010e7983 */ /* 0x001ea80000100a00 */
[----:B--2---:R0:W-:Y:S02]  /*4cc30*/  STL.64 [R1+0x1cf0], R14 ;  /* 0x001cf00e01007387 */ /* 0x0041e40000100a00 */
[----:B0-----:R-:W-:-:S02]  /*4cc40*/  IMAD.MOV.U32 R14, RZ, RZ, R3 ;  /* 0x000000ffff0e7224 */ /* 0x001fc400078e0003 */
[----:B------:R-:W-:-:S05]  /*4cc50*/  IMAD.MOV.U32 R15, RZ, RZ, R0 ;  /* 0x000000ffff0f7224 */ /* 0x000fca00078e0000 */
[----:B------:R0:W-:Y:S01]  /*4cc60*/  STL.64 [R1+0x1d08], R14 ;  /* 0x001d080e01007387 */ /* 0x0001e20000100a00 */
[----:B------:R-:W2:Y:S02]  /*4cc70*/  LDL.LU R20, [R1+0x290] ;  /* 0x0002900001147983 */ /* 0x000ea40000300800 */
[----:B------:R-:W2:Y:S02]  /*4cc80*/  LDL.LU R21, [R1+0x294] ;  /* 0x0002940001157983 */ /* 0x000ea40000300800 */
[----:B------:R-:W4:Y:S01]  /*4cc90*/  LDL.LU R22, [R1+0x298] ;  /* 0x0002980001167983 */ /* 0x000f220000300800 */
[----:B------:R-:W4:Y:S01]  /*4cca0*/  LDL.LU R23, [R1+0x29c] ;  /* 0x00029c0001177983 */ /* 0x000f220000300800 */
        /* <DEDUP_REMOVED lines=22> */
[----:B--2---:R0:W-:Y:S01]  /*4ce10*/  STL.64 [R1+0x1d58], R6 ;  /* 0x001d580601007387 */ /* 0x0041e20000100a00 */
[----:B------:R-:W-:Y:S03]  /*4ce20*/  STL.64 [R1+0x1d50], R4 ;  /* 0x001d500401007387 */ /* 0x000fe60000100a00 */
[----:B0-----:R-:W3:Y:S01]  /*4ce30*/  LDL.64 R6, [R1+0x68] ;  /* 0x0000680001067983 */ /* 0x001ee20000100a00 */
[----:B------:R0:W-:Y:S02]  /*4ce40*/  STL.64 [R1+0x1d40], R10 ;  /* 0x001d400a01007387 */ /* 0x0001e40000100a00 */
[----:B------:R-:W-:Y:S01]  /*4ce50*/  STL.64 [R1+0x1d38], R8 ;  /* 0x001d380801007387 */ /* 0x000fe20000100a00 */
[----:B0-----:R-:W2:Y:S01]  /*4ce60*/  LDL.64 R10, [R1+0x58] ;  /* 0x00005800010a7983 */ /* 0x001ea20000100a00 */
[----:B------:R0:W-:Y:S02]  /*4ce70*/  STL.64 [R1+0x1d28], R14 ;  /* 0x001d280e01007387 */ /* 0x0001e40000100a00 */
[----:B------:R-:W-:Y:S01]  /*4ce80*/  STL.64 [R1+0x1d20], R12 ;  /* 0x001d200c01007387 */ /* 0x000fe20000100a00 */
[----:B0-----:R-:W2:Y:S01]  /*4ce90*/  LDL.64 R14, [R1+0x48] ;  /* 0x00004800010e7983 */ /* 0x001ea20000100a00 */
        /* <DEDUP_REMOVED lines=25> */
[----:B------:R0:W-:Y:S01]  /*4d030*/  STL.64 [R1+0x740], R24 ;  /* 0x0007401801007387 */ /* 0x0001e20000100a00 */
[----:B------:R1:W-:Y:S02]  /*4d040*/  STL.64 [R1+0x748], R26 ;  /* 0x0007481a01007387 */ /* 0x0003e40000100a00 */
[----:B0-----:R-:W-:Y:S01]  /*4d050*/  IMAD.MOV.U32 R25, RZ, RZ, R6 ;  /* 0x000000ffff197224 */ /* 0x001fe200078e0006 */
[----:B-1----:R-:W3:Y:S01]  /*4d060*/  LDL.LU.64 R26, [R1+0x1d60] ;  /* 0x001d6000011a7983 */ /* 0x002ee20000300a00 */
[----:B------:R-:W-:-:S02]  /*4d070*/  IMAD.MOV.U32 R24, RZ, RZ, R7 ;  /* 0x000000ffff187224 */ /* 0x000fc400078e0007 */
        /* <DEDUP_REMOVED lines=51> */
[----:B------:R-:W4:Y:S02]  /*4d3b0*/  LDL.LU.64 R12, [R1+0x1cd0] ;  /* 0x001cd000010c7983 */ /* 0x000f240000300a00 */
[----:B----4-:R-:W-:Y:S01]  /*4d3c0*/  HMMA.16816.F32 R16, R16, R6, R12 ;  /* 0x000000061010723c */ /* 0x010fe2000000180c */
[----:B------:R-:W2:Y:S01]  /*4d3d0*/  LDL.LU.64 R14, [R1+0x1cc8] ;  /* 0x001cc800010e7983 */ /* 0x000ea20000300a00 */
[----:B------:R-:W2:Y:S11]  /*4d3e0*/  LDL.LU.64 R12, [R1+0x1cc0] ;  /* 0x001cc000010c7983 */ /* 0x000eb60000300a00 */
[----:B------:R-:W-:Y:S10]  /*4d3f0*/  @!UPT UIADD3 URZ, URZ, URZ, URZ ;  /* 0x0000003f3f3ff290 */ /* 0x000ff4000fffe03f */
[----:B------:R-:W-:Y:S01]  /*4d400*/  STL.64 [R1+0x4c0], R16 ;  /* 0x0004c01001007387 */ /* 0x000fe20000100a00 */
[----:B------:R0:W-:Y:S02]  /*4d410*/  STL.64 [R1+0x4c8], R18 ;  /* 0x0004c81201007387 */ /* 0x0001e40000100a00 */
[----:B------:R-:W-:Y:S02]  /*4d420*/  STL.64 [R1+0x1c70], R6 ;  /* 0x001c700601007387 */ /* 0x000fe40000100a00 */
[----:B0-----:R-:W-:Y:S02]  /*4d430*/  IMAD.MOV.U32 R18, RZ, RZ, R25 ;  /* 0x000000ffff127224 */ /* 0x001fe400078e0019 */
[----:B------:R-:W-:-:S07]  /*4d440*/  IMAD.MOV.U32 R19, RZ, RZ, R24 ;  /* 0x000000ffff137224 */ /* 0x000fce00078e0018 */
[C---:B--2---:R-:W-:Y:S01]  /*4d450*/  HMMA.16816.F32 R16, R12.reuse, R18, R20 ;  /* 0x000000120c10723c */ /* 0x044fe20000001814 */
[----:B------:R-:W2:Y:S01]  /*4d460*/  LDL.LU.64 R22, [R1+0x1cb8] ;  /* 0x001cb80001167983 */ /* 0x000ea20000300a00 */
[----:B------:R-:W2:Y:S11]  /*4d470*/  LDL.LU.64 R20, [R1+0x1cb0] ;  /* 0x001cb00001147983 */ /* 0x000eb60000300a00 */
[----:B------:R-:W-:Y:S10]  /*4d480*/  @!UPT UIADD3 URZ, URZ, URZ, URZ ;  /* 0x0000003f3f3ff290 */ /* 0x000ff4000fffe03f */
[----:B------:R0:W-:Y:S01]  /*4d490*/  STL.64 [R1+0x650], R16 ;  /* 0x0006501001007387 */ /* 0x0001e20000100a00 */
[----:B------:R1:W-:Y:S02]  /*4d4a0*/  STL.64 [R1+0x658], R18 ;  /* 0x0006581201007387 */ /* 0x0003e40000100a00 */
[----:B0-----:R-:W-:Y:S02]  /*4d4b0*/  IMAD.MOV.U32 R16, RZ, RZ, R18 ;  /* 0x000000ffff107224 */ /* 0x001fe400078e0012 */
[----:B-1----:R-:W-:Y:S02]  /*4d4c0*/  IMAD.MOV.U32 R18, RZ, RZ, R5 ;  /* 0x000000ffff127224 */ /* 0x002fe400078e0005 */
[----:B------:R-:W-:Y:S01]  /*4d4d0*/  IMAD.MOV.U32 R19, RZ, RZ, R4 ;  /* 0x000000ffff137224 */ /* 0x000fe200078e0004 */
[----:B------:R2:W-:Y:S06]  /*4d4e0*/  STL [R1+0x1a08], R16 ;  /* 0x001a081001007387 */ /* 0x0005ec0000100800 */
[----:B--2---:R-:W-:Y:S01]  /*4d4f0*/  HMMA.16816.F32 R16, R12, R18, R20 ;  /* 0x000000120c10723c */ /* 0x004fe20000001814 */
[----:B------:R-:W2:Y:S01]  /*4d500*/  LDL.LU.64 R22, [R1+0x1ca8] ;  /* 0x001ca80001167983 */ /* 0x000ea20000300a00 */
[----:B------:R-:W2:Y:S11]  /*4d510*/  LDL.LU.64 R20, [R1+0x1ca0] ;  /* 0x001ca00001147983 */ /* 0x000eb60000300a00 */
[----:B------:R-:W-:Y:S10]  /*4d520*/  @!UPT UIADD3 URZ, URZ, URZ, URZ ;  /* 0x0000003f3f3ff290 */ /* 0x000ff4000fffe03f */
[----:B------:R0:W-:Y:S01]  /*4d530*/  STL.64 [R1+0x630], R16 ;  /* 0x0006301001007387 */ /* 0x0001e20000100a00 */
[----:B------:R-:W-:Y:S02]  /*4d540*/  STL.64 [R1+0x638], R18 ;  /* 0x0006381201007387 */ /* 0x000fe40000100a00 */
[----:B0-----:R-:W-:-:S05]  /*4d550*/  IMAD.MOV.U32 R17, RZ, RZ, R18 ;  /* 0x000000ffff117224 */ /* 0x001fca00078e0012 */
[----:B------:R0:W-:Y:S01]  /*4d560*/  STL [R1+0x1a0c], R17 ;  /* 0x001a0c1101007387 */ /* 0x0001e20000100800 */
[----:B------:R-:W3:Y:S03]  /*4d570*/  LDL.LU R16, [R1+0x2a0] ;  /* 0x0002a00001107983 */ /* 0x000ee60000300800 */
[----:B0-----:R-:W3:Y:S01]  /*4d580*/  LDL.LU R17, [R1+0x2a4] ;  /* 0x0002a40001117983 */ /* 0x001ee20000300800 */
[----:B------:R-:W3:Y:S02]  /*4d590*/  LDL.LU R18, [R1+0x2a8] ;  /* 0x0002a80001127983 */ /* 0x000ee40000300800 */
[----:B------:R-:W3:Y:S02]  /*4d5a0*/  LDL.LU R19, [R1+0x2ac] ;  /* 0x0002ac0001137983 */ /* 0x000ee40000300800 */
[----:B------:R-:W-:Y:S02]  /*4d5b0*/  IMAD.MOV.U32 R6, RZ, RZ, R9 ;  /* 0x000000ffff067224 */ /* 0x000fe400078e0009 */
[----:B------:R-:W-:-:S07]  /*4d5c0*/  IMAD.MOV.U32 R7, RZ, RZ, R8 ;  /* 0x000000ffff077224 */ /* 0x000fce00078e0008 */
[C---:B---3--:R-:W-:Y:S11]  /*4d5d0*/  HMMA.16816.F32 R4, R12.reuse, R6, R16 ;  /* 0x000000060c04723c */ /* 0x048ff60000001810 */
[----:B------:R-:W-:Y:S11]  /*4d5e0*/  @!UPT UIADD3 URZ, URZ, URZ, URZ ;  /* 0x0000003f3f3ff290 */ /* 0x000ff6000fffe03f */
[----:B------:R-:W-:Y:S01]  /*4d5f0*/  @!UPT UIADD3 URZ, URZ, URZ, URZ ;  /* 0x0000003f3f3ff290 */ /* 0x000fe2000fffe03f */
[----:B------:R-:W-:Y:S01]  /*4d600*/  STL.64 [R1+0x620], R4 ;  /* 0x0006200401007387 */ /* 0x000fe20000100a00 */
[----:B------:R2:W-:Y:S02]  /*4d610*/  STL.64 [R1+0x628], R6 ;  /* 0x0006280601007387 */ /* 0x0005e40000100a00 */
[----:B------:R-:W-:Y:S02]  /*4d620*/  IMAD.MOV.U32 R18, RZ, RZ, R6 ;  /* 0x000000ffff127224 */ /* 0x000fe400078e0006 */
[----:B--2---:R-:W-:Y:S03]  /*4d630*/  HMMA.16816.F32 R4, R12, R10, R20 ;  /* 0x0000000a0c04723c */ /* 0x004fe60000001814 */
[----:B------:R-:W-:Y:S11]  /*4d640*/  STL [R1+0x1a10], R18 ;  /* 0x001a101201007387 */ /* 0x000ff60000100800 */
[----:B------:R-:W-:Y:S09]  /*4d650*/  @!UPT UIADD3 URZ, URZ, URZ, URZ ;  /* 0x0000003f3f3ff290 */ /* 0x000ff2000fffe03f */
[----:B------:R-:W-:Y:S01]  /*4d660*/  STL.64 [R1+0x610], R4 ;  /* 0x0006100401007387 */ /* 0x000fe20000100a00 */
[----:B------:R-:W-:Y:S02]  /*4d670*/  STL.64 [R1+0x618], R6 ;  /* 0x0006180601007387 */ /* 0x000fe40000100a00 */
[----:B------:R-:W2:Y:S02]  /*4d680*/  LDL.LU R20, [R1+0x210] ;  /* 0x0002100001147983 */ /* 0x000ea40000300800 */
[----:B------:R-:W2:Y:S01]  /*4d690*/  LDL.LU R21, [R1+0x214] ;  /* 0x0002140001157983 */ /* 0x000ea20000300800 */
[----:B------:R-:W3:Y:S01]  /*4d6a0*/  LDL.LU R22, [R1+0x218] ;  /* 0x0002180001167983 */ /* 0x000ee20000300800 */
[----:B------:R-:W3:Y:S02]  /*4d6b0*/  LDL.LU R23, [R1+0x21c] ;  /* 0x00021c0001177983 */ /* 0x000ee40000300800 */
[----:B------:R-:W4:Y:S02]  /*4d6c0*/  LDL.LU R8, [R1+0x150] ;  /* 0x0001500001087983 */ /* 0x000f240000300800 */
[----:B------:R-:W4:Y:S01]  /*4d6d0*/  LDL.LU R9, [R1+0x154] ;  /* 0x0001540001097983 */ /* 0x000f220000300800 */
[----:B------:R-:W2:Y:S01]  /*4d6e0*/  LDL.LU R10, [R1+0x158] ;  /* 0x00015800010a7983 */ /* 0x000ea20000300800 */
[----:B------:R-:W2:Y:S03]  /*4d6f0*/  LDL.LU R11, [R1+0x15c] ;  /* 0x00015c00010b7983 */ /* 0x000ea60000300800 */
[----:B--2---:R0:W-:Y:S01]  /*4d700*/  STL.64 [R1+0x1c80], R10 ;  /* 0x001c800a01007387 */ /* 0x0041e20000100a00 */
[----:B----4-:R1:W-:Y:S03]  /*4d710*/  STL.64 [R1+0x1c78], R8 ;  /* 0x001c780801007387 */ /* 0x0103e60000100a00 */
[----:B0-----:R-:W2:Y:S01]  /*4d720*/  LDL.LU.64 R10, [R1+0x18] ;  /* 0x00001800010a7983 */ /* 0x001ea20000300a00 */
[----:B------:R-:W-:-:S03]  /*4d730*/  IMAD.MOV.U32 R19, RZ, RZ, R6 ;  /* 0x000000ffff137224 */ /* 0x000fc600078e0006 */
[----:B--2---:R0:W-:Y:S01]  /*4d740*/  STL.64 [R1+0x1c98], R10 ;  /* 0x001c980a01007387 */ /* 0x0041e20000100a00 */
[----:B-1----:R-:W2:Y:S02]  /*4d750*/  LDL.LU R8, [R1+0x280] ;  /* 0x0002800001087983 */ /* 0x002ea40000300800 */
[----:B------:R-:W2:Y:S01]  /*4d760*/  LDL.LU R9, [R1+0x284] ;  /* 0x0002840001097983 */ /* 0x000ea20000300800 */
[----:B0-----:R-:W2:Y:S01]  /*4d770*/  LDL.LU R10, [R1+0x288] ;  /* 0x00028800010a7983 */ /* 0x001ea20000300800 */
[----:B------:R-:W2:Y:S02]  /*4d780*/  LDL.LU R11, [R1+0x28c] ;  /* 0x00028c00010b7983 */ /* 0x000ea40000300800 */
[----:B------:R-:W4:Y:S02]  /*4d790*/  LDL.LU R4, [R1+0x260] ;  /* 0x0002600001047983 */ /* 0x000f240000300800 */
[----:B------:R-:W4:Y:S01]  /*4d7a0*/  LDL.LU R5, [R1+0x264] ;  /* 0x0002640001057983 */ /* 0x000f220000300800 */
[----:B------:R-:W2:Y:S01]  /*4d7b0*/  LDL.LU R6, [R1+0x268] ;  /* 0x0002680001067983 */ /* 0x000ea20000300800 */
[----:B------:R-:W2:Y:S03]  /*4d7c0*/  LDL.LU R7, [R1+0x26c] ;  /* 0x00026c0001077983 */ /* 0x000ea60000300800 */
[----:B--2---:R-:W-:Y:S01]  /*4d7d0*/  STL.64 [R1+0x1c90], R6 ;  /* 0x001c900601007387 */ /* 0x004fe20000100a00 */
[----:B----4-:R0:W-:Y:S03]  /*4d7e0*/  STL.64 [R1+0x1c88], R4 ;  /* 0x001c880401007387 */ /* 0x0101e60000100a00 */
[----:B0-----:R-:W2:Y:S01]  /*4d7f0*/  LDL.LU R4, [R1+0x270] ;  /* 0x0002700001047983 */ /* 0x001ea20000300800 */
[----:B------:R-:W2:Y:S02]  /*4d800*/  LDL.LU R5, [R1+0x274] ;  /* 0x0002740001057983 */ /* 0x000ea40000300800 */
[----:B------:R-:W2:Y:S02]  /*4d810*/  LDL.LU R6, [R1+0x278] ;  /* 0x0002780001067983 */ /* 0x000ea40000300800 */
[----:B------:R-:W2:Y:S01]  /*4d820*/  LDL.LU R7, [R1+0x27c] ;  /* 0x00027c0001077983 */ /* 0x000ea20000300800 */
[----:B---3--:R0:W-:Y:S01]  /*4d830*/  STL.64 [R1+0x1c38], R22 ;  /* 0x001c381601007387 */ /* 0x0081e20000100a00 */
[----:B------:R-:W-:Y:S03]  /*4d840*/  STL.64 [R1+0x1c30], R20 ;  /* 0x001c301401007387 */ /* 0x000fe60000100a00 */
[----:B0-----:R-:W3:Y:S01]  /*4d850*/  LDL.LU.64 R22, [R1+0x58] ;  /* 0x0000580001167983 */ /* 0x001ee20000300a00 */
[C---:B------:R-:W-:Y:S03]  /*4d860*/  HMMA.16816.F32 R8, R12.reuse, R26, R8 ;  /* 0x0000001a0c08723c */ /* 0x040fe60000001808 */
[----:B---3--:R0:W-:Y:S04]  /*4d870*/  STL.64 [R1+0x1c48], R22 ;  /* 0x001c481601007387 */ /* 0x0081e80000100a00 */
[----:B0-----:R-:W3:Y:S01]  /*4d880*/  LDL.LU.64 R22, [R1+0x68] ;  /* 0x0000680001167983 */ /* 0x001ee20000300a00 */
[----:B------:R-:W-:Y:S11]  /*4d890*/  STL [R1+0x1a14], R19 ;  /* 0x001a141301007387 */ /* 0x000ff60000100800 */
[----:B------:R-:W-:Y:S04]  /*4d8a0*/  @!UPT UIADD3 URZ, URZ, URZ, URZ ;  /* 0x0000003f3f3ff290 */ /* 0x000fe8000fffe03f */
[----:B------:R-:W-:Y:S02]  /*4d8b0*/  STL.64 [R1+0x250], R8 ;  /* 0x0002500801007387 */ /* 0x000fe40000100a00 */
[----:B------:R0:W-:Y:S02]  /*4d8c0*/  STL.64 [R1+0x258], R10 ;  /* 0x0002580a01007387 */ /* 0x0001e40000100a00 */
[----:B0-----:R-:W2:Y:S01]  /*4d8d0*/  LDL.LU.64 R10, [R1+0x1c98] ;  /* 0x001c9800010a7983 */ /* 0x001ea20000300a00 */
[----:B------:R0:W-:Y:S02]  /*4d8e0*/  STL.64 [R1+0x1c18], R26 ;  /* 0x001c181a01007387 */ /* 0x0001e40000100a00 */
[----:B------:R-:W4:Y:S02]  /*4d8f0*/  LDL.LU R24, [R1+0x200] ;  /* 0x0002000001187983 */ /* 0x000f240000300800 */
[----:B------:R-:W4:Y:S01]  /*4d900*/  LDL.LU R25, [R1+0x204] ;  /* 0x0002040001197983 */ /* 0x000f220000300800 */
[----:B0-----:R-:W2:Y:S01]  /*4d910*/  LDL.LU R26, [R1+0x208] ;  /* 0x00020800011a7983 */ /* 0x001ea20000300800 */
[----:B------:R-:W2:Y:S03]  /*4d920*/  LDL.LU R27, [R1+0x20c] ;  /* 0x00020c00011b7983 */ /* 0x000ea60000300800 */
[----:B--2---:R0:W-:Y:S01]  /*4d930*/  STL.64 [R1+0x1c28], R26 ;  /* 0x001c281a01007387 */ /* 0x0041e20000100a00 */
[----:B----4-:R1:W-:Y:S03]  /*4d940*/  STL.64 [R1+0x1c20], R24 ;  /* 0x001c201801007387 */ /* 0x0103e60000100a00 */
[----:B0-----:R-:W2:Y:S01]  /*4d950*/  LDL.LU.64 R26, [R1+0x48] ;  /* 0x00004800011a7983 */ /* 0x001ea20000300a00 */
[----:B------:R-:W-:Y:S03]  /*4d960*/  HMMA.16816.F32 R4, R12, R10, R4 ;  /* 0x0000000a0c04723c */ /* 0x000fe60000001804 */
[----:B--2---:R0:W-:Y:S01]  /*4d970*/  STL.64 [R1+0x1c40], R26 ;  /* 0x001c401a01007387 */ /* 0x0041e20000100a00 */
[----:B-1----:R-:W2:Y:S02]  /*4d980*/  LDL.LU R24, [R1+0x220] ;  /* 0x0002200001187983 */ /* 0x002ea40000300800 */
[----:B------:R-:W2:Y:S01]  /*4d990*/  LDL.LU R25, [R1+0x224] ;  /* 0x0002240001197983 */ /* 0x000ea20000300800 */
[----:B0-----:R-:W4:Y:S01]  /*4d9a0*/  LDL.LU R26, [R1+0x228] ;  /* 0x00022800011a7983 */ /* 0x001f220000300800 */
[----:B------:R-:W4:Y:S03]  /*4d9b0*/  LDL.LU R27, [R1+0x22c] ;  /* 0x00022c00011b7983 */ /* 0x000f260000300800 */
[----:B----4-:R-:W-:Y:S01]  /*4d9c0*/  STL.64 [R1+0x1c58], R26 ;  /* 0x001c581a01007387 */ /* 0x010fe20000100a00 */
[----:B--2---:R0:W-:Y:S03]  /*4d9d0*/  STL.64 [R1+0x1c50], R24 ;  /* 0x001c501801007387 */ /* 0x0041e60000100a00 */
[----:B0-----:R-:W3:Y:S01]  /*4d9e0*/  LDL.LU R24, [R1+0x230] ;  /* 0x0002300001187983 */ /* 0x001ee20000300800 */
[----:B------:R-:W3:Y:S02]  /*4d9f0*/  LDL.LU R25, [R1+0x234] ;  /* 0x0002340001197983 */ /* 0x000ee40000300800 */
[----:B------:R-:W3:Y:S02]  /*4da00*/  LDL.LU R26, [R1+0x238] ;  /* 0x00023800011a7983 */ /* 0x000ee40000300800 */
[----:B------:R-:W3:Y:S03]  /*4da10*/  LDL.LU R27, [R1+0x23c] ;  /* 0x00023c00011b7983 */ /* 0x000ee60000300800 */
[----:B------:R-:W-:Y:S01]  /*4da20*/  STL.64 [R1+0x240], R4 ;  /* 0x0002400401007387 */ /* 0x000fe20000100a00 */
[----:B------:R0:W-:Y:S03]  /*4da30*/  STL.64 [R1+0x248], R6 ;  /* 0x0002480601007387 */ /* 0x0001e60000100a00 */
[----:B0-----:R-:W2:Y:S01]  /*4da40*/  LDL.LU.64 R6, [R1+0x1c90] ;  /* 0x001c900001067983 */ /* 0x001ea20000300a00 */
[----:B------:R-:W2:Y:S02]  /*4da50*/  LDL.LU.64 R4, [R1+0x1c88] ;  /* 0x001c880001047983 */ /* 0x000ea40000300a00 */
[----:B------:R-:W-:-:S02]  /*4da60*/  IMAD.MOV.U32 R18, RZ, RZ, R3 ;  /* 0x000000ffff127224 */ /* 0x000fc400078e0003 */
[----:B------:R-:W-:Y:S02]  /*4da70*/  IMAD.MOV.U32 R19, RZ, RZ, R0 ;  /* 0x000000ffff137224 */ /* 0x000fe400078e0000 */
[----:B------:R-:W-:Y:S02]  /*4da80*/  IMAD.MOV.U32 R3, RZ, RZ, R10 ;  /* 0x000000ffff037224 */ /* 0x000fe400078e000a */
[----:B------:R-:W-:Y:S02]  /*4da90*/  IMAD.MOV.U32 R0, RZ, RZ, R11 ;  /* 0x000000ffff007224 */ /* 0x000fe400078e000b */
[----:B------:R-:W4:Y:S01]  /*4daa0*/  LDL.LU.64 R10, [R1+0x1c80] ;  /* 0x001c8000010a7983 */ /* 0x000f220000300a00 */
[----:B------:R-:W4:Y:S01]  /*4dab0*/  LDL.LU.64 R8, [R1+0x1c78] ;  /* 0x001c780001087983 */ /* 0x000f220000300a00 */
[C---:B--2---:R-:W-:Y:S02]  /*4dac0*/  HMMA.16816.F32 R16, R12.reuse, R18, R4 ;  /* 0x000000120c10723c */ /* 0x044fe40000001804 */
[----:B------:R-:W4:Y:S11]  /*4dad0*/  LDL.LU.64 R6, [R1+0x1c70] ;  /* 0x001c700001067983 */ /* 0x000f360000300a00 */
[----:B------:R-:W-:Y:S10]  /*4dae0*/  @!UPT UIADD3 URZ, URZ, URZ, URZ ;  /* 0x0000003f3f3ff290 */ /* 0x000ff4000fffe03f */
[----:B------:R0:W-:Y:S01]  /*4daf0*/  STL.64 [R1+0x480], R16 ;  /* 0x0004801001007387 */ /* 0x0001e20000100a00 */
[----:B------:R-:W-:Y:S03]  /*4db00*/  STL.64 [R1+0x488], R18 ;  /* 0x0004881201007387 */ /* 0x000fe60000100a00 */
[----:B0-----:R-:W2:Y:S01]  /*4db10*/  LDL.LU R17, [R1+0x7e0] ;  /* 0x0007e00001117983 */ /* 0x001ea20000300800 */
[----:B----4-:R-:W-:Y:S03]  /*4db20*/  HMMA.16816.F32 R12, R12, R6, R8 ;  /* 0x000000060c0c723c */ /* 0x010fe60000001808 */
[----:B------:R-:W3:Y:S01]  /*4db30*/  LDL.LU.64 R10, [R1+0x1c68] ;  /* 0x001c6800010a7983 */ /* 0x000ee20000300a00 */
[----:B------:R-:W3:Y:S11]  /*4db40*/  LDL.LU.64 R8, [R1+0x1c60] ;  /* 0x001c600001087983 */ /* 0x000ef60000300a00 */
[----:B------:R-:W-:Y:S08]  /*4db50*/  @!UPT UIADD3 URZ, URZ, URZ, URZ ;  /* 0x0000003f3f3ff290 */ /* 0x000ff0000fffe03f */
[----:B------:R0:W-:Y:S01]  /*4db60*/  STL.64 [R1+0x470], R12 ;  /* 0x0004700c01007387 */ /* 0x0001e20000100a00 */
[----:B------:R1:W-:Y:S03]  /*4db70*/  STL.64 [R1+0x478], R14 ;  /* 0x0004780e01007387 */ /* 0x0003e60000100a00 */
[----:B0-----:R-:W4:Y:S01]  /*4db80*/  LDL.LU R12, [R1+0x1f0] ;  /* 0x0001f000010c7983 */ /* 0x001f220000300800 */
[----:B------:R-:W4:Y:S02]  /*4db90*/  LDL.LU R13, [R1+0x1f4] ;  /* 0x0001f400010d7983 */ /* 0x000f240000300800 */
[----:B-1----:R-:W4:Y:S02]  /*4dba0*/  LDL.LU R14, [R1+0x1f8] ;  /* 0x0001f800010e7983 */ /* 0x002f240000300800 */
[----:B------:R-:W4:Y:S01]  /*4dbb0*/  LDL.LU R15, [R1+0x1fc] ;  /* 0x0001fc00010f7983 */ /* 0x000f220000300800 */
[----:B------:R-:W2:Y:S01]  /*4dbc0*/  LDL.LU.64 R18, [R1+0x5d8] ;  /* 0x0005d80001127983 */ /* 0x000ea20000300a00 */
[----:B---3--:R-:W-:Y:S03]  /*4dbd0*/  HMMA.16816.F32 R24, R8, R22, R24 ;  /* 0x000000160818723c */ /* 0x008fe60000001818 */
[----:B--2---:R0:W-:Y:S01]  /*4dbe0*/  STL.64 [R1+0x1b58], R18 ;  /* 0x001b581201007387 */ /* 0x0041e20000100a00 */
[----:B------:R-:W-:Y:S11]  /*4dbf0*/  STL [R1+0x1b50], R17 ;  /* 0x001b501101007387 */ /* 0x000ff60000100800 */
[----:B------:R-:W-:Y:S08]  /*4dc00*/  @!UPT UIADD3 URZ, URZ, URZ, URZ ;  /* 0x0000003f3f3ff290 */ /* 0x000ff0000fffe03f */
[----:B------:R-:W-:Y:S02]  /*4dc10*/  STL.64 [R1+0x750], R24 ;  /* 0x0007501801007387 */ /* 0x000fe40000100a00 */
[----:B------:R1:W-:Y:S02]  /*4dc20*/  STL.64 [R1+0x758], R26 ;  /* 0x0007581a01007387 */ /* 0x0003e40000100a00 */
[----:B0-----:R-:W-:Y:S02]  /*4dc30*/  IMAD.MOV.U32 R18, RZ, RZ, R3 ;  /* 0x000000ffff127224 */ /* 0x001fe400078e0003 */
[----:B------:R-:W-:Y:S02]  /*4dc40*/  IMAD.MOV.U32 R19, RZ, RZ, R0 ;  /* 0x000000ffff137224 */ /* 0x000fe400078e0000 */
[----:B------:R-:W-:Y:S01]  /*4dc50*/  IMAD.MOV.U32 R3, RZ, RZ, R22 ;  /* 0x000000ffff037224 */ /* 0x000fe200078e0016 */
[----:B-1----:R-:W2:Y:S01]  /*4dc60*/  LDL.LU.64 R26, [R1+0x1c58] ;  /* 0x001c5800011a7983 */ /* 0x002ea20000300a00 */
[----:B------:R-:W2:Y:S02]  /*4dc70*/  LDL.LU.64 R24, [R1+0x1c50] ;  /* 0x001c500001187983 */ /* 0x000ea40000300a00 */
[----:B------:R-:W-:-:S02]  /*4dc80*/  IMAD.MOV.U32 R0, RZ, RZ, R23 ;  /* 0x000000ffff007224 */ /* 0x000fc400078e0017 */
[----:B------:R-:W2:Y:S01]  /*4dc90*/  LDL.LU.64 R22, [R1+0x1c48] ;  /* 0x001c480001167983 */ /* 0x000ea20000300a00 */
[----:B------:R-:W3:Y:S01]  /*4dca0*/  LDL.LU.64 R28, [R1+0x5d0] ;  /* 0x0005d000011c7983 */ /* 0x000ee20000300a00 */
        /* <DEDUP_REMOVED lines=13> */
[----:B------:R0:W-:Y:S02]  /*4dd80*/  STL.64 [R1+0x728], R22 ;  /* 0x0007281601007387 */ /* 0x0001e40000100a00 */
[----:B0-----:R-:W-:Y:S02]  /*4dd90*/  IMAD.MOV.U32 R22, RZ, RZ, R26 ;  /* 0x000000ffff167224 */ /* 0x001fe400078e001a */
[----:B------:R-:W-:Y:S02]  /*4dda0*/  IMAD.MOV.U32 R23, RZ, RZ, R27 ;  /* 0x000000ffff177224 */ /* 0x000fe400078e001b */
[----:B------:R-:W2:Y:S01]  /*4ddb0*/  LDL.LU.64 R26, [R1+0x1c28] ;  /* 0x001c2800011a7983 */ /* 0x000ea20000300a00 */
[----:B------:R-:W2:Y:S02]  /*4ddc0*/  LDL.LU.64 R24, [R1+0x1c20] ;  /* 0x001c200001187983 */ /* 0x000ea40000300a00 */
[----:B------:R0:W-:Y:S02]  /*4ddd0*/  STL.64 [R1+0x1bc8], R22 ;  /* 0x001bc81601007387 */ /* 0x0001e40000100a00 */
[----:B0-----:R-:W2:Y:S02]  /*4dde0*/  LDL.LU.64 R22, [R1+0x38] ;  /* 0x0000380001167983 */ /* 0x001ea40000300a00 */
[C---:B--2---:R-:W-:Y:S11]  /*4ddf0*/  HMMA.16816.F32 R24, R8.reuse, R22, R24 ;  /* 0x000000160818723c */ /* 0x044ff60000001818 */
[----:B------:R-:W-:Y:S11]  /*4de00*/  @!UPT UIADD3 URZ, URZ, URZ, URZ ;  /* 0x0000003f3f3ff290 */ /* 0x000ff6000fffe03f */
[----:B------:R-:W-:Y:S01]  /*4de10*/  @!UPT UIADD3 URZ, URZ, URZ, URZ ;  /* 0x0000003f3f3ff290 */ /* 0x000fe2000fffe03f */
[----:B------:R-:W-:Y:S01]  /*4de20*/  STL.64 [R1+0x710], R24 ;  /* 0x0007101801007387 */ /* 0x000fe20000100a00 */
[----:B------:R0:W-:Y:S03]  /*4de30*/  STL.64 [R1+0x718], R26 ;  /* 0x0007181a01007387 */ /* 0x0001e60000100a00 */
[----:B0-----:R-:W4:Y:S01]  /*4de40*/  LDL.LU.64 R26, [R1+0x1c18] ;  /* 0x001c1800011a7983 */ /* 0x001f220000300a00 */
[----:B------:R-:W-:Y:S02]  /*4de50*/  IMAD.MOV.U32 R5, RZ, RZ, R22 ;  /* 0x000000ffff057224 */ /* 0x000fe400078e0016 */
[----:B------:R-:W-:Y:S02]  /*4de60*/  IMAD.MOV.U32 R4, RZ, RZ, R23 ;  /* 0x000000ffff047224 */ /* 0x000fe400078e0017 */
[----:B------:R-:W-:Y:S03]  /*4de70*/  STL.64 [R1+0x1bf0], R6 ;  /* 0x001bf00601007387 */ /* 0x000fe60000100a00 */
[----:B------:R-:W-:Y:S01]  /*4de80*/  STL.64 [R1+0x1be8], R4 ;  /* 0x001be80401007387 */ /* 0x000fe20000100a00 */
        /* <DEDUP_REMOVED lines=16> */
[----:B--2---:R-:W-:Y:S02]  /*4df90*/  STL.64 [R1+0x1b70], R12 ;  /* 0x001b700c01007387 */ /* 0x004fe40000100a00 */
[----:B------:R-:W2:Y:S02]  /*4dfa0*/  LDL.LU R20, [R1+0xe0] ;  /* 0x0000e00001147983 */ /* 0x000ea40000300800 */
[----:B------:R-:W2:Y:S01]  /*4dfb0*/  LDL.LU R21, [R1+0xe4] ;  /* 0x0000e40001157983 */ /* 0x000ea20000300800 */
[----:B------:R-:W4:Y:S01]  /*4dfc0*/  LDL.LU R22, [R1+0xe8] ;  /* 0x0000e80001167983 */ /* 0x000f220000300800 */
[----:B------:R-:W4:Y:S03]  /*4dfd0*/  LDL.LU R23, [R1+0xec] ;  /* 0x0000ec0001177983 */ /* 0x000f260000300800 */
[----:B----4-:R-:W-:Y:S01]  /*4dfe0*/  STL.64 [R1+0x1c00], R22 ;  /* 0x001c001601007387 */ /* 0x010fe20000100a00 */
[----:B--2---:R0:W-:Y:S03]  /*4dff0*/  STL.64 [R1+0x1bf8], R20 ;  /* 0x001bf81401007387 */ /* 0x0041e60000100a00 */
[----:B0-----:R-:W2:Y:S01]  /*4e000*/  LDL.LU R20, [R1+0x1d0] ;  /* 0x0001d00001147983 */ /* 0x001ea20000300800 */
[----:B------:R-:W2:Y:S02]  /*4e010*/  LDL.LU R21, [R1+0x1d4] ;  /* 0x0001d40001157983 */ /* 0x000ea40000300800 */
[----:B------:R-:W4:Y:S02]  /*4e020*/  LDL.LU R22, [R1+0x1d8] ;  /* 0x0001d80001167983 */ /* 0x000f240000300800 */
[----:B------:R-:W4:Y:S02]  /*4e030*/  LDL.LU R23, [R1+0x1dc] ;  /* 0x0001dc0001177983 */ /* 0x000f240000300800 */
        /* <DEDUP_REMOVED lines=11> */
[----:B------:R-:W2:Y:S02]  /*4e0f0*/  LDL.LU R24, [R1+0x100] ;  /* 0x0001000001187983 */ /* 0x000ea40000300800 */
[----:B------:R-:W2:Y:S02]  /*4e100*/  LDL.LU R25, [R1+0x104] ;  /* 0x0001040001197983 */ /* 0x000ea40000300800 */
[----:B------:R-:W2:Y:S01]  /*4e110*/  LDL.LU R26, [R1+0x108] ;  /* 0x00010800011a7983 */ /* 0x000ea20000300800 */
[----:B------:R-:W2:Y:S01]  /*4e120*/  LDL.LU R27, [R1+0x10c] ;  /* 0x00010c00011b7983 */ /* 0x000ea20000300800 */
        /* <DEDUP_REMOVED lines=13> */
[----:B------:R-:W-:Y:S11]  /*4e200*/  STL.64 [R1+0x1ba8], R12 ;  /* 0x001ba80c01007387 */ /* 0x000ff60000100a00 */
[----:B------:R-:W-:Y:S10]  /*4e210*/  @!UPT UIADD3 URZ, URZ, URZ, URZ ;  /* 0x0000003f3f3ff290 */ /* 0x000ff4000fffe03f */
[----:B------:R-:W-:Y:S02]  /*4e220*/  STL.64 [R1+0x520], R20 ;  /* 0x0005201401007387 */ /* 0x000fe40000100a00 */
[----:B------:R0:W-:Y:S02]  /*4e230*/  STL.64 [R1+0x528], R22 ;  /* 0x0005281601007387 */ /* 0x0001e40000100a00 */
[----:B0-----:R-:W2:Y:S01]  /*4e240*/  LDL.LU.64 R22, [R1+0x1c10] ;  /* 0x001c100001167983 */ /* 0x001ea20000300a00 */
[----:B------:R-:W2:Y:S02]  /*4e250*/  LDL.LU.64 R20, [R1+0x1c08] ;  /* 0x001c080001147983 */ /* 0x000ea40000300a00 */
[----:B------:R-:W-:Y:S02]  /*4e260*/  IMAD.MOV.U32 R15, RZ, RZ, R16 ;  /* 0x000000ffff0f7224 */ /* 0x000fe400078e0010 */
[----:B------:R0:W-:Y:S02]  /*4e270*/  STL.64 [R1+0x1b80], R18 ;  /* 0x001b801201007387 */ /* 0x0001e40000100a00 */
[----:B------:R-:W-:Y:S01]  /*4e280*/  IMAD.MOV.U32 R14, RZ, RZ, R17 ;  /* 0x000000ffff0e7224 */ /* 0x000fe200078e0011 */
[----:B------:R-:W3:Y:S01]  /*4e290*/  LDL.LU R16, [R1+0xa0] ;  /* 0x0000a00001107983 */ /* 0x000ee20000300800 */
[----:B------:R-:W3:Y:S03]  /*4e2a0*/  LDL.LU R17, [R1+0xa4] ;  /* 0x0000a40001117983 */ /* 0x000ee60000300800 */
[----:B0-----:R-:W3:Y:S01]  /*4e2b0*/  LDL.LU R18, [R1+0xa8] ;  /* 0x0000a80001127983 */ /* 0x001ee20000300800 */
[----:B------:R-:W3:Y:S02]  /*4e2c0*/  LDL.LU R19, [R1+0xac] ;  /* 0x0000ac0001137983 */ /* 0x000ee40000300800 */
[----:B----4-:R-:W-:-:S02]  /*4e2d0*/  IMAD.MOV.U32 R13, RZ, RZ, R6 ;  /* 0x000000ffff0d7224 */ /* 0x010fc400078e0006 */
[----:B------:R-:W-:Y:S01]  /*4e2e0*/  IMAD.MOV.U32 R12, RZ, RZ, R7 ;  /* 0x000000ffff0c7224 */ /* 0x000fe200078e0007 */
[C---:B--2---:R-:W-:Y:S01]  /*4e2f0*/  HMMA.16816.F32 R20, R8.reuse, R6, R20 ;  /* 0x000000060814723c */ /* 0x044fe20000001814 */
[----:B---3--:R-:W-:Y:S01]  /*4e300*/  STL.64 [R1+0x1bc0], R18 ;  /* 0x001bc01201007387 */ /* 0x008fe20000100a00 */
        /* <DEDUP_REMOVED lines=10> */
[----:B------:R-:W4:Y:S02]  /*4e3b0*/  LDL.LU.64 R6, [R1+0x1bf0] ;  /* 0x001bf00001067983 */ /* 0x000f240000300a00 */
[----:B------:R-:W2:Y:S01]  /*4e3c0*/  LDL.LU.64 R4, [R1+0x1be8] ;  /* 0x001be80001047983 */ /* 0x000ea20000300a00 */
[----:B----4-:R-:W-:Y:S01]  /*4e3d0*/  HMMA.16816.F32 R8, R8, R6, R24 ;  /* 0x000000060808723c */ /* 0x010fe20000001818 */
[----:B------:R-:W3:Y:S01]  /*4e3e0*/  LDL.LU.64 R26, [R1+0x1be0] ;  /* 0x001be000011a7983 */ /* 0x000ee20000300a00 */
[----:B------:R-:W3:Y:S11]  /*4e3f0*/  LDL.LU.64 R24, [R1+0x1bd8] ;  /* 0x001bd80001187983 */ /* 0x000ef60000300a00 */
[----:B------:R-:W-:Y:S10]  /*4e400*/  @!UPT UIADD3 URZ, URZ, URZ, URZ ;  /* 0x0000003f3f3ff290 */ /* 0x000ff4000fffe03f */
[----:B------:R-:W-:Y:S01]  /*4e410*/  STL.64 [R1+0x4e0], R8 ;  /* 0x0004e00801007387 */ /* 0x000fe20000100a00 */
[----:B------:R0:W-:Y:S02]  /*4e420*/  STL.64 [R1+0x4e8], R10 ;  /* 0x0004e80a01007387 */ /* 0x0001e40000100a00 */
[----:B0-----:R-:W-:Y:S02]  /*4e430*/  IMAD.MOV.U32 R10, RZ, RZ, R3 ;  /* 0x000000ffff0a7224 */ /* 0x001fe400078e0003 */
[----:B------:R-:W-:Y:S01]  /*4e440*/  IMAD.MOV.U32 R11, RZ, RZ, R0 ;  /* 0x000000ffff0b7224 */ /* 0x000fe200078e0000 */
[----:B------:R-:W4:Y:S01]  /*4e450*/  LDL.LU R3, [R1+0x1bd4] ;  /* 0x001bd40001037983 */ /* 0x000f220000300800 */
[----:B------:R-:W2:Y:S05]  /*4e460*/  LDL.LU R0, [R1+0x1bd0] ;  /* 0x001bd00001007983 */ /* 0x000eaa0000300800 */
[C---:B---3--:R-:W-:Y:S01]  /*4e470*/  HMMA.16816.F32 R8, R24.reuse, R10, R20 ;  /* 0x0000000a1808723c */ /* 0x048fe20000001814 */
[----:B------:R-:W3:Y:S11]  /*4e480*/  LDL.LU.64 R22, [R1+0x1bc8] ;  /* 0x001bc80001167983 */ /* 0x000ef60000300a00 */
[----:B------:R-:W-:Y:S11]  /*4e490*/  @!UPT UIADD3 URZ, URZ, URZ, URZ ;  /* 0x0000003f3f3ff290 */ /* 0x000ff6000fffe03f */
[----:B------:R-:W-:Y:S01]  /*4e4a0*/  STL.64 [R1+0x640], R8 ;  /* 0x0006400801007387 */ /* 0x000fe20000100a00 */
[----:B------:R0:W-:Y:S02]  /*4e4b0*/  STL.64 [R1+0x648], R10 ;  /* 0x0006480a01007387 */ /* 0x0001e40000100a00 */
[----:B0-----:R-:W-:Y:S02]  /*4e4c0*/  IMAD.MOV.U32 R10, RZ, RZ, R13 ;  /* 0x000000ffff0a7224 */ /* 0x001fe400078e000d */
[----:B------:R-:W-:Y:S02]  /*4e4d0*/  IMAD.MOV.U32 R11, RZ, RZ, R12 ;  /* 0x000000ffff0b7224 */ /* 0x000fe400078e000c */
[----:B--2---:R-:W-:Y:S01]  /*4e4e0*/  HMMA.16816.F32 R12, R24, R14, R16 ;  /* 0x0000000e180c723c */ /* 0x004fe20000001810 */
[----:B------:R-:W-:Y:S02]  /*4e4f0*/  IMAD.MOV.U32 R20, RZ, RZ, R9 ;  /* 0x000000ffff147224 */ /* 0x000fe400078e0009 */
[----:B------:R-:W-:-:S05]  /*4e500*/  IMAD.MOV.U32 R9, RZ, RZ, R8 ;  /* 0x000000ffff097224 */ /* 0x000fca00078e0008 */
[----:B------:R-:W-:Y:S01]  /*4e510*/  STL [R1+0x1a1c], R9 ;  /* 0x001a1c0901007387 */ /* 0x000fe20000100800 */
[----:B------:R-:W-:Y:S02]  /*4e520*/  STL [R1+0x1a18], R20 ;  /* 0x001a181401007387 */ /* 0x000fe40000100800 */
[----:B------:R-:W2:Y:S02]  /*4e530*/  LDL.LU.64 R18, [R1+0x1bc0] ;  /* 0x001bc00001127983 */ /* 0x000ea40000300a00 */
[----:B------:R-:W2:Y:S10]  /*4e540*/  LDL.LU.64 R16, [R1+0x1bb8] ;  /* 0x001bb80001107983 */ /* 0x000eb40000300a00 */
[----:B------:R-:W-:Y:S01]  /*4e550*/  STL.64 [R1+0x5c0], R12 ;  /* 0x0005c00c01007387 */ /* 0x000fe20000100a00 */
[----:B------:R0:W-:Y:S02]  /*4e560*/  STL.64 [R1+0x5c8], R14 ;  /* 0x0005c80e01007387 */ /* 0x0001e40000100a00 */
[----:B------:R-:W-:Y:S01]  /*4e570*/  IMAD.MOV.U32 R21, RZ, RZ, R12 ;  /* 0x000000ffff157224 */ /* 0x000fe200078e000c */
[----:B0-----:R-:W3:Y:S01]  /*4e580*/  LDL.LU.64 R14, [R1+0x1bb0] ;  /* 0x001bb000010e7983 */ /* 0x001ee20000300a00 */
[----:B------:R-:W3:Y:S03]  /*4e590*/  LDL.LU.64 R12, [R1+0x1ba8] ;  /* 0x001ba800010c7983 */ /* 0x000ee60000300a00 */
[----:B------:R3:W-:Y:S02]  /*4e5a0*/  STL [R1+0x1a20], R21 ;  /* 0x001a201501007387 */ /* 0x0007e40000100800 */
[----:B---3--:R-:W-:Y:S01]  /*4e5b0*/  HMMA.16816.F32 R20, R24, R22, R12 ;  /* 0x000000161814723c */ /* 0x008fe2000000180c */
[----:B------:R-:W3:Y:S01]  /*4e5c0*/  LDL.LU.64 R14, [R1+0x1ba0] ;  /* 0x001ba000010e7983 */ /* 0x000ee20000300a00 */
[----:B------:R-:W3:Y:S11]  /*4e5d0*/  LDL.LU.64 R12, [R1+0x1b98] ;  /* 0x001b9800010c7983 */ /* 0x000ef60000300a00 */
[----:B------:R-:W-:Y:S10]  /*4e5e0*/  @!UPT UIADD3 URZ, URZ, URZ, URZ ;  /* 0x0000003f3f3ff290 */ /* 0x000ff4000fffe03f */
[----:B------:R-:W-:Y:S01]  /*4e5f0*/  STL.64 [R1+0x580], R20 ;  /* 0x0005801401007387 */ /* 0x000fe20000100a00 */
[----:B------:R0:W-:Y:S02]  /*4e600*/  STL.64 [R1+0x588], R22 ;  /* 0x0005881601007387 */ /* 0x0001e40000100a00 */
[----:B0-----:R-:W-:Y:S02]  /*4e610*/  IMAD.MOV.U32 R22, RZ, RZ, R20 ;  /* 0x000000ffff167224 */ /* 0x001fe400078e0014 */
[----:B------:R-:W-:-:S03]  /*4e620*/  IMAD.MOV.U32 R23, RZ, RZ, R4 ;  /* 0x000000ffff177224 */ /* 0x000fc600078e0004 */
[----:B------:R0:W-:Y:S02]  /*4e630*/  STL [R1+0x1a24], R22 ;  /* 0x001a241601007387 */ /* 0x0001e40000100800 */
[----:B0-----:R-:W-:-:S07]  /*4e640*/  IMAD.MOV.U32 R22, RZ, RZ, R5 ;  /* 0x000000ffff167224 */ /* 0x001fce00078e0005 */
[----:B---3--:R-:W-:Y:S01]  /*4e650*/  HMMA.16816.F32 R20, R24, R22, R12 ;  /* 0x000000161814723c */ /* 0x008fe2000000180c */
[----:B------:R-:W2:Y:S11]  /*4e660*/  LDL.LU.64 R14, [R1+0x1b90] ;  /* 0x001b9000010e7983 */ /* 0x000eb60000300a00 */
[----:B------:R-:W-:Y:S11]  /*4e670*/  @!UPT UIADD3 URZ, URZ, URZ, URZ ;  /* 0x0000003f3f3ff290 */ /* 0x000ff6000fffe03f */
[----:B------:R-:W-:Y:S01]  /*4e680*/  STL.64 [R1+0x550], R20 ;  /* 0x0005501401007387 */ /* 0x000fe20000100a00 */
[----:B------:R0:W-:Y:S02]  /*4e690*/  STL.64 [R1+0x558], R22 ;  /* 0x0005581601007387 */ /* 0x0001e40000100a00 */
[----:B0-----:R-:W-:Y:S02]  /*4e6a0*/  IMAD.MOV.U32 R23, RZ, RZ, R20 ;  /* 0x000000ffff177224 */ /* 0x001fe400078e0014 */
[----:B------:R-:W-:-:S03]  /*4e6b0*/  IMAD.MOV.U32 R21, RZ, RZ, R0 ;  /* 0x000000ffff157224 */ /* 0x000fc600078e0000 */
[----:B------:R-:W-:Y:S01]  /*4e6c0*/  STL [R1+0x1a28], R23 ;  /* 0x001a281701007387 */ /* 0x000fe20000100800 */
[----:B------:R-:W3:Y:S02]  /*4e6d0*/  LDL.LU R20, [R1+0x80] ;  /* 0x0000800001147983 */ /* 0x000ee40000300800 */
[----:B------:R-:W3:Y:S01]  /*4e6e0*/  LDL.LU R0, [R1+0x1b88] ;  /* 0x001b880001007983 */ /* 0x000ee20000300800 */
[C---:B--2---:R-:W-:Y:S01]  /*4e6f0*/  HMMA.16816.F32 R12, R24.reuse, R14, R16 ;  /* 0x0000000e180c723c */ /* 0x044fe20000001810 */
[----:B------:R-:W2:Y:S11]  /*4e700*/  LDL.LU.64 R18, [R1+0x1b80] ;  /* 0x001b800001127983 */ /* 0x000eb60000300a00 */
[----:B------:R-:W-:Y:S11]  /*4e710*/  @!UPT UIADD3 URZ, URZ, URZ, URZ ;  /* 0x0000003f3f3ff290 */ /* 0x000ff6000fffe03f */
[----:B------:R-:W-:Y:S01]  /*4e720*/  STL.64 [R1+0x220], R12 ;  /* 0x0002200c01007387 */ /* 0x000fe20000100a00 */
[----:B------:R0:W-:Y:S03]  /*4e730*/  STL.64 [R1+0x228], R14 ;  /* 0x0002280e01007387 */ /* 0x0001e60000100a00 */
[----:B0-----:R-:W2:Y:S01]  /*4e740*/  LDL.LU.64 R14, [R1+0x1b78] ;  /* 0x001b7800010e7983 */ /* 0x001ea20000300a00 */
[----:B------:R-:W2:Y:S02]  /*4e750*/  LDL.LU.64 R12, [R1+0x1b70] ;  /* 0x001b7000010c7983 */ /* 0x000ea40000300a00 */
[----:B--2---:R-:W-:Y:S01]  /*4e760*/  HMMA.16816.F32 R16, R24, R18, R12 ;  /* 0x000000121810723c */ /* 0x004fe2000000180c */
[----:B------:R-:W2:Y:S01]  /*4e770*/  LDL.LU.64 R14, [R1+0x1b68] ;  /* 0x001b6800010e7983 */ /* 0x000ea20000300a00 */
[----:B------:R-:W2:Y:S11]  /*4e780*/  LDL.LU.64 R12, [R1+0x1b60] ;  /* 0x001b6000010c7983 */ /* 0x000eb60000300a00 */
[----:B------:R-:W-:Y:S10]  /*4e790*/  @!UPT UIADD3 URZ, URZ, URZ, URZ ;  /* 0x0000003f3f3ff290 */ /* 0x000ff4000fffe03f */
[----:B------:R-:W-:Y:S01]  /*4e7a0*/  STL.64 [R1+0x330], R16 ;  /* 0x0003301001007387 */ /* 0x000fe20000100a00 */
[----:B------:R0:W-:Y:S03]  /*4e7b0*/  STL.64 [R1+0x338], R18 ;  /* 0x0003381201007387 */ /* 0x0001e60000100a00 */
[----:B0-----:R-:W2:Y:S01]  /*4e7c0*/  LDL.LU.64 R18, [R1+0x1b58] ;  /* 0x001b580001127983 */ /* 0x001ea20000300a00 */
[----:B------:R-:W2:Y:S02]  /*4e7d0*/  LDL.LU R17, [R1+0x1b50] ;  /* 0x001b500001117983 */ /* 0x000ea40000300800 */
[----:B----4-:R-:W-:Y:S02]  /*4e7e0*/  IMAD.MOV.U32 R22, RZ, RZ, R3 ;  /* 0x000000ffff167224 */ /* 0x010fe400078e0003 */
[----:B------:R-:W-:Y:S02]  /*4e7f0*/  IMAD.MOV.U32 R23, RZ, RZ, R2 ;  /* 0x000000ffff177224 */ /* 0x000fe400078e0002 */
[----:B------:R-:W-:-:S05]  /*4e800*/  IMAD.MOV.U32 R2, RZ, RZ, c[0x0][0x188] ;  /* 0x00006200ff027624 */ /* 0x000fca00078e00ff */
[----:B---3--:R-:W-:Y:S01]  /*4e810*/  HMMA.16816.F32 R8, R24, R10, R20 ;  /* 0x0000000a1808723c */ /* 0x008fe20000001814 */
[----:B------:R-:W-:-:S04]  /*4e820*/  IMAD.SHL.U32 R2, R2, 0x80, RZ ;  /* 0x0000008002027824 */ /* 0x000fc800078e00ff */
[----:B------:R-:W-:-:S05]  /*4e830*/  IMAD.SHL.U32 R2, R2, 0x2, RZ ;  /* 0x0000000202027824 */ /* 0x000fca00078e00ff */
[-C--:B------:R-:W-:Y:S01]  /*4e840*/  IADD3 R4, P1, R28, R2.reuse, RZ ;  /* 0x000000021c047210 */ /* 0x080fe20007f3e0ff */
[----:B--2---:R-:W-:Y:S01]  /*4e850*/  HMMA.16816.F32 R12, R24, R6, R12 ;  /* 0x00000006180c723c */ /* 0x004fe2000000180c */
[----:B------:R-:W-:Y:S02]  /*4e860*/  IADD3 R3, P0, R18, R2, RZ ;  /* 0x0000000212037210 */ /* 0x000fe40007f1e0ff */
[----:B------:R-:W-:-:S03]  /*4e870*/  IADD3 R17, R17, 0x1, RZ ;  /* 0x0000000111117810 */ /* 0x000fc60007ffe0ff */
[----:B------:R-:W-:Y:S01]  /*4e880*/  STL [R1+0x1a2c], R3 ;  /* 0x001a2c0301007387 */ /* 0x000fe20000100800 */
[----:B------:R-:W-:-:S05]  /*4e890*/  IMAD.X R5, R19, 0x1, R0, P0 ;  /* 0x0000000113057824 */ /* 0x000fca00000e0600 */
[----:B------:R0:W-:Y:S02]  /*4e8a0*/  STL.64 [R1+0x450], R8 ;  /* 0x0004500801007387 */ /* 0x0001e40000100a00 */
[----:B------:R-:W-:Y:S01]  /*4e8b0*/  STL.64 [R1+0x458], R10 ;  /* 0x0004580a01007387 */ /* 0x000fe20000100a00 */
[----:B------:R-:W-:Y:S01]  /*4e8c0*/  STL [R1+0x1a30], R4 ;  /* 0x001a300401007387 */ /* 0x000fe20000100800 */
[----:B------:R-:W-:Y:S02]  /*4e8d0*/  STL [R1+0x1a34], R5 ;  /* 0x001a340501007387 */ /* 0x000fe40000100800 */
[----:B------:R-:W-:Y:S02]  /*4e8e0*/  STL [R1+0x7e0], R17 ;  /* 0x0007e01101007387 */ /* 0x000fe40000100800 */
[----:B0-----:R-:W-:-:S05]  /*4e8f0*/  IMAD.X R8, R29, 0x1, R0, P1 ;  /* 0x000000011d087824 */ /* 0x001fca00008e0600 */
[----:B------:R0:W-:Y:S01]  /*4e900*/  STL [R1+0x1a38], R8 ;  /* 0x001a380801007387 */ /* 0x0001e20000100800 */
[----:B------:R-:W-:Y:S02]  /*4e910*/  STL.64 [R1+0x460], R12 ;  /* 0x0004600c01007387 */ /* 0x000fe40000100a00 */
[----:B------:R-:W-:Y:S02]  /*4e920*/  STL.64 [R1+0x468], R14 ;  /* 0x0004680e01007387 */ /* 0x000fe40000100a00 */
[----:B------:R-:W2:Y:S01]  /*4e930*/  LDL R9, [R1+0x17f0] ;  /* 0x0017f00001097983 */ /* 0x000ea20000100800 */
[----:B------:R-:W3:Y:S01]  /*4e940*/  LDL.LU R2, [R1+0x162c] ;  /* 0x00162c0001027983 */ /* 0x000ee20000300800 */
[----:B------:R-:W4:Y:S02]  /*4e950*/  LDL.LU R16, [R1+0x1614] ;  /* 0x0016140001107983 */ /* 0x000f240000300800 */
[----:B------:R-:W3:Y:S02]  /*4e960*/  LDL.LU R24, [R1+0x160c] ;  /* 0x00160c0001187983 */ /* 0x000ee40000300800 */
[----:B------:R-:W3:Y:S01]  /*4e970*/  LDL.LU R25, [R1+0x1604] ;  /* 0x0016040001197983 */ /* 0x000ee20000300800 */
[----:B------:R-:W3:Y:S01]  /*4e980*/  LDL.LU R27, [R1+0x1628] ;  /* 0x00162800011b7983 */ /* 0x000ee20000300800 */
[----:B0-----:R-:W3:Y:S02]  /*4e990*/  LDL.LU R8, [R1+0x15fc] ;  /* 0x0015fc0001087983 */ /* 0x001ee40000300800 */
[----:B------:R-:W3:Y:S01]  /*4e9a0*/  LDL.LU R5, [R1+0x1620] ;  /* 0x0016200001057983 */ /* 0x000ee20000300800 */
[----:B------:R-:W3:Y:S04]  /*4e9b0*/  LDL.LU R4, [R1+0x15f4] ;  /* 0x0015f40001047983 */ /* 0x000ee80000300800 */
[----:B------:R-:W3:Y:S01]  /*4e9c0*/  LDL.LU R29, [R1+0x1618] ;  /* 0x00161800011d7983 */ /* 0x000ee20000300800 */
[----:B------:R-:W-:-:S02]  /*4e9d0*/  IMAD.MOV.U32 R6, RZ, RZ, R15 ;  /* 0x000000ffff067224 */ /* 0x000fc400078e000f */
[----:B------:R-:W3:Y:S02]  /*4e9e0*/  LDL.LU R3, [R1+0x15ec] ;  /* 0x0015ec0001037983 */ /* 0x000ee40000300800 */
[----:B------:R-:W3:Y:S02]  /*4e9f0*/  LDL.LU R23, [R1+0x1610] ;  /* 0x0016100001177983 */ /* 0x000ee40000300800 */
[----:B------:R-:W-:Y:S01]  /*4ea00*/  IMAD.MOV.U32 R7, RZ, RZ, R14 ;  /* 0x000000ffff077224 */ /* 0x000fe200078e000e */
[----:B------:R-:W4:Y:S01]  /*4ea10*/  LDL.LU R22, [R1+0x15e4] ;  /* 0x0015e40001167983 */ /* 0x000f220000300800 */
[----:B------:R-:W4:Y:S02]  /*4ea20*/  LDL.LU R21, [R1+0x1608] ;  /* 0x0016080001157983 */ /* 0x000f240000300800 */
[----:B------:R-:W4:Y:S02]  /*4ea30*/  LDL.LU R28, [R1+0x15dc] ;  /* 0x0015dc00011c7983 */ /* 0x000f240000300800 */
[----:B------:R0:W-:Y:S02]  /*4ea40*/  STL [R1+0x1a40], R6 ;  /* 0x001a400601007387 */ /* 0x0001e40000100800 */
[----:B0-----:R-:W4:Y:S01]  /*4ea50*/  LDL.LU R6, [R1+0x161c] ;  /* 0x00161c0001067983 */ /* 0x001f220000300800 */
[----:B------:R0:W-:Y:S03]  /*4ea60*/  STL [R1+0x1a3c], R7 ;  /* 0x001a3c0701007387 */ /* 0x0001e60000100800 */
[----:B0-----:R-:W4:Y:S01]  /*4ea70*/  LDL.LU R7, [R1+0x1624] ;  /* 0x0016240001077983 */ /* 0x001f220000300800 */
[----:B------:R-:W-:-:S02]  /*4ea80*/  IMAD.MOV.U32 R26, RZ, RZ, c[0x0][0x188] ;  /* 0x00006200ff1a7624 */ /* 0x000fc400078e00ff */
[----:B------:R-:W4:Y:S02]  /*4ea90*/  LDL.LU R20, [R1+0x1600] ;  /* 0x0016000001147983 */ /* 0x000f240000300800 */
[----:B------:R-:W-:-:S04]  /*4eaa0*/  IMAD.SHL.U32 R26, R26, 0x80, RZ ;  /* 0x000000801a1a7824 */ /* 0x000fc800078e00ff */
[----:B------:R-:W-:Y:S01]  /*4eab0*/  IMAD.SHL.U32 R26, R26, 0x2, RZ ;  /* 0x000000021a1a7824 */ /* 0x000fe200078e00ff */
[----:B--2---:R-:W-:Y:S02]  /*4eac0*/  ISETP.NE.U32.AND P0, PT, R17, R9, PT ;  /* 0x000000091100720c */ /* 0x004fe40003f05070 */
        /* <DEDUP_REMOVED lines=9> */
[----:B------:R-:W2:Y:S01]  /*4eb60*/  LDL.LU R17, [R1+0x15d8] ;  /* 0x0015d80001117983 */ /* 0x000ea20000300800 */
[----:B---3--:R-:W-:-:S05]  /*4eb70*/  IADD3 R2, P1, R2, R26, RZ ;  /* 0x0000001a02027210 */ /* 0x008fca0007f3e0ff */
[----:B------:R0:W-:Y:S04]  /*4eb80*/  STL [R1+0x162c], R2 ;  /* 0x00162c0201007387 */ /* 0x0001e80000100800 */
[----:B0-----:R-:W3:Y:S01]  /*4eb90*/  LDL.LU R2, [R1+0x15ac] ;  /* 0x0015ac0001027983 */ /* 0x001ee20000300800 */
[-C--:B----4-:R-:W-:Y:S02]  /*4eba0*/  IADD3 R16, P4, R16, R26.reuse, RZ ;  /* 0x0000001a10107210 */ /* 0x090fe40007f9e0ff */
[-C--:B------:R-:W-:Y:S02]  /*4ebb0*/  IADD3 R6, P3, R6, R26.reuse, RZ ;  /* 0x0000001a06067210 */ /* 0x080fe40007f7e0ff */
[-C--:B------:R-:W-:Y:S02]  /*4ebc0*/  IADD3 R24, P5, R24, R26.reuse, RZ ;  /* 0x0000001a18187210 */ /* 0x080fe40007fbe0ff */
[-C--:B------:R-:W-:Y:S01]  /*4ebd0*/  IADD3 R25, P6, R25, R26.reuse, RZ ;  /* 0x0000001a19197210 */ /* 0x080fe20007fde0ff */
[----:B------:R-:W-:Y:S01]  /*4ebe0*/  IMAD.X R27, R27, 0x1, R0, P1 ;  /* 0x000000011b1b7824 */ /* 0x000fe200008e0600 */
[----:B------:R0:W-:Y:S01]  /*4ebf0*/  STL [R1+0x1614], R16 ;  /* 0x0016141001007387 */ /* 0x0001e20000100800 */
[----:B------:R-:W-:-:S02]  /*4ec00*/  IADD3 R7, P2, R7, R26, RZ ;  /* 0x0000001a07077210 */ /* 0x000fc40007f5e0ff */
[-C--:B------:R-:W-:Y:S01]  /*4ec10*/  IADD3 R8, P1, R8, R26.reuse, RZ ;  /* 0x0000001a08087210 */ /* 0x080fe20007f3e0ff */
[--C-:B------:R-:W-:Y:S02]  /*4ec20*/  IMAD.X R29, R29, 0x1, R0.reuse, P3 ;  /* 0x000000011d1d7824 */ /* 0x100fe400018e0600 */
[----:B------:R-:W-:Y:S04]  /*4ec30*/  STL [R1+0x1624], R7 ;  /* 0x0016240701007387 */ /* 0x000fe80000100800 */
[----:B0-----:R-:W4:Y:S01]  /*4ec40*/  LDL.LU R16, [R1+0x15d0] ;  /* 0x0015d00001107983 */ /* 0x001f220000300800 */
[----:B------:R-:W-:Y:S02]  /*4ec50*/  STL [R1+0x161c], R6 ;  /* 0x00161c0601007387 */ /* 0x000fe40000100800 */
[----:B------:R-:W-:Y:S02]  /*4ec60*/  STL [R1+0x160c], R24 ;  /* 0x00160c1801007387 */ /* 0x000fe40000100800 */
[--C-:B------:R-:W-:Y:S01]  /*4ec70*/  IMAD.X R5, R5, 0x1, R0.reuse, P2 ;  /* 0x0000000105057824 */ /* 0x100fe200010e0600 */
[----:B------:R-:W-:Y:S01]  /*4ec80*/  STL [R1+0x1604], R25 ;  /* 0x0016041901007387 */ /* 0x000fe20000100800 */
[----:B------:R-:W-:Y:S01]  /*4ec90*/  STL [R1+0x1628], R27 ;  /* 0x0016281b01007387 */ /* 0x000fe20000100800 */
[-C--:B------:R-:W-:Y:S01]  /*4eca0*/  IADD3 R4, P2, R4, R26.reuse, RZ ;  /* 0x0000001a04047210 */ /* 0x080fe20007f5e0ff */
[----:B------:R-:W-:Y:S01]  /*4ecb0*/  STL [R1+0x15fc], R8 ;  /* 0x0015fc0801007387 */ /* 0x000fe20000100800 */
[----:B------:R0:W-:Y:S01]  /*4ecc0*/  STL [R1+0x1618], R29 ;  /* 0x0016181d01007387 */ /* 0x0001e20000100800 */
[----:B------:R-:W-:Y:S01]  /*4ecd0*/  IADD3 R3, P3, R3, R26, RZ ;  /* 0x0000001a03037210 */ /* 0x000fe20007f7e0ff */
[----:B------:R-:W-:Y:S02]  /*4ece0*/  STL [R1+0x1620], R5 ;  /* 0x0016200501007387 */ /* 0x000fe40000100800 */
[----:B------:R-:W-:-:S02]  /*4ecf0*/  IMAD.X R23, R23, 0x1, R0, P4 ;  /* 0x0000000117177824 */ /* 0x000fc400020e0600 */
[--C-:B------:R-:W-:Y:S01]  /*4ed00*/  IMAD.X R21, R21, 0x1, R0.reuse, P5 ;  /* 0x0000000115157824 */ /* 0x100fe200028e0600 */
[-C--:B------:R-:W-:Y:S02]  /*4ed10*/  IADD3 R28, P5, R28, R26.reuse, RZ ;  /* 0x0000001a1c1c7210 */ /* 0x080fe40007fbe0ff */
[----:B------:R-:W-:Y:S01]  /*4ed20*/  IADD3 R22, P4, R22, R26, RZ ;  /* 0x0000001a16167210 */ /* 0x000fe20007f9e0ff */
[----:B0-----:R-:W4:Y:S01]  /*4ed30*/  LDL.LU R29, [R1+0x15a4] ;  /* 0x0015a400011d7983 */ /* 0x001f220000300800 */
[----:B------:R-:W-:Y:S02]  /*4ed40*/  STL [R1+0x15f4], R4 ;  /* 0x0015f40401007387 */ /* 0x000fe40000100800 */
[----:B------:R-:W-:Y:S02]  /*4ed50*/  STL [R1+0x15ec], R3 ;  /* 0x0015ec0301007387 */ /* 0x000fe40000100800 */
[----:B------:R-:W-:Y:S01]  /*4ed60*/  STL [R1+0x1610], R23 ;  /* 0x0016101701007387 */ /* 0x000fe20000100800 */
[----:B------:R0:W-:Y:S01]  /*4ed70*/  STL [R1+0x15dc], R28 ;  /* 0x0015dc1c01007387 */ /* 0x0001e20000100800 */
[----:B------:R-:W-:-:S02]  /*4ed80*/  IMAD.X R20, R20, 0x1, R0, P6 ;  /* 0x0000000114147824 */ /* 0x000fc400030e0600 */
[----:B------:R-:W-:Y:S01]  /*4ed90*/  STL [R1+0x15e4], R22 ;  /* 0x0015e41601007387 */ /* 0x000fe20000100800 */
[----:B0-----:R-:W4:Y:S01]  /*4eda0*/  LDL.LU R28, [R1+0x15c8] ;  /* 0x0015c800011c7983 */ /* 0x001f220000300800 */
[----:B------:R-:W-:Y:S02]  /*4edb0*/  STL [R1+0x1608], R21 ;  /* 0x0016081501007387 */ /* 0x000fe40000100800 */
[----:B------:R-:W-:Y:S01]  /*4edc0*/  STL [R1+0x1600], R20 ;  /* 0x0016001401007387 */ /* 0x000fe20000100800 */
[-C--:B--2---:R-:W-:Y:S01]  /*4edd0*/  IADD3 R9, P6, R9, R26.reuse, RZ ;  /* 0x0000001a09097210 */ /* 0x084fe20007fde0ff */
[--C-:B------:R-:W-:Y:S01]  /*4ede0*/  IMAD.X R10, R10, 0x1, R0.reuse, P1 ;  /* 0x000000010a0a7824 */ /* 0x100fe200008e0600 */
[-C--:B------:R-:W-:Y:S01]  /*4edf0*/  IADD3 R11, P1, R11, R26.reuse, RZ ;  /* 0x0000001a0b0b7210 */ /* 0x080fe20007f3e0ff */
[--C-:B------:R-:W-:Y:S01]  /*4ee00*/  IMAD.X R12, R12, 0x1, R0.reuse, P2 ;  /* 0x000000010c0c7824 */ /* 0x100fe200010e0600 */
[----:B------:R-:W-:Y:S01]  /*4ee10*/  IADD3 R13, P2, R13, R26, RZ ;  /* 0x0000001a0d0d7210 */ /* 0x000fe20007f5e0ff */
[----:B------:R-:W-:Y:S01]  /*4ee20*/  STL [R1+0x15d4], R9 ;  /* 0x0015d40901007387 */ /* 0x000fe20000100800 */
[----:B------:R-:W-:-:S02]  /*4ee30*/  IMAD.X R14, R14, 0x1, R0, P3 ;  /* 0x000000010e0e7824 */ /* 0x000fc400018e0600 */
[----:B------:R-:W-:Y:S01]  /*4ee40*/  STL [R1+0x15f8], R10 ;  /* 0x0015f80a01007387 */ /* 0x000fe20000100800 */
[-C--:B------:R-:W-:Y:S01]  /*4ee50*/  IADD3 R15, P3, R15, R26.reuse, RZ ;  /* 0x0000001a0f0f7210 */ /* 0x080fe20007f7e0ff */
[----:B------:R-:W-:Y:S01]  /*4ee60*/  STL [R1+0x15cc], R11 ;  /* 0x0015cc0b01007387 */ /* 0x000fe20000100800 */
[--C-:B------:R-:W-:Y:S02]  /*4ee70*/  IMAD.X R17, R17, 0x1, R0.reuse, P5 ;  /* 0x0000000111117824 */ /* 0x100fe400028e0600 */
[----:B------:R-:W-:Y:S02]  /*4ee80*/  STL [R1+0x15f0], R12 ;  /* 0x0015f00c01007387 */ /* 0x000fe40000100800 */
[----:B------:R-:W-:Y:S01]  /*4ee90*/  IMAD.X R19, R19, 0x1, R0, P4 ;  /* 0x0000000113137824 */ /* 0x000fe200020e0600 */
[----:B------:R-:W-:Y:S01]  /*4eea0*/  STL [R1+0x15c4], R13 ;  /* 0x0015c40d01007387 */ /* 0x000fe20000100800 */
[-C--:B------:R-:W-:Y:S01]  /*4eeb0*/  IADD3 R18, P4, R18, R26.reuse, RZ ;  /* 0x0000001a12127210 */ /* 0x080fe20007f9e0ff */
[----:B------:R-:W-:Y:S02]  /*4eec0*/  STL [R1+0x15e8], R14 ;  /* 0x0015e80e01007387 */ /* 0x000fe40000100800 */
[----:B------:R-:W-:Y:S01]  /*4eed0*/  STL [R1+0x15bc], R15 ;  /* 0x0015bc0f01007387 */ /* 0x000fe20000100800 */
[----:B------:R0:W-:Y:S01]  /*4eee0*/  STL [R1+0x15d8], R17 ;  /* 0x0015d81101007387 */ /* 0x0001e20000100800 */
[----:B------:R-:W-:Y:S01]  /*4eef0*/  STL [R1+0x15e0], R19 ;  /* 0x0015e01301007387 */ /* 0x000fe20000100800 */
[----:B---3--:R-:W-:-:S02]  /*4ef00*/  IADD3 R2, P5, R2, R26, RZ ;  /* 0x0000001a02027210 */ /* 0x008fc40007fbe0ff */
[----:B0-----:R-:W2:Y:S01]  /*4ef10*/  LDL.LU R17, [R1+0x159c] ;  /* 0x00159c0001117983 */ /* 0x001ea20000300800 */
[----:B------:R-:W-:Y:S02]  /*4ef20*/  STL [R1+0x15b4], R18 ;  /* 0x0015b41201007387 */ /* 0x000fe40000100800 */
[----:B------:R-:W3:Y:S02]  /*4ef30*/  LDL.LU R7, [R1+0x15c0] ;  /* 0x0015c00001077983 */ /* 0x000ee40000300800 */
[----:B------:R-:W3:Y:S01]  /*4ef40*/  LDL.LU R6, [R1+0x1594] ;  /* 0x0015940001067983 */ /* 0x000ee20000300800 */
[----:B------:R0:W-:Y:S04]  /*4ef50*/  STL [R1+0x15ac], R2 ;  /* 0x0015ac0201007387 */ /* 0x0001e80000100800 */
[----:B0-----:R-:W3:Y:S01]  /*4ef60*/  LDL.LU R2, [R1+0x15b8] ;  /* 0x0015b80001027983 */ /* 0x001ee20000300800 */
[----:B----4-:R-:W-:-:S03]  /*4ef70*/  IMAD.X R16, R16, 0x1, R0, P6 ;  /* 0x0000000110107824 */ /* 0x010fc600030e0600 */
[----:B------:R-:W4:Y:S01]  /*4ef80*/  LDL.LU R24, [R1+0x158c] ;  /* 0x00158c0001187983 */ /* 0x000f220000300800 */
[----:B------:R-:W4:Y:S03]  /*4ef90*/  LDL.LU R25, [R1+0x15b0] ;  /* 0x0015b00001197983 */ /* 0x000f260000300800 */
[----:B------:R-:W4:Y:S01]  /*4efa0*/  LDL.LU R27, [R1+0x1584] ;  /* 0x00158400011b7983 */ /* 0x000f220000300800 */
[----:B------:R0:W-:Y:S02]  /*4efb0*/  STL [R1+0x15d0], R16 ;  /* 0x0015d01001007387 */ /* 0x0001e40000100800 */
[----:B------:R-:W4:Y:S02]  /*4efc0*/  LDL.LU R8, [R1+0x15a8] ;  /* 0x0015a80001087983 */ /* 0x000f240000300800 */
[----:B------:R-:W4:Y:S01]  /*4efd0*/  LDL.LU R5, [R1+0x157c] ;  /* 0x00157c0001057983 */ /* 0x000f220000300800 */
[----:B------:R-:W4:Y:S04]  /*4efe0*/  LDL.LU R4, [R1+0x15a0] ;  /* 0x0015a00001047983 */ /* 0x000f280000300800 */
[----:B0-----:R-:W4:Y:S01]  /*4eff0*/  LDL.LU R16, [R1+0x1574] ;  /* 0x0015740001107983 */ /* 0x001f220000300800 */
[----:B------:R-:W4:Y:S02]  /*4f000*/  LDL.LU R3, [R1+0x1598] ;  /* 0x0015980001037983 */ /* 0x000f240000300800 */
[----:B------:R-:W4:Y:S02]  /*4f010*/  LDL.LU R23, [R1+0x156c] ;  /* 0x00156c0001177983 */ /* 0x000f240000300800 */
[----:B------:R-:W4:Y:S01]  /*4f020*/  LDL.LU R22, [R1+0x1590] ;  /* 0x0015900001167983 */ /* 0x000f220000300800 */
[----:B------:R-:W-:-:S05]  /*4f030*/  IADD3 R29, P6, R29, R26, RZ ;  /* 0x0000001a1d1d7210 */ /* 0x000fca0007fde0ff */
[----:B------:R0:W-:Y:S01]  /*4f040*/  STL [R1+0x15a4], R29 ;  /* 0x0015a41d01007387 */ /* 0x0001e20000100800 */
[----:B------:R-:W4:Y:S02]  /*4f050*/  LDL.LU R21, [R1+0x1564] ;  /* 0x0015640001157983 */ /* 0x000f240000300800 */
[--C-:B------:R-:W-:Y:S01]  /*4f060*/  IMAD.X R28, R28, 0x1, R0.reuse, P1 ;  /* 0x000000011c1c7824 */ /* 0x100fe200008e0600 */
[----:B0-----:R-:W4:Y:S01]  /*4f070*/  LDL.LU R29, [R1+0x1588] ;  /* 0x00158800011d7983 */ /* 0x001f220000300800 */
[----:B------:R-:W4:Y:S02]  /*4f080*/  LDL.LU R20, [R1+0x155c] ;  /* 0x00155c0001147983 */ /* 0x000f240000300800 */
[----:B------:R-:W4:Y:S02]  /*4f090*/  LDL.LU R9, [R1+0x1580] ;  /* 0x0015800001097983 */ /* 0x000f240000300800 */
[----:B------:R-:W4:Y:S01]  /*4f0a0*/  LDL.LU R10, [R1+0x1554] ;  /* 0x00155400010a7983 */ /* 0x000f220000300800 */
[----:B------:R0:W-:Y:S01]  /*4f0b0*/  STL [R1+0x15c8], R28 ;  /* 0x0015c81c01007387 */ /* 0x0001e20000100800 */
[----:B------:R-:W4:Y:S02]  /*4f0c0*/  LDL.LU R11, [R1+0x1578] ;  /* 0x00157800010b7983 */ /* 0x000f240000300800 */
[----:B------:R-:W4:Y:S02]  /*4f0d0*/  LDL.LU R12, [R1+0x154c] ;  /* 0x00154c00010c7983 */ /* 0x000f240000300800 */
[----:B------:R-:W4:Y:S01]  /*4f0e0*/  LDL.LU R13, [R1+0x1570] ;  /* 0x00157000010d7983 */ /* 0x000f220000300800 */
[----:B------:R-:W4:Y:S01]  /*4f0f0*/  LDL.LU R14, [R1+0x1544] ;  /* 0x00154400010e7983 */ /* 0x000f220000300800 */
[----:B------:R-:W4:Y:S02]  /*4f100*/  LDL.LU R15, [R1+0x1568] ;  /* 0x00156800010f7983 */ /* 0x000f240000300800 */
[----:B------:R-:W4:Y:S02]  /*4f110*/  LDL.LU R19, [R1+0x153c] ;  /* 0x00153c0001137983 */ /* 0x000f240000300800 */
[----:B------:R-:W4:Y:S01]  /*4f120*/  LDL.LU R18, [R1+0x1560] ;  /* 0x0015600001127983 */ /* 0x000f220000300800 */
[----:B0-----:R-:W4:Y:S01]  /*4f130*/  LDL.LU R28, [R1+0x1534] ;  /* 0x00153400011c7983 */ /* 0x001f220000300800 */
[----:B--2---:R-:W-:Y:S01]  /*4f140*/  IADD3 R17, P1, R17, R26, RZ ;  /* 0x0000001a11117210 */ /* 0x004fe20007f3e0ff */
[----:B---3--:R-:W-:-:S04]  /*4f150*/  IMAD.X R7, R7, 0x1, R0, P2 ;  /* 0x0000000107077824 */ /* 0x008fc800010e0600 */
[----:B------:R0:W-:Y:S01]  /*4f160*/  STL [R1+0x159c], R17 ;  /* 0x00159c1101007387 */ /* 0x0001e20000100800 */
[----:B------:R-:W-:-:S03]  /*4f170*/  IMAD.X R2, R2, 0x1, R0, P3 ;  /* 0x0000000102027824 */ /* 0x000fc600018e0600 */
[----:B0-----:R-:W2:Y:S04]  /*4f180*/  LDL.LU R17, [R1+0x1558] ;  /* 0x0015580001117983 */ /* 0x001ea80000300800 */
[----:B------:R0:W-:Y:S01]  /*4f190*/  STL [R1+0x15b8], R2 ;  /* 0x0015b80201007387 */ /* 0x0001e20000100800 */
[----:B------:R-:W-:Y:S03]  /*4f1a0*/  STL [R1+0x15c0], R7 ;  /* 0x0015c00701007387 */ /* 0x000fe60000100800 */
[----:B0-----:R-:W3:Y:S01]  /*4f1b0*/  LDL.LU R2, [R1+0x152c] ;  /* 0x00152c0001027983 */ /* 0x001ee20000300800 */
[-C--:B------:R-:W-:Y:S02]  /*4f1c0*/  IADD3 R6, P2, R6, R26.reuse, RZ ;  /* 0x0000001a06067210 */ /* 0x080fe40007f5e0ff */
[-C--:B----4-:R-:W-:Y:S01]  /*4f1d0*/  IADD3 R24, P3, R24, R26.reuse, RZ ;  /* 0x0000001a18187210 */ /* 0x090fe20007f7e0ff */
[--C-:B------:R-:W-:Y:S01]  /*4f1e0*/  IMAD.X R25, R25, 0x1, R0.reuse, P4 ;  /* 0x0000000119197824 */ /* 0x100fe200020e0600 */
[----:B------:R-:W-:Y:S01]  /*4f1f0*/  IADD3 R27, P4, R27, R26, RZ ;  /* 0x0000001a1b1b7210 */ /* 0x000fe20007f9e0ff */
[----:B------:R-:W-:-:S02]  /*4f200*/  IMAD.X R8, R8, 0x1, R0, P5 ;  /* 0x0000000108087824 */ /* 0x000fc400028e0600 */
[--C-:B------:R-:W-:Y:S01]  /*4f210*/  IMAD.X R4, R4, 0x1, R0.reuse, P6 ;  /* 0x0000000104047824 */ /* 0x100fe200030e0600 */
[----:B------:R-:W-:Y:S01]  /*4f220*/  STL [R1+0x1594], R6 ;  /* 0x0015940601007387 */ /* 0x000fe20000100800 */
[-C--:B------:R-:W-:Y:S01]  /*4f230*/  IADD3 R16, P6, R16, R26.reuse, RZ ;  /* 0x0000001a10107210 */ /* 0x080fe20007fde0ff */
[----:B------:R-:W-:Y:S01]  /*4f240*/  STL [R1+0x158c], R24 ;  /* 0x00158c1801007387 */ /* 0x000fe20000100800 */
[-C--:B------:R-:W-:Y:S01]  /*4f250*/  IADD3 R5, P5, R5, R26.reuse, RZ ;  /* 0x0000001a05057210 */ /* 0x080fe20007fbe0ff */
[----:B------:R-:W-:Y:S01]  /*4f260*/  STL [R1+0x15b0], R25 ;  /* 0x0015b01901007387 */ /* 0x000fe20000100800 */
[----:B------:R-:W-:Y:S02]  /*4f270*/  STL [R1+0x1584], R27 ;  /* 0x0015841b01007387 */ /* 0x000fe40000100800 */
[----:B------:R-:W-:Y:S02]  /*4f280*/  STL [R1+0x15a8], R8 ;  /* 0x0015a80801007387 */ /* 0x000fe40000100800 */
[--C-:B------:R-:W-:Y:S01]  /*4f290*/  IMAD.X R3, R3, 0x1, R0.reuse, P1 ;  /* 0x0000000103037824 */ /* 0x100fe200008e0600 */
[----:B------:R0:W-:Y:S01]  /*4f2a0*/  STL [R1+0x1574], R16 ;  /* 0x0015741001007387 */ /* 0x0001e20000100800 */
[----:B------:R-:W-:Y:S01]  /*4f2b0*/  IADD3 R23, P1, R23, R26, RZ ;  /* 0x0000001a17177210 */ /* 0x000fe20007f3e0ff */
[----:B------:R-:W-:Y:S02]  /*4f2c0*/  STL [R1+0x157c], R5 ;  /* 0x00157c0501007387 */ /* 0x000fe40000100800 */
[----:B------:R-:W-:-:S02]  /*4f2d0*/  IMAD.X R22, R22, 0x1, R0, P2 ;  /* 0x0000000116167824 */ /* 0x000fc400010e0600 */
[--C-:B------:R-:W-:Y:S01]  /*4f2e0*/  IMAD.X R29, R29, 0x1, R0.reuse, P3 ;  /* 0x000000011d1d7824 */ /* 0x100fe200018e0600 */
[-C--:B------:R-:W-:Y:S02]  /*4f2f0*/  IADD3 R21, P2, R21, R26.reuse, RZ ;  /* 0x0000001a15157210 */ /* 0x080fe40007f5e0ff */
[-C--:B------:R-:W-:Y:S01]  /*4f300*/  IADD3 R20, P3, R20, R26.reuse, RZ ;  /* 0x0000001a14147210 */ /* 0x080fe20007f7e0ff */
[----:B0-----:R-:W4:Y:S01]  /*4f310*/  LDL.LU R16, [R1+0x1550] ;  /* 0x0015500001107983 */ /* 0x001f220000300800 */
[----:B------:R-:W-:Y:S02]  /*4f320*/  STL [R1+0x15a0], R4 ;  /* 0x0015a00401007387 */ /* 0x000fe40000100800 */
[----:B------:R-:W-:Y:S02]  /*4f330*/  STL [R1+0x1598], R3 ;  /* 0x0015980301007387 */ /* 0x000fe40000100800 */
[----:B------:R-:W-:Y:S01]  /*4f340*/  STL [R1+0x156c], R23 ;  /* 0x00156c1701007387 */ /* 0x000fe20000100800 */
[----:B------:R0:W-:Y:S01]  /*4f350*/  STL [R1+0x1588], R29 ;  /* 0x0015881d01007387 */ /* 0x0001e20000100800 */
[----:B------:R-:W-:Y:S02]  /*4f360*/  STL [R1+0x1590], R22 ;  /* 0x0015901601007387 */ /* 0x000fe40000100800 */
[--C-:B------:R-:W-:Y:S01]  /*4f370*/  IMAD.X R9, R9, 0x1, R0.reuse, P4 ;  /* 0x0000000109097824 */ /* 0x100fe200020e0600 */
[-C--:B------:R-:W-:Y:S01]  /*4f380*/  IADD3 R10, P4, R10, R26.reuse, RZ ;  /* 0x0000001a0a0a7210 */ /* 0x080fe20007f9e0ff */
[--C-:B------:R-:W-:Y:S01]  /*4f390*/  IMAD.X R11, R11, 0x1, R0.reuse, P5 ;  /* 0x000000010b0b7824 */ /* 0x100fe200028e0600 */
[-C--:B------:R-:W-:Y:S01]  /*4f3a0*/  IADD3 R12, P5, R12, R26.reuse, RZ ;  /* 0x0000001a0c0c7210 */ /* 0x080fe20007fbe0ff */
[--C-:B------:R-:W-:Y:S01]  /*4f3b0*/  IMAD.X R13, R13, 0x1, R0.reuse, P6 ;  /* 0x000000010d0d7824 */ /* 0x100fe200030e0600 */
[----:B0-----:R-:W4:Y:S01]  /*4f3c0*/  LDL.LU R29, [R1+0x1524] ;  /* 0x00152400011d7983 */ /* 0x001f220000300800 */
[----:B------:R-:W-:Y:S02]  /*4f3d0*/  STL [R1+0x1564], R21 ;  /* 0x0015641501007387 */ /* 0x000fe40000100800 */
[----:B------:R-:W-:Y:S02]  /*4f3e0*/  STL [R1+0x155c], R20 ;  /* 0x00155c1401007387 */ /* 0x000fe40000100800 */
[----:B------:R-:W-:Y:S01]  /*4f3f0*/  STL [R1+0x1580], R9 ;  /* 0x0015800901007387 */ /* 0x000fe20000100800 */
[----:B------:R-:W-:Y:S01]  /*4f400*/  IADD3 R14, P6, R14, R26, RZ ;  /* 0x0000001a0e0e7210 */ /* 0x000fe20007fde0ff */
[----:B------:R-:W-:Y:S01]  /*4f410*/  STL [R1+0x1554], R10 ;  /* 0x0015540a01007387 */ /* 0x000fe20000100800 */
[----:B------:R-:W-:-:S02]  /*4f420*/  IMAD.X R15, R15, 0x1, R0, P1 ;  /* 0x000000010f0f7824 */ /* 0x000fc400008e0600 */
[--C-:B------:R-:W-:Y:S02]  /*4f430*/  IMAD.X R18, R18, 0x1, R0.reuse, P2 ;  /* 0x0000000112127824 */ /* 0x100fe400010e0600 */
[----:B------:R-:W-:Y:S01]  /*4f440*/  STL [R1+0x1578], R11 ;  /* 0x0015780b01007387 */ /* 0x000fe20000100800 */
[-C--:B------:R-:W-:Y:S01]  /*4f450*/  IADD3 R28, P2, R28, R26.reuse, RZ ;  /* 0x0000001a1c1c7210 */ /* 0x080fe20007f5e0ff */
[----:B------:R-:W-:Y:S01]  /*4f460*/  STL [R1+0x154c], R12 ;  /* 0x00154c0c01007387 */ /* 0x000fe20000100800 */
[----:B------:R-:W-:Y:S01]  /*4f470*/  IADD3 R19, P1, R19, R26, RZ ;  /* 0x0000001a13137210 */ /* 0x000fe20007f3e0ff */
[----:B------:R-:W-:Y:S02]  /*4f480*/  STL [R1+0x1570], R13 ;  /* 0x0015700d01007387 */ /* 0x000fe40000100800 */
[----:B------:R-:W-:Y:S01]  /*4f490*/  STL [R1+0x1544], R14 ;  /* 0x0015440e01007387 */ /* 0x000fe20000100800 */
[----:B------:R-:W-:Y:S01]  /*4f4a0*/  STL [R1+0x1568], R15 ;  /* 0x0015680f01007387 */ /* 0x000fe20000100800 */
[----:B------:R0:W-:Y:S02]  /*4f4b0*/  STL [R1+0x1534], R28 ;  /* 0x0015341c01007387 */ /* 0x0001e40000100800 */
[----:B------:R-:W-:Y:S01]  /*4f4c0*/  STL [R1+0x153c], R19 ;  /* 0x00153c1301007387 */ /* 0x000fe20000100800 */
[----:B0-----:R-:W4:Y:S01]  /*4f4d0*/  LDL.LU R28, [R1+0x1548] ;  /* 0x00154800011c7983 */ /* 0x001f220000300800 */
[----:B------:R-:W-:Y:S02]  /*4f4e0*/  STL [R1+0x1560], R18 ;  /* 0x0015601201007387 */ /* 0x000fe40000100800 */
[----:B------:R-:W4:Y:S02]  /*4f4f0*/  LDL.LU R7, [R1+0x151c] ;  /* 0x00151c0001077983 */ /* 0x000f240000300800 */
[----:B------:R-:W4:Y:S02]  /*4f500*/  LDL.LU R6, [R1+0x1540] ;  /* 0x0015400001067983 */ /* 0x000f240000300800 */
[----:B--2---:R-:W-:-:S05]  /*4f510*/  IMAD.X R17, R17, 0x1, R0, P3 ;  /* 0x0000000111117824 */ /* 0x004fca00018e0600 */
[----:B------:R0:W-:Y:S01]  /*4f520*/  STL [R1+0x1558], R17 ;  /* 0x0015581101007387 */ /* 0x0001e20000100800 */
[----:B---3--:R-:W-:-:S03]  /*4f530*/  IADD3 R2, P3, R2, R26, RZ ;  /* 0x0000001a02027210 */ /* 0x008fc60007f7e0ff */
[----:B0-----:R-:W2:Y:S01]  /*4f540*/  LDL.LU R17, [R1+0x1514] ;  /* 0x0015140001117983 */ /* 0x001ea20000300800 */
[----:B------:R-:W3:Y:S02]  /*4f550*/  LDL.LU R24, [R1+0x1538] ;  /* 0x0015380001187983 */ /* 0x000ee40000300800 */
[----:B------:R-:W3:Y:S02]  /*4f560*/  LDL.LU R25, [R1+0x150c] ;  /* 0x00150c0001197983 */ /* 0x000ee40000300800 */
[----:B------:R-:W3:Y:S01]  /*4f570*/  LDL.LU R27, [R1+0x1530] ;  /* 0x00153000011b7983 */ /* 0x000ee20000300800 */
[----:B------:R0:W-:Y:S01]  /*4f580*/  STL [R1+0x152c], R2 ;  /* 0x00152c0201007387 */ /* 0x0001e20000100800 */
[----:B------:R-:W3:Y:S02]  /*4f590*/  LDL.LU R8, [R1+0x1504] ;  /* 0x0015040001087983 */ /* 0x000ee40000300800 */
[----:B------:R-:W3:Y:S02]  /*4f5a0*/  LDL.LU R5, [R1+0x1528] ;  /* 0x0015280001057983 */ /* 0x000ee40000300800 */
[----:B------:R-:W3:Y:S01]  /*4f5b0*/  LDL.LU R4, [R1+0x14fc] ;  /* 0x0014fc0001047983 */ /* 0x000ee20000300800 */
[----:B0-----:R-:W3:Y:S01]  /*4f5c0*/  LDL.LU R2, [R1+0x1520] ;  /* 0x0015200001027983 */ /* 0x001ee20000300800 */
[----:B------:R-:W3:Y:S02]  /*4f5d0*/  LDL.LU R3, [R1+0x14f4] ;  /* 0x0014f40001037983 */ /* 0x000ee40000300800 */
[----:B------:R-:W3:Y:S02]  /*4f5e0*/  LDL.LU R23, [R1+0x1518] ;  /* 0x0015180001177983 */ /* 0x000ee40000300800 */
[----:B------:R-:W3:Y:S02]  /*4f5f0*/  LDL.LU R22, [R1+0x14ec] ;  /* 0x0014ec0001167983 */ /* 0x000ee40000300800 */
[----:B----4-:R-:W-:-:S05]  /*4f600*/  IMAD.X R16, R16, 0x1, R0, P4 ;  /* 0x0000000110107824 */ /* 0x010fca00020e0600 */
[----:B------:R0:W-:Y:S01]  /*4f610*/  STL [R1+0x1550], R16 ;  /* 0x0015501001007387 */ /* 0x0001e20000100800 */
[----:B------:R-:W4:Y:S01]  /*4f620*/  LDL.LU R21, [R1+0x1510] ;  /* 0x0015100001157983 */ /* 0x000f220000300800 */
[----:B------:R-:W-:Y:S02]  /*4f630*/  IADD3 R29, P4, R29, R26, RZ ;  /* 0x0000001a1d1d7210 */ /* 0x000fe40007f9e0ff */
        /* <DEDUP_REMOVED lines=13> */
[----:B------:R-:W-:-:S02]  /*4f710*/  IMAD.X R28, R28, 0x1, R0, P5 ;  /* 0x000000011c1c7824 */ /* 0x000fc400028e0600 */
[--C-:B------:R-:W-:Y:S01]  /*4f720*/  IMAD.X R6, R6, 0x1, R0.reuse, P6 ;  /* 0x0000000106067824 */ /* 0x100fe200030e0600 */
[-C--:B------:R-:W-:Y:S02]  /*4f730*/  IADD3 R7, P5, R7, R26.reuse, RZ ;  /* 0x0000001a07077210 */ /* 0x080fe40007fbe0ff */
[----:B------:R0:W-:Y:S04]  /*4f740*/  STL [R1+0x1548], R28 ;  /* 0x0015481c01007387 */ /* 0x0001e80000100800 */
[----:B0-----:R-:W4:Y:S01]  /*4f750*/  LDL.LU R28, [R1+0x14b4] ;  /* 0x0014b400011c7983 */ /* 0x001f220000300800 */
[-C--:B--2---:R-:W-:Y:S01]  /*4f760*/  IADD3 R17, P6, R17, R26.reuse, RZ ;  /* 0x0000001a11117210 */ /* 0x084fe20007fde0ff */
[--C-:B---3--:R-:W-:Y:S01]  /*4f770*/  IMAD.X R24, R24, 0x1, R0.reuse, P1 ;  /* 0x0000000118187824 */ /* 0x108fe200008e0600 */
[----:B------:R-:W-:Y:S01]  /*4f780*/  IADD3 R25, P1, R25, R26, RZ ;  /* 0x0000001a19197210 */ /* 0x000fe20007f3e0ff */
[----:B------:R-:W-:-:S02]  /*4f790*/  IMAD.X R27, R27, 0x1, R0, P2 ;  /* 0x000000011b1b7824 */ /* 0x000fc400010e0600 */
[----:B------:R0:W-:Y:S01]  /*4f7a0*/  STL [R1+0x1514], R17 ;  /* 0x0015141101007387 */ /* 0x0001e20000100800 */
[----:B------:R-:W-:Y:S01]  /*4f7b0*/  STL [R1+0x151c], R7 ;  /* 0x00151c0701007387 */ /* 0x000fe20000100800 */
[-C--:B------:R-:W-:Y:S01]  /*4f7c0*/  IADD3 R8, P2, R8, R26.reuse, RZ ;  /* 0x0000001a08087210 */ /* 0x080fe20007f5e0ff */
[--C-:B------:R-:W-:Y:S01]  /*4f7d0*/  IMAD.X R5, R5, 0x1, R0.reuse, P3 ;  /* 0x0000000105057824 */ /* 0x100fe200018e0600 */
[----:B0-----:R-:W2:Y:S01]  /*4f7e0*/  LDL.LU R17, [R1+0x14d8] ;  /* 0x0014d80001117983 */ /* 0x001ea20000300800 */
[----:B------:R-:W-:Y:S02]  /*4f7f0*/  STL [R1+0x1540], R6 ;  /* 0x0015400601007387 */ /* 0x000fe40000100800 */
[----:B------:R-:W-:Y:S02]  /*4f800*/  IMAD.X R2, R2, 0x1, R0, P4 ;  /* 0x0000000102027824 */ /* 0x000fe400020e0600 */
[----:B------:R-:W-:Y:S01]  /*4f810*/  STL [R1+0x1538], R24 ;  /* 0x0015381801007387 */ /* 0x000fe20000100800 */
[----:B------:R-:W-:Y:S01]  /*4f820*/  STL [R1+0x150c], R25 ;  /* 0x00150c1901007387 */ /* 0x000fe20000100800 */
[----:B------:R-:W-:Y:S02]  /*4f830*/  STL [R1+0x1530], R27 ;  /* 0x0015301b01007387 */ /* 0x000fe40000100800 */
[----:B------:R-:W-:Y:S02]  /*4f840*/  STL [R1+0x1504], R8 ;  /* 0x0015040801007387 */ /* 0x000fe40000100800 */
[----:B------:R0:W-:Y:S01]  /*4f850*/  STL [R1+0x1520], R2 ;  /* 0x0015200201007387 */ /* 0x0001e20000100800 */
[----:B------:R-:W-:Y:S04]  /*4f860*/  STL [R1+0x1528], R5 ;  /* 0x0015280501007387 */ /* 0x000fe80000100800 */
[----:B0-----:R-:W3:Y:S01]  /*4f870*/  LDL.LU R2, [R1+0x14ac] ;  /* 0x0014ac0001027983 */ /* 0x001ee20000300800 */
[----:B------:R-:W-:-:S02]  /*4f880*/  IADD3 R4, P3, R4, R26, RZ ;  /* 0x0000001a04047210 */ /* 0x000fc40007f7e0ff */
[-C--:B------:R-:W-:Y:S01]  /*4f890*/  IADD3 R3, P4, R3, R26.reuse, RZ ;  /* 0x0000001a03037210 */ /* 0x080fe20007f9e0ff */
[--C-:B------:R-:W-:Y:S02]  /*4f8a0*/  IMAD.X R23, R23, 0x1, R0.reuse, P5 ;  /* 0x0000000117177824 */ /* 0x100fe400028e0600 */
[--C-:B----4-:R-:W-:Y:S01]  /*4f8b0*/  IMAD.X R21, R21, 0x1, R0.reuse, P6 ;  /* 0x0000000115157824 */ /* 0x110fe200030e0600 */
[-C--:B------:R-:W-:Y:S02]  /*4f8c0*/  IADD3 R22, P5, R22, R26.reuse, RZ ;  /* 0x0000001a16167210 */ /* 0x080fe40007fbe0ff */
[-C--:B------:R-:W-:Y:S01]  /*4f8d0*/  IADD3 R16, P6, R16, R26.reuse, RZ ;  /* 0x0000001a10107210 */ /* 0x080fe20007fde0ff */
[----:B------:R-:W-:Y:S01]  /*4f8e0*/  STL [R1+0x14fc], R4 ;  /* 0x0014fc0401007387 */ /* 0x000fe20000100800 */
[----:B------:R-:W-:Y:S02]  /*4f8f0*/  STL [R1+0x14f4], R3 ;  /* 0x0014f40301007387 */ /* 0x000fe40000100800 */
[----:B------:R-:W-:Y:S02]  /*4f900*/  STL [R1+0x1518], R23 ;  /* 0x0015181701007387 */ /* 0x000fe40000100800 */
[--C-:B------:R-:W-:Y:S01]  /*4f910*/  IMAD.X R20, R20, 0x1, R0.reuse, P1 ;  /* 0x0000000114147824 */ /* 0x100fe200008e0600 */
[----:B------:R0:W-:Y:S01]  /*4f920*/  STL [R1+0x14e4], R16 ;  /* 0x0014e41001007387 */ /* 0x0001e20000100800 */
[-C--:B------:R-:W-:Y:S01]  /*4f930*/  IADD3 R9, P1, R9, R26.reuse, RZ ;  /* 0x0000001a09097210 */ /* 0x080fe20007f3e0ff */
        /* <DEDUP_REMOVED lines=10> */
[----:B------:R-:W-:Y:S01]  /*4f9e0*/  STL [R1+0x1500], R10 ;  /* 0x0015000a01007387 */ /* 0x000fe20000100800 */
[----:B------:R-:W-:Y:S01]  /*4f9f0*/  IADD3 R15, P4, R15, R26, RZ ;  /* 0x0000001a0f0f7210 */ /* 0x000fe20007f9e0ff */
[----:B------:R-:W-:Y:S02]  /*4fa00*/  STL [R1+0x14d4], R11 ;  /* 0x0014d40b01007387 */ /* 0x000fe40000100800 */
[--C-:B------:R-:W-:Y:S01]  /*4fa10*/  IMAD.X R29, R29, 0x1, R0.reuse, P6 ;  /* 0x000000011d1d7824 */ /* 0x100fe200030e0600 */
[----:B------:R-:W-:Y:S01]  /*4fa20*/  STL [R1+0x14f8], R12 ;  /* 0x0014f80c01007387 */ /* 0x000fe20000100800 */
[----:B------:R-:W-:-:S02]  /*4fa30*/  IMAD.X R19, R19, 0x1, R0, P5 ;  /* 0x0000000113137824 */ /* 0x000fc400028e0600 */
[----:B------:R-:W-:Y:S01]  /*4fa40*/  STL [R1+0x14cc], R13 ;  /* 0x0014cc0d01007387 */ /* 0x000fe20000100800 */
[-C--:B------:R-:W-:Y:S01]  /*4fa50*/  IADD3 R18, P5, R18, R26.reuse, RZ ;  /* 0x0000001a12127210 */ /* 0x080fe20007fbe0ff */
[----:B------:R-:W-:Y:S01]  /*4fa60*/  STL [R1+0x14f0], R14 ;  /* 0x0014f00e01007387 */ /* 0x000fe20000100800 */
[----:B------:R-:W-:Y:S02]  /*4fa70*/  STL [R1+0x14c4], R15 ;  /* 0x0014c40f01007387 */ /* 0x000fe40000100800 */
[----:B------:R0:W-:Y:S02]  /*4fa80*/  STL [R1+0x14e0], R29 ;  /* 0x0014e01d01007387 */ /* 0x0001e40000100800 */
[----:B------:R-:W-:Y:S01]  /*4fa90*/  STL [R1+0x14e8], R19 ;  /* 0x0014e81301007387 */ /* 0x000fe20000100800 */
[----:B------:R-:W-:Y:S01]  /*4faa0*/  IADD3 R28, P6, R28, R26, RZ ;  /* 0x0000001a1c1c7210 */ /* 0x000fe20007fde0ff */
[----:B0-----:R-:W4:Y:S01]  /*4fab0*/  LDL.LU R29, [R1+0x14a4] ;  /* 0x0014a400011d7983 */ /* 0x001f220000300800 */
[----:B------:R-:W-:Y:S02]  /*4fac0*/  STL [R1+0x14bc], R18 ;  /* 0x0014bc1201007387 */ /* 0x000fe40000100800 */
[----:B------:R-:W4:Y:S02]  /*4fad0*/  LDL.LU R7, [R1+0x14c8] ;  /* 0x0014c80001077983 */ /* 0x000f240000300800 */
[----:B------:R-:W4:Y:S01]  /*4fae0*/  LDL.LU R6, [R1+0x149c] ;  /* 0x00149c0001067983 */ /* 0x000f220000300800 */
[----:B------:R0:W-:Y:S04]  /*4faf0*/  STL [R1+0x14b4], R28 ;  /* 0x0014b41c01007387 */ /* 0x0001e80000100800 */
[----:B0-----:R-:W4:Y:S01]  /*4fb00*/  LDL.LU R28, [R1+0x14c0] ;  /* 0x0014c000011c7983 */ /* 0x001f220000300800 */
[----:B------:R-:W4:Y:S02]  /*4fb10*/  LDL.LU R24, [R1+0x1494] ;  /* 0x0014940001187983 */ /* 0x000f240000300800 */
[----:B------:R-:W4:Y:S02]  /*4fb20*/  LDL.LU R25, [R1+0x14b8] ;  /* 0x0014b80001197983 */ /* 0x000f240000300800 */
[----:B------:R-:W4:Y:S02]  /*4fb30*/  LDL.LU R27, [R1+0x148c] ;  /* 0x00148c00011b7983 */ /* 0x000f240000300800 */
[----:B--2---:R-:W-:-:S05]  /*4fb40*/  IMAD.X R17, R17, 0x1, R0, P1 ;  /* 0x0000000111117824 */ /* 0x004fca00008e0600 */
[----:B------:R0:W-:Y:S01]  /*4fb50*/  STL [R1+0x14d8], R17 ;  /* 0x0014d81101007387 */ /* 0x0001e20000100800 */
[----:B------:R-:W2:Y:S02]  /*4fb60*/  LDL.LU R8, [R1+0x14b0] ;  /* 0x0014b00001087983 */ /* 0x000ea40000300800 */
[----:B------:R-:W2:Y:S02]  /*4fb70*/  LDL.LU R5, [R1+0x1484] ;  /* 0x0014840001057983 */ /* 0x000ea40000300800 */
[----:B------:R-:W2:Y:S01]  /*4fb80*/  LDL.LU R4, [R1+0x14a8] ;  /* 0x0014a80001047983 */ /* 0x000ea20000300800 */
[----:B0-----:R-:W2:Y:S01]  /*4fb90*/  LDL.LU R17, [R1+0x147c] ;  /* 0x00147c0001117983 */ /* 0x001ea20000300800 */
[----:B------:R-:W2:Y:S01]  /*4fba0*/  LDL.LU R3, [R1+0x14a0] ;  /* 0x0014a00001037983 */ /* 0x000ea20000300800 */
[----:B---3--:R-:W-:Y:S01]  /*4fbb0*/  IADD3 R2, P1, R2, R26, RZ ;  /* 0x0000001a02027210 */ /* 0x008fe20007f3e0ff */
[----:B------:R-:W3:Y:S01]  /*4fbc0*/  LDL.LU R23, [R1+0x1474] ;  /* 0x0014740001177983 */ /* 0x000ee20000300800 */
[----:B------:R-:W3:Y:S03]  /*4fbd0*/  LDL.LU R22, [R1+0x1498] ;  /* 0x0014980001167983 */ /* 0x000ee60000300800 */
[----:B------:R0:W-:Y:S02]  /*4fbe0*/  STL [R1+0x14ac], R2 ;  /* 0x0014ac0201007387 */ /* 0x0001e40000100800 */
[----:B------:R-:W3:Y:S01]  /*4fbf0*/  LDL.LU R21, [R1+0x146c] ;  /* 0x00146c0001157983 */ /* 0x000ee20000300800 */
[----:B0-----:R-:W3:Y:S01]  /*4fc00*/  LDL.LU R2, [R1+0x1490] ;  /* 0x0014900001027983 */ /* 0x001ee20000300800 */
[----:B------:R-:W3:Y:S02]  /*4fc10*/  LDL.LU R20, [R1+0x1464] ;  /* 0x0014640001147983 */ /* 0x000ee40000300800 */
[----:B------:R-:W3:Y:S02]  /*4fc20*/  LDL.LU R9, [R1+0x1488] ;  /* 0x0014880001097983 */ /* 0x000ee40000300800 */
[----:B------:R-:W3:Y:S02]  /*4fc30*/  LDL.LU R10, [R1+0x145c] ;  /* 0x00145c00010a7983 */ /* 0x000ee40000300800 */
[----:B----4-:R-:W-:-:S05]  /*4fc40*/  IMAD.X R16, R16, 0x1, R0, P2 ;  /* 0x0000000110107824 */ /* 0x010fca00010e0600 */
        /* <DEDUP_REMOVED lines=9> */
[----:B------:R-:W-:Y:S01]  /*4fce0*/  IADD3 R29, P2, R29, R26, RZ ;  /* 0x0000001a1d1d7210 */ /* 0x000fe20007f5e0ff */
[----:B------:R-:W-:-:S04]  /*4fcf0*/  IMAD.X R7, R7, 0x1, R0, P3 ;  /* 0x0000000107077824 */ /* 0x000fc800018e0600 */
[----:B------:R0:W-:Y:S01]  /*4fd00*/  STL [R1+0x14a4], R29 ;  /* 0x0014a41d01007387 */ /* 0x0001e20000100800 */
[-C--:B------:R-:W-:Y:S01]  /*4fd10*/  IADD3 R6, P3, R6, R26.reuse, RZ ;  /* 0x0000001a06067210 */ /* 0x080fe20007f7e0ff */
[--C-:B------:R-:W-:Y:S02]  /*4fd20*/  IMAD.X R28, R28, 0x1, R0.reuse, P4 ;  /* 0x000000011c1c7824 */ /* 0x100fe400020e0600 */
[----:B0-----:R-:W4:Y:S01]  /*4fd30*/  LDL.LU R29, [R1+0x1460] ;  /* 0x00146000011d7983 */ /* 0x001f220000300800 */
[-C--:B------:R-:W-:Y:S01]  /*4fd40*/  IADD3 R24, P4, R24, R26.reuse, RZ ;  /* 0x0000001a18187210 */ /* 0x080fe20007f9e0ff */
[----:B------:R-:W-:Y:S02]  /*4fd50*/  IMAD.X R25, R25, 0x1, R0, P5 ;  /* 0x0000000119197824 */ /* 0x000fe400028e0600 */
[----:B------:R0:W-:Y:S01]  /*4fd60*/  STL [R1+0x14c0], R28 ;  /* 0x0014c01c01007387 */ /* 0x0001e20000100800 */
[----:B------:R-:W-:Y:S01]  /*4fd70*/  STL [R1+0x14c8], R7 ;  /* 0x0014c80701007387 */ /* 0x000fe20000100800 */
[----:B------:R-:W-:-:S02]  /*4fd80*/  IADD3 R27, P5, R27, R26, RZ ;  /* 0x0000001a1b1b7210 */ /* 0x000fc40007fbe0ff */
[----:B0-----:R-:W4:Y:S01]  /*4fd90*/  LDL.LU R28, [R1+0x1434] ;  /* 0x00143400011c7983 */ /* 0x001f220000300800 */
[----:B------:R-:W-:Y:S02]  /*4fda0*/  STL [R1+0x149c], R6 ;  /* 0x00149c0601007387 */ /* 0x000fe40000100800 */
[----:B------:R-:W-:Y:S02]  /*4fdb0*/  STL [R1+0x1494], R24 ;  /* 0x0014941801007387 */ /* 0x000fe40000100800 */
[----:B------:R-:W-:Y:S01]  /*4fdc0*/  STL [R1+0x14b8], R25 ;  /* 0x0014b81901007387 */ /* 0x000fe20000100800 */
[----:B------:R-:W-:Y:S01]  /*4fdd0*/  STL [R1+0x148c], R27 ;  /* 0x00148c1b01007387 */ /* 0x000fe20000100800 */
[--C-:B--2---:R-:W-:Y:S02]  /*4fde0*/  IMAD.X R8, R8, 0x1, R0.reuse, P6 ;  /* 0x0000000108087824 */ /* 0x104fe400030e0600 */
[----:B------:R-:W-:Y:S01]  /*4fdf0*/  IMAD.X R4, R4, 0x1, R0, P1 ;  /* 0x0000000104047824 */ /* 0x000fe200008e0600 */
[----:B------:R-:W-:-:S02]  /*4fe00*/  IADD3 R5, P6, R5, R26, RZ ;  /* 0x0000001a05057210 */ /* 0x000fc40007fde0ff */
[----:B------:R-:W-:Y:S01]  /*4fe10*/  STL [R1+0x14b0], R8 ;  /* 0x0014b00801007387 */ /* 0x000fe20000100800 */
[-C--:B------:R-:W-:Y:S01]  /*4fe20*/  IADD3 R17, P1, R17, R26.reuse, RZ ;  /* 0x0000001a11117210 */ /* 0x080fe20007f3e0ff */
[----:B------:R-:W-:Y:S01]  /*4fe30*/  IMAD.X R3, R3, 0x1, R0, P2 ;  /* 0x0000000103037824 */ /* 0x000fe200010e0600 */
[----:B---3--:R-:W-:-:S03]  /*4fe40*/  IADD3 R23, P2, R23, R26, RZ ;  /* 0x0000001a17177210 */ /* 0x008fc60007f5e0ff */
[----:B------:R0:W-:Y:S01]  /*4fe50*/  STL [R1+0x147c], R17 ;  /* 0x00147c1101007387 */ /* 0x0001e20000100800 */
[----:B------:R-:W-:Y:S02]  /*4fe60*/  STL [R1+0x1484], R5 ;  /* 0x0014840501007387 */ /* 0x000fe40000100800 */
[--C-:B------:R-:W-:Y:S01]  /*4fe70*/  IMAD.X R22, R22, 0x1, R0.reuse, P3 ;  /* 0x0000000116167824 */ /* 0x100fe200018e0600 */
[----:B0-----:R-:W2:Y:S01]  /*4fe80*/  LDL.LU R17, [R1+0x1458] ;  /* 0x0014580001117983 */ /* 0x001ea20000300800 */
[----:B------:R-:W-:Y:S02]  /*4fe90*/  IMAD.X R2, R2, 0x1, R0, P4 ;  /* 0x0000000102027824 */ /* 0x000fe400020e0600 */
[----:B------:R-:W-:Y:S02]  /*4fea0*/  STL [R1+0x14a8], R4 ;  /* 0x0014a80401007387 */ /* 0x000fe40000100800 */
[----:B------:R-:W-:Y:S01]  /*4feb0*/  STL [R1+0x14a0], R3 ;  /* 0x0014a00301007387 */ /* 0x000fe20000100800 */
[----:B------:R-:W-:Y:S01]  /*4fec0*/  STL [R1+0x1474], R23 ;  /* 0x0014741701007387 */ /* 0x000fe20000100800 */
[----:B------:R0:W-:Y:S02]  /*4fed0*/  STL [R1+0x1490], R2 ;  /* 0x0014900201007387 */ /* 0x0001e40000100800 */
[----:B------:R-:W-:Y:S01]  /*4fee0*/  STL [R1+0x1498], R22 ;  /* 0x0014981601007387 */ /* 0x000fe20000100800 */
[----:B0-----:R-:W3:Y:S01]  /*4fef0*/  LDL.LU R2, [R1+0x142c] ;  /* 0x00142c0001027983 */ /* 0x001ee20000300800 */
[----:B------:R-:W-:-:S02]  /*4ff00*/  IADD3 R21, P3, R21, R26, RZ ;  /* 0x0000001a15157210 */ /* 0x000fc40007f7e0ff */
[-C--:B------:R-:W-:Y:S01]  /*4ff10*/  IADD3 R20, P4, R20, R26.reuse, RZ ;  /* 0x0000001a14147210 */ /* 0x080fe20007f9e0ff */
[--C-:B------:R-:W-:Y:S01]  /*4ff20*/  IMAD.X R9, R9, 0x1, R0.reuse, P5 ;  /* 0x0000000109097824 */ /* 0x100fe200028e0600 */
[-C--:B------:R-:W-:Y:S01]  /*4ff30*/  IADD3 R10, P5, R10, R26.reuse, RZ ;  /* 0x0000001a0a0a7210 */ /* 0x080fe20007fbe0ff */
[--C-:B----4-:R-:W-:Y:S01]  /*4ff40*/  IMAD.X R11, R11, 0x1, R0.reuse, P6 ;  /* 0x000000010b0b7824 */ /* 0x110fe200030e0600 */
[----:B------:R-:W-:Y:S01]  /*4ff50*/  STL [R1+0x146c], R21 ;  /* 0x00146c1501007387 */ /* 0x000fe20000100800 */
[-C--:B------:R-:W-:Y:S01]  /*4ff60*/  IADD3 R12, P6, R12, R26.reuse, RZ ;  /* 0x0000001a0c0c7210 */ /* 0x080fe20007fde0ff */
[----:B------:R-:W-:Y:S02]  /*4ff70*/  STL [R1+0x1464], R20 ;  /* 0x0014641401007387 */ /* 0x000fe40000100800 */
[--C-:B------:R-:W-:Y:S01]  /*4ff80*/  IMAD.X R13, R13, 0x1, R0.reuse, P1 ;  /* 0x000000010d0d7824 */ /* 0x100fe200008e0600 */
[----:B------:R-:W-:Y:S01]  /*4ff90*/  STL [R1+0x1488], R9 ;  /* 0x0014880901007387 */ /* 0x000fe20000100800 */
[----:B------:R-:W-:Y:S01]  /*4ffa0*/  IADD3 R14, P1, R14, R26, RZ ;  /* 0x0000001a0e0e7210 */ /* 0x000fe20007f3e0ff */
[----:B------:R-:W-:Y:S02]  /*4ffb0*/  STL [R1+0x145c], R10 ;  /* 0x00145c0a01007387 */ /* 0x000fe40000100800 */
[----:B------:R-:W-:-:S02]  /*4ffc0*/  IMAD.X R15, R15, 0x1, R0, P2 ;  /* 0x000000010f0f7824 */ /* 0x000fc400010e0600 */
[--C-:B------:R-:W-:Y:S01]  /*4ffd0*/  IMAD.X R18, R18, 0x1, R0.reuse, P3 ;  /* 0x0000000112127824 */ /* 0x100fe200018e0600 */
[----:B------:R-:W-:Y:S01]  /*4ffe0*/  STL [R1+0x1480], R11 ;  /* 0x0014800b01007387 */ /* 0x000fe20000100800 */
[-C--:B------:R-:W-:Y:S01]  /*4fff0*/  IADD3 R16, P3, R16, R26.reuse, RZ ;  /* 0x0000001a10107210 */ /* 0x080fe20007f7e0ff */
[----:B------:R-:W-:Y:S01]  /*50000*/  STL [R1+0x1454], R12 ;  /* 0x0014540c01007387 */ /* 0x000fe20000100800 */
[----:B------:R-:W-:Y:S01]  /*50010*/  IADD3 R19, P2, R19, R26, RZ ;  /* 0x0000001a13137210 */ /* 0x000fe20007f5e0ff */
[----:B------:R-:W-:Y:S01]  /*50020*/  STL [R1+0x1478], R13 ;  /* 0x0014780d01007387 */ /* 0x000fe20000100800 */
[----:B------:R-:W-:Y:S02]  /*50030*/  STL [R1+0x144c], R14 ;  /* 0x00144c0e01007387 */ /* 0x000fe40000100800 */
[----:B------:R-:W-:Y:S02]  /*50040*/  STL [R1+0x1470], R15 ;  /* 0x0014700f01007387 */ /* 0x000fe40000100800 */
[----:B------:R0:W-:Y:S01]  /*50050*/  STL [R1+0x143c], R16 ;  /* 0x00143c1001007387 */ /* 0x0001e20000100800 */
[----:B------:R-:W-:Y:S04]  /*50060*/  STL [R1+0x1444], R19 ;  /* 0x0014441301007387 */ /* 0x000fe80000100800 */
[----:B0-----:R-:W4:Y:S01]  /*50070*/  LDL.LU R16, [R1+0x1450] ;  /* 0x0014500001107983 */ /* 0x001f220000300800 */
[----:B------:R-:W-:-:S02]  /*50080*/  IMAD.X R29, R29, 0x1, R0, P4 ;  /* 0x000000011d1d7824 */ /* 0x000fc400020e0600 */
[----:B------:R-:W-:Y:S01]  /*50090*/  STL [R1+0x1468], R18 ;  /* 0x0014681201007387 */ /* 0x000fe20000100800 */
[----:B------:R-:W4:Y:S01]  /*500a0*/  LDL.LU R7, [R1+0x1424] ;  /* 0x0014240001077983 */ /* 0x000f220000300800 */
[----:B------:R-:W4:Y:S02]  /*500b0*/  LDL.LU R6, [R1+0x1448] ;  /* 0x0014480001067983 */ /* 0x000f240000300800 */
[----:B------:R0:W-:Y:S01]  /*500c0*/  STL [R1+0x1460], R29 ;  /* 0x0014601d01007387 */ /* 0x0001e20000100800 */
[----:B------:R-:W-:Y:S01]  /*500d0*/  IADD3 R28, P4, R28, R26, RZ ;  /* 0x0000001a1c1c7210 */ /* 0x000fe20007f9e0ff */
        /* <DEDUP_REMOVED lines=8> */
[----:B0-----:R-:W4:Y:S01]  /*50160*/  LDL.LU R28, [R1+0x1428] ;  /* 0x00142800011c7983 */ /* 0x001f220000300800 */
[----:B------:R-:W4:Y:S02]  /*50170*/  LDL.LU R3, [R1+0x13fc] ;  /* 0x0013fc0001037983 */ /* 0x000f240000300800 */
[----:B------:R-:W4:Y:S02]  /*50180*/  LDL.LU R23, [R1+0x1420] ;  /* 0x0014200001177983 */ /* 0x000f240000300800 */
[----:B------:R-:W4:Y:S02]  /*50190*/  LDL.LU R22, [R1+0x13f4] ;  /* 0x0013f40001167983 */ /* 0x000f240000300800 */
[----:B--2---:R-:W-:-:S05]  /*501a0*/  IMAD.X R17, R17, 0x1, R0, P5 ;  /* 0x0000000111117824 */ /* 0x004fca00028e0600 */
[----:B------:R0:W-:Y:S01]  /*501b0*/  STL [R1+0x1458], R17 ;  /* 0x0014581101007387 */ /* 0x0001e20000100800 */
[----:B------:R-:W2:Y:S03]  /*501c0*/  LDL.LU R21, [R1+0x1418] ;  /* 0x0014180001157983 */ /* 0x000ea60000300800 */
[----:B0-----:R-:W2:Y:S01]  /*501d0*/  LDL.LU R17, [R1+0x13ec] ;  /* 0x0013ec0001117983 */ /* 0x001ea20000300800 */
[----:B---3--:R-:W-:Y:S01]  /*501e0*/  IADD3 R2, P5, R2, R26, RZ ;  /* 0x0000001a02027210 */ /* 0x008fe20007fbe0ff */
[----:B------:R-:W3:Y:S02]  /*501f0*/  LDL.LU R20, [R1+0x1410] ;  /* 0x0014100001147983 */ /* 0x000ee40000300800 */
[----:B------:R-:W3:Y:S01]  /*50200*/  LDL.LU R9, [R1+0x13e4] ;  /* 0x0013e40001097983 */ /* 0x000ee20000300800 */
[----:B------:R-:W3:Y:S01]  /*50210*/  LDL.LU R10, [R1+0x1408] ;  /* 0x00140800010a7983 */ /* 0x000ee20000300800 */
[----:B------:R0:W-:Y:S02]  /*50220*/  STL [R1+0x142c], R2 ;  /* 0x00142c0201007387 */ /* 0x0001e40000100800 */
[----:B------:R-:W3:Y:S02]  /*50230*/  LDL.LU R11, [R1+0x13dc] ;  /* 0x0013dc00010b7983 */ /* 0x000ee40000300800 */
[----:B------:R-:W3:Y:S01]  /*50240*/  LDL.LU R12, [R1+0x1400] ;  /* 0x00140000010c7983 */ /* 0x000ee20000300800 */
[----:B------:R-:W3:Y:S01]  /*50250*/  LDL.LU R13, [R1+0x13d4] ;  /* 0x0013d400010d7983 */ /* 0x000ee20000300800 */
[----:B------:R-:W3:Y:S02]  /*50260*/  LDL.LU R14, [R1+0x13f8] ;  /* 0x0013f800010e7983 */ /* 0x000ee40000300800 */
[----:B------:R-:W3:Y:S02]  /*50270*/  LDL.LU R15, [R1+0x13cc] ;  /* 0x0013cc00010f7983 */ /* 0x000ee40000300800 */
[----:B------:R-:W3:Y:S01]  /*50280*/  LDL.LU R19, [R1+0x13f0] ;  /* 0x0013f00001137983 */ /* 0x000ee20000300800 */
[----:B------:R-:W3:Y:S01]  /*50290*/  LDL.LU R18, [R1+0x13c4] ;  /* 0x0013c40001127983 */ /* 0x000ee20000300800 */
[----:B0-----:R-:W3:Y:S02]  /*502a0*/  LDL.LU R2, [R1+0x13e8] ;  /* 0x0013e80001027983 */ /* 0x001ee40000300800 */
[----:B----4-:R-:W-:-:S02]  /*502b0*/  IMAD.X R16, R16, 0x1, R0, P6 ;  /* 0x0000000110107824 */ /* 0x010fc400030e0600 */
[----:B------:R-:W-:-:S03]  /*502c0*/  IMAD.X R6, R6, 0x1, R0, P1 ;  /* 0x0000000106067824 */ /* 0x000fc600008e0600 */
[----:B------:R0:W-:Y:S01]  /*502d0*/  STL [R1+0x1450], R16 ;  /* 0x0014501001007387 */ /* 0x0001e20000100800 */
[----:B------:R-:W-:-:S03]  /*502e0*/  IADD3 R7, P6, R7, R26, RZ ;  /* 0x0000001a07077210 */ /* 0x000fc60007fde0ff */
[----:B0-----:R-:W4:Y:S01]  /*502f0*/  LDL.LU R16, [R1+0x13bc] ;  /* 0x0013bc0001107983 */ /* 0x001f220000300800 */
[-C--:B------:R-:W-:Y:S01]  /*50300*/  IADD3 R29, P1, R29, R26.reuse, RZ ;  /* 0x0000001a1d1d7210 */ /* 0x080fe20007f3e0ff */
[--C-:B------:R-:W-:Y:S01]  /*50310*/  IMAD.X R24, R24, 0x1, R0.reuse, P2 ;  /* 0x0000000118187824 */ /* 0x100fe200010e0600 */
[-C--:B------:R-:W-:Y:S01]  /*50320*/  IADD3 R25, P2, R25, R26.reuse, RZ ;  /* 0x0000001a19197210 */ /* 0x080fe20007f5e0ff */
[--C-:B------:R-:W-:Y:S02]  /*50330*/  IMAD.X R27, R27, 0x1, R0.reuse, P3 ;  /* 0x000000011b1b7824 */ /* 0x100fe400018e0600 */
[----:B------:R0:W-:Y:S01]  /*50340*/  STL [R1+0x141c], R29 ;  /* 0x00141c1d01007387 */ /* 0x0001e20000100800 */
[----:B------:R-:W-:Y:S01]  /*50350*/  STL [R1+0x1424], R7 ;  /* 0x0014240701007387 */ /* 0x000fe20000100800 */
        /* <DEDUP_REMOVED lines=9> */
[----:B------:R-:W-:Y:S02]  /*503f0*/  STL [R1+0x140c], R8 ;  /* 0x00140c0801007387 */ /* 0x000fe40000100800 */
[----:B------:R0:W-:Y:S01]  /*50400*/  STL [R1+0x1428], R28 ;  /* 0x0014281c01007387 */ /* 0x0001e20000100800 */
[-C--:B------:R-:W-:Y:S01]  /*50410*/  IADD3 R3, P5, R3, R26.reuse, RZ ;  /* 0x0000001a03037210 */ /* 0x080fe20007fbe0ff */
[----:B------:R-:W-:Y:S01]  /*50420*/  STL [R1+0x1430], R5 ;  /* 0x0014300501007387 */ /* 0x000fe20000100800 */
[----:B------:R-:W-:Y:S01]  /*50430*/  IMAD.X R23, R23, 0x1, R0, P6 ;  /* 0x0000000117177824 */ /* 0x000fe200030e0600 */
[----:B------:R-:W-:-:S02]  /*50440*/  IADD3 R22, P6, R22, R26, RZ ;  /* 0x0000001a16167210 */ /* 0x000fc40007fde0ff */
[----:B0-----:R-:W4:Y:S01]  /*50450*/  LDL.LU R28, [R1+0x13b4] ;  /* 0x0013b400011c7983 */ /* 0x001f220000300800 */
[----:B------:R-:W-:Y:S02]  /*50460*/  STL [R1+0x1404], R4 ;  /* 0x0014040401007387 */ /* 0x000fe40000100800 */
[----:B------:R-:W-:Y:S02]  /*50470*/  STL [R1+0x13fc], R3 ;  /* 0x0013fc0301007387 */ /* 0x000fe40000100800 */
[----:B------:R-:W-:Y:S02]  /*50480*/  STL [R1+0x1420], R23 ;  /* 0x0014201701007387 */ /* 0x000fe40000100800 */
[--C-:B--2---:R-:W-:Y:S01]  /*50490*/  IMAD.X R21, R21, 0x1, R0.reuse, P1 ;  /* 0x0000000115157824 */ /* 0x104fe200008e0600 */
[-C--:B------:R-:W-:Y:S01]  /*504a0*/  IADD3 R17, P1, R17, R26.reuse, RZ ;  /* 0x0000001a11117210 */ /* 0x080fe20007f3e0ff */
[----:B---3--:R-:W-:Y:S01]  /*504b0*/  IMAD.X R20, R20, 0x1, R0, P2 ;  /* 0x0000000114147824 */ /* 0x008fe200010e0600 */
[----:B------:R-:W-:-:S03]  /*504c0*/  IADD3 R9, P2, R9, R26, RZ ;  /* 0x0000001a09097210 */ /* 0x000fc60007f5e0ff */
[----:B------:R0:W-:Y:S01]  /*504d0*/  STL [R1+0x13ec], R17 ;  /* 0x0013ec1101007387 */ /* 0x0001e20000100800 */
[----:B------:R-:W-:Y:S02]  /*504e0*/  STL [R1+0x13f4], R22 ;  /* 0x0013f41601007387 */ /* 0x000fe40000100800 */
[--C-:B------:R-:W-:Y:S01]  /*504f0*/  IMAD.X R10, R10, 0x1, R0.reuse, P3 ;  /* 0x000000010a0a7824 */ /* 0x100fe200018e0600 */
[-C--:B------:R-:W-:Y:S01]  /*50500*/  IADD3 R11, P3, R11, R26.reuse, RZ ;  /* 0x0000001a0b0b7210 */ /* 0x080fe20007f7e0ff */
[--C-:B------:R-:W-:Y:S01]  /*50510*/  IMAD.X R12, R12, 0x1, R0.reuse, P4 ;  /* 0x000000010c0c7824 */ /* 0x100fe200020e0600 */
[-C--:B------:R-:W-:Y:S01]  /*50520*/  IADD3 R13, P4, R13, R26.reuse, RZ ;  /* 0x0000001a0d0d7210 */ /* 0x080fe20007f9e0ff */
[--C-:B------:R-:W-:Y:S01]  /*50530*/  IMAD.X R14, R14, 0x1, R0.reuse, P5 ;  /* 0x000000010e0e7824 */ /* 0x100fe200028e0600 */
[----:B0-----:R-:W2:Y:S01]  /*50540*/  LDL.LU R17, [R1+0x13d8] ;  /* 0x0013d80001117983 */ /* 0x001ea20000300800 */
        /* <DEDUP_REMOVED lines=9> */
[----:B------:R-:W-:Y:S02]  /*505e0*/  STL [R1+0x13d4], R13 ;  /* 0x0013d40d01007387 */ /* 0x000fe40000100800 */
[----:B------:R-:W-:Y:S01]  /*505f0*/  STL [R1+0x13f8], R14 ;  /* 0x0013f80e01007387 */ /* 0x000fe20000100800 */
[----:B------:R-:W-:Y:S01]  /*50600*/  STL [R1+0x13cc], R15 ;  /* 0x0013cc0f01007387 */ /* 0x000fe20000100800 */
[----:B------:R0:W-:Y:S02]  /*50610*/  STL [R1+0x13e8], R2 ;  /* 0x0013e80201007387 */ /* 0x0001e40000100800 */
[----:B------:R-:W-:Y:S01]  /*50620*/  STL [R1+0x13f0], R19 ;  /* 0x0013f01301007387 */ /* 0x000fe20000100800 */
[----:B0-----:R-:W3:Y:S01]  /*50630*/  LDL.LU R2, [R1+0x13ac] ;  /* 0x0013ac0001027983 */ /* 0x001ee20000300800 */
[----:B------:R-:W-:-:S05]  /*50640*/  IADD3 R18, P6, R18, R26, RZ ;  /* 0x0000001a12127210 */ /* 0x000fca0007fde0ff */
[----:B------:R-:W-:Y:S01]  /*50650*/  STL [R1+0x13c4], R18 ;  /* 0x0013c41201007387 */ /* 0x000fe20000100800 */
[----:B------:R-:W3:Y:S02]  /*50660*/  LDL.LU R7, [R1+0x13d0] ;  /* 0x0013d00001077983 */ /* 0x000ee40000300800 */
[----:B------:R-:W3:Y:S01]  /*50670*/  LDL.LU R6, [R1+0x13a4] ;  /* 0x0013a40001067983 */ /* 0x000ee20000300800 */
[----:B----4-:R-:W-:-:S05]  /*50680*/  IADD3 R16, P1, R16, R26, RZ ;  /* 0x0000001a10107210 */ /* 0x010fca0007f3e0ff */
[----:B------:R0:W-:Y:S04]  /*50690*/  STL [R1+0x13bc], R16 ;  /* 0x0013bc1001007387 */ /* 0x0001e80000100800 */
[----:B0-----:R-:W4:Y:S01]  /*506a0*/  LDL.LU R16, [R1+0x13c8] ;  /* 0x0013c80001107983 */ /* 0x001f220000300800 */
[--C-:B------:R-:W-:Y:S02]  /*506b0*/  IMAD.X R29, R29, 0x1, R0.reuse, P2 ;  /* 0x000000011d1d7824 */ /* 0x100fe400010e0600 */
[----:B------:R-:W4:Y:S02]  /*506c0*/  LDL.LU R24, [R1+0x139c] ;  /* 0x00139c0001187983 */ /* 0x000f240000300800 */
[----:B------:R-:W4:Y:S01]  /*506d0*/  LDL.LU R25, [R1+0x13c0] ;  /* 0x0013c00001197983 */ /* 0x000f220000300800 */
[----:B------:R-:W4:Y:S01]  /*506e0*/  LDL.LU R27, [R1+0x1394] ;  /* 0x00139400011b7983 */ /* 0x000f220000300800 */
[----:B------:R0:W-:Y:S02]  /*506f0*/  STL [R1+0x13e0], R29 ;  /* 0x0013e01d01007387 */ /* 0x0001e40000100800 */
[----:B------:R-:W4:Y:S02]  /*50700*/  LDL.LU R8, [R1+0x13b8] ;  /* 0x0013b80001087983 */ /* 0x000f240000300800 */
[----:B------:R-:W4:Y:S01]  /*50710*/  LDL.LU R5, [R1+0x138c] ;  /* 0x00138c0001057983 */ /* 0x000f220000300800 */
[----:B------:R-:W4:Y:S04]  /*50720*/  LDL.LU R4, [R1+0x13b0] ;  /* 0x0013b00001047983 */ /* 0x000f280000300800 */
[----:B0-----:R-:W4:Y:S01]  /*50730*/  LDL.LU R29, [R1+0x1384] ;  /* 0x00138400011d7983 */ /* 0x001f220000300800 */
[----:B------:R-:W4:Y:S01]  /*50740*/  LDL.LU R3, [R1+0x13a8] ;  /* 0x0013a80001037983 */ /* 0x000f220000300800 */
[----:B------:R-:W-:Y:S01]  /*50750*/  IADD3 R28, P2, R28, R26, RZ ;  /* 0x0000001a1c1c7210 */ /* 0x000fe20007f5e0ff */
[----:B------:R-:W4:Y:S01]  /*50760*/  LDL.LU R23, [R1+0x137c] ;  /* 0x00137c0001177983 */ /* 0x000f220000300800 */
[----:B------:R-:W4:Y:S03]  /*50770*/  LDL.LU R22, [R1+0x13a0] ;  /* 0x0013a00001167983 */ /* 0x000f260000300800 */
[----:B------:R0:W-:Y:S02]  /*50780*/  STL [R1+0x13b4], R28 ;  /* 0x0013b41c01007387 */ /* 0x0001e40000100800 */
[----:B------:R-:W4:Y:S01]  /*50790*/  LDL.LU R21, [R1+0x1374] ;  /* 0x0013740001157983 */ /* 0x000f220000300800 */
        /* <DEDUP_REMOVED lines=9> */
[----:B------:R-:W2:Y:S01]  /*50830*/  LDL.LU R14, [R1+0x1354] ;  /* 0x00135400010e7983 */ /* 0x000ea20000300800 */
[----:B------:R-:W2:Y:S02]  /*50840*/  LDL.LU R15, [R1+0x1378] ;  /* 0x00137800010f7983 */ /* 0x000ea40000300800 */
[----:B------:R-:W2:Y:S02]  /*50850*/  LDL.LU R19, [R1+0x134c] ;  /* 0x00134c0001137983 */ /* 0x000ea40000300800 */
[----:B------:R-:W2:Y:S01]  /*50860*/  LDL.LU R18, [R1+0x1370] ;  /* 0x0013700001127983 */ /* 0x000ea20000300800 */
[----:B0-----:R-:W2:Y:S01]  /*50870*/  LDL.LU R17, [R1+0x1344] ;  /* 0x0013440001117983 */ /* 0x001ea20000300800 */
[----:B---3--:R-:W-:-:S05]  /*50880*/  IADD3 R2, P3, R2, R26, RZ ;  /* 0x0000001a02027210 */ /* 0x008fca0007f7e0ff */
[----:B------:R0:W-:Y:S04]  /*50890*/  STL [R1+0x13ac], R2 ;  /* 0x0013ac0201007387 */ /* 0x0001e80000100800 */
[----:B0-----:R-:W3:Y:S01]  /*508a0*/  LDL.LU R2, [R1+0x1368] ;  /* 0x0013680001027983 */ /* 0x001ee20000300800 */
[--C-:B------:R-:W-:Y:S01]  /*508b0*/  IMAD.X R7, R7, 0x1, R0.reuse, P4 ;  /* 0x0000000107077824 */ /* 0x100fe200020e0600 */
[-C--:B------:R-:W-:Y:S01]  /*508c0*/  IADD3 R6, P4, R6, R26.reuse, RZ ;  /* 0x0000001a06067210 */ /* 0x080fe20007f9e0ff */
[--C-:B----4-:R-:W-:Y:S01]  /*508d0*/  IMAD.X R16, R16, 0x1, R0.reuse, P5 ;  /* 0x0000000110107824 */ /* 0x110fe200028e0600 */
[-C--:B------:R-:W-:Y:S01]  /*508e0*/  IADD3 R24, P5, R24, R26.reuse, RZ ;  /* 0x0000001a18187210 */ /* 0x080fe20007fbe0ff */
[----:B------:R-:W-:Y:S01]  /*508f0*/  IMAD.X R25, R25, 0x1, R0, P6 ;  /* 0x0000000119197824 */ /* 0x000fe200030e0600 */
[----:B------:R-:W-:-:S02]  /*50900*/  IADD3 R27, P6, R27, R26, RZ ;  /* 0x0000001a1b1b7210 */ /* 0x000fc40007fde0ff */
[----:B------:R0:W-:Y:S01]  /*50910*/  STL [R1+0x13c8], R16 ;  /* 0x0013c81001007387 */ /* 0x0001e20000100800 */
[----:B------:R-:W-:Y:S02]  /*50920*/  STL [R1+0x13d0], R7 ;  /* 0x0013d00701007387 */ /* 0x000fe40000100800 */
[--C-:B------:R-:W-:Y:S02]  /*50930*/  IMAD.X R8, R8, 0x1, R0.reuse, P1 ;  /* 0x0000000108087824 */ /* 0x100fe400008e0600 */
[--C-:B------:R-:W-:Y:S01]  /*50940*/  IMAD.X R4, R4, 0x1, R0.reuse, P2 ;  /* 0x0000000104047824 */ /* 0x100fe200010e0600 */
[-C--:B------:R-:W-:Y:S01]  /*50950*/  IADD3 R5, P1, R5, R26.reuse, RZ ;  /* 0x0000001a05057210 */ /* 0x080fe20007f3e0ff */
[----:B0-----:R-:W4:Y:S01]  /*50960*/  LDL.LU R16, [R1+0x133c] ;  /* 0x00133c0001107983 */ /* 0x001f220000300800 */
[----:B------:R-:W-:Y:S01]  /*50970*/  STL [R1+0x13a4], R6 ;  /* 0x0013a40601007387 */ /* 0x000fe20000100800 */
[-C--:B------:R-:W-:Y:S01]  /*50980*/  IADD3 R29, P2, R29, R26.reuse, RZ ;  /* 0x0000001a1d1d7210 */ /* 0x080fe20007f5e0ff */
[----:B------:R-:W-:Y:S01]  /*50990*/  STL [R1+0x139c], R24 ;  /* 0x00139c1801007387 */ /* 0x000fe20000100800 */
        /* <DEDUP_REMOVED lines=9> */
[----:B0-----:R-:W4:Y:S01]  /*50a30*/  LDL.LU R29, [R1+0x1360] ;  /* 0x00136000011d7983 */ /* 0x001f220000300800 */
[----:B------:R-:W-:Y:S02]  /*50a40*/  STL [R1+0x13b0], R4 ;  /* 0x0013b00401007387 */ /* 0x000fe40000100800 */
[----:B------:R-:W-:Y:S01]  /*50a50*/  STL [R1+0x13a8], R3 ;  /* 0x0013a80301007387 */ /* 0x000fe20000100800 */
[-C--:B------:R-:W-:Y:S01]  /*50a60*/  IADD3 R21, P4, R21, R26.reuse, RZ ;  /* 0x0000001a15157210 */ /* 0x080fe20007f9e0ff */
[----:B------:R-:W-:Y:S01]  /*50a70*/  STL [R1+0x137c], R23 ;  /* 0x00137c1701007387 */ /* 0x000fe20000100800 */
[----:B------:R0:W-:Y:S01]  /*50a80*/  STL [R1+0x1398], R28 ;  /* 0x0013981c01007387 */ /* 0x0001e20000100800 */
[-C--:B------:R-:W-:Y:S01]  /*50a90*/  IADD3 R20, P5, R20, R26.reuse, RZ ;  /* 0x0000001a14147210 */ /* 0x080fe20007fbe0ff */
[----:B------:R-:W-:Y:S02]  /*50aa0*/  STL [R1+0x13a0], R22 ;  /* 0x0013a01601007387 */ /* 0x000fe40000100800 */
[--C-:B------:R-:W-:Y:S01]  /*50ab0*/  IMAD.X R9, R9, 0x1, R0.reuse, P6 ;  /* 0x0000000109097824 */ /* 0x100fe200030e0600 */
[-C--:B------:R-:W-:Y:S01]  /*50ac0*/  IADD3 R10, P6, R10, R26.reuse, RZ ;  /* 0x0000001a0a0a7210 */ /* 0x080fe20007fde0ff */
[----:B0-----:R-:W4:Y:S01]  /*50ad0*/  LDL.LU R28, [R1+0x1334] ;  /* 0x00133400011c7983 */ /* 0x001f220000300800 */
[----:B------:R-:W-:Y:S02]  /*50ae0*/  STL [R1+0x1374], R21 ;  /* 0x0013741501007387 */ /* 0x000fe40000100800 */
[----:B------:R-:W-:Y:S02]  /*50af0*/  STL [R1+0x136c], R20 ;  /* 0x00136c1401007387 */ /* 0x000fe40000100800 */
[----:B------:R-:W-:Y:S01]  /*50b00*/  STL [R1+0x1390], R9 ;  /* 0x0013900901007387 */ /* 0x000fe20000100800 */
[----:B------:R-:W-:Y:S01]  /*50b10*/  STL [R1+0x1364], R10 ;  /* 0x0013640a01007387 */ /* 0x000fe20000100800 */
[--C-:B--2---:R-:W-:Y:S01]  /*50b20*/  IMAD.X R11, R11, 0x1, R0.reuse, P1 ;  /* 0x000000010b0b7824 */ /* 0x104fe200008e0600 */
[-C--:B------:R-:W-:Y:S01]  /*50b30*/  IADD3 R12, P1, R12, R26.reuse, RZ ;  /* 0x0000001a0c0c7210 */ /* 0x080fe20007f3e0ff */
[--C-:B------:R-:W-:Y:S01]  /*50b40*/  IMAD.X R13, R13, 0x1, R0.reuse, P2 ;  /* 0x000000010d0d7824 */ /* 0x100fe200010e0600 */
[----:B------:R-:W-:Y:S01]  /*50b50*/  IADD3 R14, P2, R14, R26, RZ ;  /* 0x0000001a0e0e7210 */ /* 0x000fe20007f5e0ff */
[--C-:B------:R-:W-:Y:S01]  /*50b60*/  IMAD.X R15, R15, 0x1, R0.reuse, P3 ;  /* 0x000000010f0f7824 */ /* 0x100fe200018e0600 */
[----:B------:R-:W-:Y:S01]  /*50b70*/  STL [R1+0x1388], R11 ;  /* 0x0013880b01007387 */ /* 0x000fe20000100800 */
[----:B------:R-:W-:-:S02]  /*50b80*/  IMAD.X R18, R18, 0x1, R0, P4 ;  /* 0x0000000112127824 */ /* 0x000fc400020e0600 */
[----:B------:R-:W-:Y:S01]  /*50b90*/  STL [R1+0x135c], R12 ;  /* 0x00135c0c01007387 */ /* 0x000fe20000100800 */
[-C--:B------:R-:W-:Y:S02]  /*50ba0*/  IADD3 R19, P3, R19, R26.reuse, RZ ;  /* 0x0000001a13137210 */ /* 0x080fe40007f7e0ff */
[----:B------:R-:W-:Y:S01]  /*50bb0*/  IADD3 R17, P4, R17, R26, RZ ;  /* 0x0000001a11117210 */ /* 0x000fe20007f9e0ff */
[----:B------:R-:W-:Y:S01]  /*50bc0*/  STL [R1+0x1380], R13 ;  /* 0x0013800d01007387 */ /* 0x000fe20000100800 */
[----:B------:R-:W-:Y:S02]  /*50bd0*/  STL [R1+0x1354], R14 ;  /* 0x0013540e01007387 */ /* 0x000fe40000100800 */
[----:B------:R-:W-:Y:S01]  /*50be0*/  STL [R1+0x1378], R15 ;  /* 0x0013780f01007387 */ /* 0x000fe20000100800 */
[----:B------:R0:W-:Y:S01]  /*50bf0*/  STL [R1+0x1344], R17 ;  /* 0x0013441101007387 */ /* 0x0001e20000100800 */
[----:B------:R-:W-:Y:S03]  /*50c00*/  STL [R1+0x134c], R19 ;  /* 0x00134c1301007387 */ /* 0x000fe60000100800 */
[----:B0-----:R-:W2:Y:S01]  /*50c10*/  LDL.LU R17, [R1+0x1358] ;  /* 0x0013580001117983 */ /* 0x001ea20000300800 */
[----:B------:R-:W-:Y:S02]  /*50c20*/  STL [R1+0x1370], R18 ;  /* 0x0013701201007387 */ /* 0x000fe40000100800 */
[----:B------:R-:W2:Y:S02]  /*50c30*/  LDL.LU R7, [R1+0x132c] ;  /* 0x00132c0001077983 */ /* 0x000ea40000300800 */
[----:B------:R-:W2:Y:S02]  /*50c40*/  LDL.LU R6, [R1+0x1350] ;  /* 0x0013500001067983 */ /* 0x000ea40000300800 */
[----:B---3--:R-:W-:-:S05]  /*50c50*/  IMAD.X R2, R2, 0x1, R0, P5 ;  /* 0x0000000102027824 */ /* 0x008fca00028e0600 */
[----:B------:R0:W-:Y:S04]  /*50c60*/  STL [R1+0x1368], R2 ;  /* 0x0013680201007387 */ /* 0x0001e80000100800 */
[----:B0-----:R-:W3:Y:S01]  /*50c70*/  LDL.LU R2, [R1+0x1324] ;  /* 0x0013240001027983 */ /* 0x001ee20000300800 */
[----:B------:R-:W3:Y:S02]  /*50c80*/  LDL.LU R24, [R1+0x1348] ;  /* 0x0013480001187983 */ /* 0x000ee40000300800 */
[----:B------:R-:W3:Y:S02]  /*50c90*/  LDL.LU R25, [R1+0x131c] ;  /* 0x00131c0001197983 */ /* 0x000ee40000300800 */
[----:B------:R-:W3:Y:S01]  /*50ca0*/  LDL.LU R27, [R1+0x1340] ;  /* 0x00134000011b7983 */ /* 0x000ee20000300800 */
[----:B----4-:R-:W-:-:S05]  /*50cb0*/  IADD3 R16, P5, R16, R26, RZ ;  /* 0x0000001a10107210 */ /* 0x010fca0007fbe0ff */
[----:B------:R0:W-:Y:S01]  /*50cc0*/  STL [R1+0x133c], R16 ;  /* 0x00133c1001007387 */ /* 0x0001e20000100800 */
[----:B------:R-:W4:Y:S02]  /*50cd0*/  LDL.LU R8, [R1+0x1314] ;  /* 0x0013140001087983 */ /* 0x000f240000300800 */
[----:B------:R-:W4:Y:S02]  /*50ce0*/  LDL.LU R5, [R1+0x1338] ;  /* 0x0013380001057983 */ /* 0x000f240000300800 */
[----:B------:R-:W4:Y:S01]  /*50cf0*/  LDL.LU R4, [R1+0x130c] ;  /* 0x00130c0001047983 */ /* 0x000f220000300800 */
[----:B0-----:R-:W4:Y:S01]  /*50d00*/  LDL.LU R16, [R1+0x1330] ;  /* 0x0013300001107983 */ /* 0x001f220000300800 */
[----:B------:R-:W4:Y:S02]  /*50d10*/  LDL.LU R3, [R1+0x1304] ;  /* 0x0013040001037983 */ /* 0x000f240000300800 */
[----:B------:R-:W4:Y:S02]  /*50d20*/  LDL.LU R23, [R1+0x1328] ;  /* 0x0013280001177983 */ /* 0x000f240000300800 */
[----:B------:R-:W-:Y:S01]  /*50d30*/  IMAD.X R29, R29, 0x1, R0, P6 ;  /* 0x000000011d1d7824 */ /* 0x000fe200030e0600 */
[----:B------:R-:W4:Y:S04]  /*50d40*/  LDL.LU R22, [R1+0x12fc] ;  /* 0x0012fc0001167983 */ /* 0x000f280000300800 */
[----:B------:R0:W-:Y:S01]  /*50d50*/  STL [R1+0x1360], R29 ;  /* 0x0013601d01007387 */ /* 0x0001e20000100800 */
[----:B------:R-:W4:Y:S01]  /*50d60*/  LDL.LU R21, [R1+0x1320] ;  /* 0x0013200001157983 */ /* 0x000f220000300800 */
[----:B------:R-:W-:-:S02]  /*50d70*/  IADD3 R28, P6, R28, R26, RZ ;  /* 0x0000001a1c1c7210 */ /* 0x000fc40007fde0ff */
        /* <DEDUP_REMOVED lines=13> */
[----:B--2---:R-:W-:-:S02]  /*50e50*/  IMAD.X R17, R17, 0x1, R0, P1 ;  /* 0x0000000111117824 */ /* 0x004fc400008e0600 */
[----:B------:R-:W-:Y:S01]  /*50e60*/  IMAD.X R6, R6, 0x1, R0, P2 ;  /* 0x0000000106067824 */ /* 0x000fe200010e0600 */
[-C--:B------:R-:W-:Y:S02]  /*50e70*/  IADD3 R7, P1, R7, R26.reuse, RZ ;  /* 0x0000001a07077210 */ /* 0x080fe40007f3e0ff */
[----:B------:R0:W-:Y:S04]  /*50e80*/  STL [R1+0x1358], R17 ;  /* 0x0013581101007387 */ /* 0x0001e80000100800 */
[----:B0-----:R-:W2:Y:S01]  /*50e90*/  LDL.LU R17, [R1+0x12c4] ;  /* 0x0012c40001117983 */ /* 0x001ea20000300800 */
[----:B---3--:R-:W-:-:S05]  /*50ea0*/  IADD3 R2, P2, R2, R26, RZ ;  /* 0x0000001a02027210 */ /* 0x008fca0007f5e0ff */
[----:B------:R0:W-:Y:S01]  /*50eb0*/  STL [R1+0x1324], R2 ;  /* 0x0013240201007387 */ /* 0x0001e20000100800 */
[----:B------:R-:W-:Y:S03]  /*50ec0*/  STL [R1+0x132c], R7 ;  /* 0x00132c0701007387 */ /* 0x000fe60000100800 */
[----:B0-----:R-:W3:Y:S01]  /*50ed0*/  LDL.LU R2, [R1+0x12e8] ;  /* 0x0012e80001027983 */ /* 0x001ee20000300800 */
[--C-:B------:R-:W-:Y:S01]  /*50ee0*/  IMAD.X R24, R24, 0x1, R0.reuse, P3 ;  /* 0x0000000118187824 */ /* 0x100fe200018e0600 */
[-C--:B------:R-:W-:Y:S01]  /*50ef0*/  IADD3 R25, P3, R25, R26.reuse, RZ ;  /* 0x0000001a19197210 */ /* 0x080fe20007f7e0ff */
[--C-:B------:R-:W-:Y:S01]  /*50f00*/  IMAD.X R27, R27, 0x1, R0.reuse, P4 ;  /* 0x000000011b1b7824 */ /* 0x100fe200020e0600 */
[----:B----4-:R-:W-:Y:S01]  /*50f10*/  IADD3 R8, P4, R8, R26, RZ ;  /* 0x0000001a08087210 */ /* 0x010fe20007f9e0ff */
[----:B------:R-:W-:Y:S01]  /*50f20*/  STL [R1+0x1350], R6 ;  /* 0x0013500601007387 */ /* 0x000fe20000100800 */
[----:B------:R-:W-:Y:S02]  /*50f30*/  STL [R1+0x1348], R24 ;  /* 0x0013481801007387 */ /* 0x000fe40000100800 */
[----:B------:R-:W-:-:S02]  /*50f40*/  IMAD.X R5, R5, 0x1, R0, P5 ;  /* 0x0000000105057824 */ /* 0x000fc400028e0600 */
[----:B------:R-:W-:Y:S02]  /*50f50*/  STL [R1+0x131c], R25 ;  /* 0x00131c1901007387 */ /* 0x000fe40000100800 */
[--C-:B------:R-:W-:Y:S01]  /*50f60*/  IMAD.X R16, R16, 0x1, R0.reuse, P6 ;  /* 0x0000000110107824 */ /* 0x100fe200030e0600 */
[-C--:B------:R-:W-:Y:S01]  /*50f70*/  IADD3 R4, P5, R4, R26.reuse, RZ ;  /* 0x0000001a04047210 */ /* 0x080fe20007fbe0ff */
[----:B------:R-:W-:Y:S01]  /*50f80*/  STL [R1+0x1340], R27 ;  /* 0x0013401b01007387 */ /* 0x000fe20000100800 */
[----:B------:R-:W-:Y:S01]  /*50f90*/  STL [R1+0x1314], R8 ;  /* 0x0013140801007387 */ /* 0x000fe20000100800 */
[-C--:B------:R-:W-:Y:S01]  /*50fa0*/  IADD3 R3, P6, R3, R26.reuse, RZ ;  /* 0x0000001a03037210 */ /* 0x080fe20007fde0ff */
[----:B------:R0:W-:Y:S02]  /*50fb0*/  STL [R1+0x1330], R16 ;  /* 0x0013301001007387 */ /* 0x0001e40000100800 */
[--C-:B------:R-:W-:Y:S01]  /*50fc0*/  IMAD.X R23, R23, 0x1, R0.reuse, P1 ;  /* 0x0000000117177824 */ /* 0x100fe200008e0600 */
[----:B------:R-:W-:Y:S01]  /*50fd0*/  STL [R1+0x1338], R5 ;  /* 0x0013380501007387 */ /* 0x000fe20000100800 */
[----:B------:R-:W-:Y:S01]  /*50fe0*/  IMAD.X R21, R21, 0x1, R0, P2 ;  /* 0x0000000115157824 */ /* 0x000fe200010e0600 */
[----:B------:R-:W-:-:S02]  /*50ff0*/  IADD3 R22, P1, R22, R26, RZ ;  /* 0x0000001a16167210 */ /* 0x000fc40007f3e0ff */
[----:B0-----:R-:W4:Y:S01]  /*51000*/  LDL.LU R16, [R1+0x12bc] ;  /* 0x0012bc0001107983 */ /* 0x001f220000300800 */
[----:B------:R-:W-:Y:S01]  /*51010*/  STL [R1+0x130c], R4 ;  /* 0x00130c0401007387 */ /* 0x000fe20000100800 */
[-C--:B------:R-:W-:Y:S02]  /*51020*/  IADD3 R29, P2, R29, R26.reuse, RZ ;  /* 0x0000001a1d1d7210 */ /* 0x080fe40007f5e0ff */
[----:B------:R-:W-:Y:S01]  /*51030*/  STL [R1+0x1304], R3 ;  /* 0x0013040301007387 */ /* 0x000fe20000100800 */
[----:B------:R-:W-:Y:S02]  /*51040*/  STL [R1+0x1328], R23 ;  /* 0x0013281701007387 */ /* 0x000fe40000100800 */
[--C-:B------:R-:W-:Y:S01]  /*51050*/  IMAD.X R20, R20, 0x1, R0.reuse, P3 ;  /* 0x0000000114147824 */ /* 0x100fe200018e0600 */
[-C--:B------:R-:W-:Y:S01]  /*51060*/  IADD3 R9, P3, R9, R26.reuse, RZ ;  /* 0x0000001a09097210 */ /* 0x080fe20007f7e0ff */
        /* <DEDUP_REMOVED lines=23> */
[----:B0-----:R-:W4:Y:S01]  /*511e0*/  LDL.LU R28, [R1+0x12b4] ;  /* 0x0012b400011c7983 */ /* 0x001f220000300800 */
[----:B------:R-:W-:Y:S02]  /*511f0*/  STL [R1+0x12cc], R18 ;  /* 0x0012cc1201007387 */ /* 0x000fe40000100800 */
[----:B------:R-:W4:Y:S02]  /*51200*/  LDL.LU R7, [R1+0x12d8] ;  /* 0x0012d80001077983 */ /* 0x000f240000300800 */
[----:B------:R-:W4:Y:S01]  /*51210*/  LDL.LU R6, [R1+0x12ac] ;  /* 0x0012ac0001067983 */ /* 0x000f220000300800 */
[----:B--2---:R-:W-:-:S05]  /*51220*/  IADD3 R17, P2, R17, R26, RZ ;  /* 0x0000001a11117210 */ /* 0x004fca0007f5e0ff */
[----:B------:R0:W-:Y:S04]  /*51230*/  STL [R1+0x12c4], R17 ;  /* 0x0012c41101007387 */ /* 0x0001e80000100800 */
[----:B0-----:R-:W2:Y:S01]  /*51240*/  LDL.LU R17, [R1+0x12d0] ;  /* 0x0012d00001117983 */ /* 0x001ea20000300800 */
[----:B------:R-:W2:Y:S02]  /*51250*/  LDL.LU R24, [R1+0x12a4] ;  /* 0x0012a40001187983 */ /* 0x000ea40000300800 */
[----:B------:R-:W2:Y:S02]  /*51260*/  LDL.LU R25, [R1+0x12c8] ;  /* 0x0012c80001197983 */ /* 0x000ea40000300800 */
[----:B------:R-:W2:Y:S02]  /*51270*/  LDL.LU R27, [R1+0x129c] ;  /* 0x00129c00011b7983 */ /* 0x000ea40000300800 */
[----:B---3--:R-:W-:-:S05]  /*51280*/  IMAD.X R2, R2, 0x1, R0, P3 ;  /* 0x0000000102027824 */ /* 0x008fca00018e0600 */
[----:B------:R0:W-:Y:S01]  /*51290*/  STL [R1+0x12e8], R2 ;  /* 0x0012e80201007387 */ /* 0x0001e20000100800 */
[----:B------:R-:W3:Y:S02]  /*512a0*/  LDL.LU R8, [R1+0x12c0] ;  /* 0x0012c00001087983 */ /* 0x000ee40000300800 */
[----:B------:R-:W3:Y:S02]  /*512b0*/  LDL.LU R5, [R1+0x1294] ;  /* 0x0012940001057983 */ /* 0x000ee40000300800 */
[----:B------:R-:W3:Y:S01]  /*512c0*/  LDL.LU R4, [R1+0x12b8] ;  /* 0x0012b80001047983 */ /* 0x000ee20000300800 */
[----:B0-----:R-:W3:Y:S01]  /*512d0*/  LDL.LU R2, [R1+0x128c] ;  /* 0x00128c0001027983 */ /* 0x001ee20000300800 */
[----:B------:R-:W3:Y:S02]  /*512e0*/  LDL.LU R3, [R1+0x12b0] ;  /* 0x0012b00001037983 */ /* 0x000ee40000300800 */
[----:B------:R-:W3:Y:S02]  /*512f0*/  LDL.LU R23, [R1+0x1284] ;  /* 0x0012840001177983 */ /* 0x000ee40000300800 */
[----:B------:R-:W3:Y:S01]  /*51300*/  LDL.LU R22, [R1+0x12a8] ;  /* 0x0012a80001167983 */ /* 0x000ee20000300800 */
[----:B----4-:R-:W-:-:S05]  /*51310*/  IADD3 R16, P3, R16, R26, RZ ;  /* 0x0000001a10107210 */ /* 0x010fca0007f7e0ff */
[----:B------:R0:W-:Y:S01]  /*51320*/  STL [R1+0x12bc], R16 ;  /* 0x0012bc1001007387 */ /* 0x0001e20000100800 */
[----:B------:R-:W4:Y:S03]  /*51330*/  LDL.LU R21, [R1+0x127c] ;  /* 0x00127c0001157983 */ /* 0x000f260000300800 */
[----:B0-----:R-:W4:Y:S01]  /*51340*/  LDL.LU R16, [R1+0x12a0] ;  /* 0x0012a00001107983 */ /* 0x001f220000300800 */
[----:B------:R-:W4:Y:S02]  /*51350*/  LDL.LU R20, [R1+0x1274] ;  /* 0x0012740001147983 */ /* 0x000f240000300800 */
[----:B------:R-:W4:Y:S02]  /*51360*/  LDL.LU R9, [R1+0x1298] ;  /* 0x0012980001097983 */ /* 0x000f240000300800 */
[----:B------:R-:W4:Y:S02]  /*51370*/  LDL.LU R10, [R1+0x126c] ;  /* 0x00126c00010a7983 */ /* 0x000f240000300800 */
[----:B------:R-:W-:-:S05]  /*51380*/  IMAD.X R29, R29, 0x1, R0, P4 ;  /* 0x000000011d1d7824 */ /* 0x000fca00020e0600 */
        /* <DEDUP_REMOVED lines=12> */
[----:B------:R-:W-:-:S03]  /*51450*/  IADD3 R6, P5, R6, R26, RZ ;  /* 0x0000001a06067210 */ /* 0x000fc60007fbe0ff */
[----:B0-----:R-:W4:Y:S01]  /*51460*/  LDL.LU R28, [R1+0x1270] ;  /* 0x00127000011c7983 */ /* 0x001f220000300800 */
[--C-:B--2---:R-:W-:Y:S01]  /*51470*/  IMAD.X R17, R17, 0x1, R0.reuse, P6 ;  /* 0x0000000111117824 */ /* 0x104fe200030e0600 */
[-C--:B------:R-:W-:Y:S01]  /*51480*/  IADD3 R24, P6, R24, R26.reuse, RZ ;  /* 0x0000001a18187210 */ /* 0x080fe20007fde0ff */
[--C-:B------:R-:W-:Y:S01]  /*51490*/  IMAD.X R25, R25, 0x1, R0.reuse, P1 ;  /* 0x0000000119197824 */ /* 0x100fe200008e0600 */
[----:B------:R-:W-:Y:S02]  /*514a0*/  IADD3 R27, P1, R27, R26, RZ ;  /* 0x0000001a1b1b7210 */ /* 0x000fe40007f3e0ff */
[----:B------:R0:W-:Y:S01]  /*514b0*/  STL [R1+0x12d0], R17 ;  /* 0x0012d01101007387 */ /* 0x0001e20000100800 */
[----:B------:R-:W-:Y:S02]  /*514c0*/  STL [R1+0x12d8], R7 ;  /* 0x0012d80701007387 */ /* 0x000fe40000100800 */
[--C-:B---3--:R-:W-:Y:S01]  /*514d0*/  IMAD.X R8, R8, 0x1, R0.reuse, P2 ;  /* 0x0000000108087824 */ /* 0x108fe200010e0600 */
[----:B0-----:R-:W2:Y:S01]  /*514e0*/  LDL.LU R17, [R1+0x1244] ;  /* 0x0012440001117983 */ /* 0x001ea20000300800 */
[----:B------:R-:W-:-:S02]  /*514f0*/  IMAD.X R4, R4, 0x1, R0, P3 ;  /* 0x0000000104047824 */ /* 0x000fc400018e0600 */
[----:B------:R-:W-:Y:S02]  /*51500*/  STL [R1+0x12ac], R6 ;  /* 0x0012ac0601007387 */ /* 0x000fe40000100800 */
[----:B------:R-:W-:Y:S01]  /*51510*/  STL [R1+0x12a4], R24 ;  /* 0x0012a41801007387 */ /* 0x000fe20000100800 */
[-C--:B------:R-:W-:Y:S01]  /*51520*/  IADD3 R5, P2, R5, R26.reuse, RZ ;  /* 0x0000001a05057210 */ /* 0x080fe20007f5e0ff */
[----:B------:R-:W-:Y:S01]  /*51530*/  STL [R1+0x12c8], R25 ;  /* 0x0012c81901007387 */ /* 0x000fe20000100800 */
[----:B------:R-:W-:-:S03]  /*51540*/  IADD3 R2, P3, R2, R26, RZ ;  /* 0x0000001a02027210 */ /* 0x000fc60007f7e0ff */
[----:B------:R-:W-:Y:S01]  /*51550*/  STL [R1+0x129c], R27 ;  /* 0x00129c1b01007387 */ /* 0x000fe20000100800 */
[----:B------:R-:W-:Y:S03]  /*51560*/  STL [R1+0x12c0], R8 ;  /* 0x0012c00801007387 */ /* 0x000fe60000100800 */
[----:B------:R0:W-:Y:S01]  /*51570*/  STL [R1+0x128c], R2 ;  /* 0x00128c0201007387 */ /* 0x0001e20000100800 */
[----:B------:R-:W-:Y:S03]  /*51580*/  STL [R1+0x1294], R5 ;  /* 0x0012940501007387 */ /* 0x000fe60000100800 */
[----:B0-----:R-:W3:Y:S01]  /*51590*/  LDL.LU R2, [R1+0x1268] ;  /* 0x0012680001027983 */ /* 0x001ee20000300800 */
[--C-:B------:R-:W-:Y:S01]  /*515a0*/  IMAD.X R3, R3, 0x1, R0.reuse, P4 ;  /* 0x0000000103037824 */ /* 0x100fe200020e0600 */
[-C--:B------:R-:W-:Y:S01]  /*515b0*/  IADD3 R23, P4, R23, R26.reuse, RZ ;  /* 0x0000001a17177210 */ /* 0x080fe20007f9e0ff */
[----:B------:R-:W-:Y:S01]  /*515c0*/  IMAD.X R22, R22, 0x1, R0, P5 ;  /* 0x0000000116167824 */ /* 0x000fe200028e0600 */
[----:B------:R-:W-:Y:S01]  /*515d0*/  STL [R1+0x12b8], R4 ;  /* 0x0012b80401007387 */ /* 0x000fe20000100800 */
[----:B----4-:R-:W-:-:S03]  /*515e0*/  IADD3 R21, P5, R21, R26, RZ ;  /* 0x0000001a15157210 */ /* 0x010fc60007fbe0ff */
[----:B------:R-:W-:Y:S01]  /*515f0*/  STL [R1+0x12b0], R3 ;  /* 0x0012b00301007387 */ /* 0x000fe20000100800 */
[----:B------:R-:W-:-:S03]  /*51600*/  IMAD.X R16, R16, 0x1, R0, P6 ;  /* 0x0000000110107824 */ /* 0x000fc600030e0600 */
[----:B------:R-:W-:Y:S01]  /*51610*/  STL [R1+0x1284], R23 ;  /* 0x0012841701007387 */ /* 0x000fe20000100800 */
[-C--:B------:R-:W-:Y:S01]  /*51620*/  IADD3 R20, P6, R20, R26.reuse, RZ ;  /* 0x0000001a14147210 */ /* 0x080fe20007fde0ff */
[--C-:B------:R-:W-:Y:S01]  /*51630*/  IMAD.X R9, R9, 0x1, R0.reuse, P1 ;  /* 0x0000000109097824 */ /* 0x100fe200008e0600 */
[-C--:B------:R-:W-:Y:S01]  /*51640*/  IADD3 R10, P1, R10, R26.reuse, RZ ;  /* 0x0000001a0a0a7210 */ /* 0x080fe20007f3e0ff */
[----:B------:R0:W-:Y:S01]  /*51650*/  STL [R1+0x12a0], R16 ;  /* 0x0012a01001007387 */ /* 0x0001e20000100800 */
[----:B------:R-:W-:Y:S02]  /*51660*/  STL [R1+0x12a8], R22 ;  /* 0x0012a81601007387 */ /* 0x000fe40000100800 */
        /* <DEDUP_REMOVED lines=14> */
[-C--:B------:R-:W-:Y:S01]  /*51750*/  IADD3 R19, P4, R19, R26.reuse, RZ ;  /* 0x0000001a13137210 */ /* 0x080fe20007f9e0ff */
        /* <DEDUP_REMOVED lines=8> */
[----:B------:R-:W-:Y:S01]  /*517e0*/  IMAD.X R28, R28, 0x1, R0, P6 ;  /* 0x000000011c1c7824 */ /* 0x000fe200030e0600 */
[----:B------:R-:W4:Y:S04]  /*517f0*/  LDL.LU R6, [R1+0x1258] ;  /* 0x0012580001067983 */ /* 0x000f280000300800 */
[----:B------:R0:W-:Y:S04]  /*51800*/  STL [R1+0x1270], R28 ;  /* 0x0012701c01007387 */ /* 0x0001e80000100800 */
[----:B0-----:R-:W4:Y:S01]  /*51810*/  LDL.LU R28, [R1+0x122c] ;  /* 0x00122c00011c7983 */ /* 0x001f220000300800 */
[----:B------:R-:W4:Y:S02]  /*51820*/  LDL.LU R24, [R1+0x1250] ;  /* 0x0012500001187983 */ /* 0x000f240000300800 */
[----:B------:R-:W4:Y:S02]  /*51830*/  LDL.LU R25, [R1+0x1224] ;  /* 0x0012240001197983 */ /* 0x000f240000300800 */
[----:B------:R-:W4:Y:S01]  /*51840*/  LDL.LU R27, [R1+0x1248] ;  /* 0x00124800011b7983 */ /* 0x000f220000300800 */
[----:B--2---:R-:W-:-:S05]  /*51850*/  IADD3 R17, P6, R17, R26, RZ ;  /* 0x0000001a11117210 */ /* 0x004fca0007fde0ff */
[----:B------:R0:W-:Y:S01]  /*51860*/  STL [R1+0x1244], R17 ;  /* 0x0012441101007387 */ /* 0x0001e20000100800 */
[----:B------:R-:W2:Y:S02]  /*51870*/  LDL.LU R8, [R1+0x121c] ;  /* 0x00121c0001087983 */ /* 0x000ea40000300800 */
[----:B------:R-:W2:Y:S02]  /*51880*/  LDL.LU R5, [R1+0x1240] ;  /* 0x0012400001057983 */ /* 0x000ea40000300800 */
[----:B------:R-:W2:Y:S01]  /*51890*/  LDL.LU R4, [R1+0x1214] ;  /* 0x0012140001047983 */ /* 0x000ea20000300800 */
[----:B0-----:R-:W2:Y:S01]  /*518a0*/  LDL.LU R17, [R1+0x1238] ;  /* 0x0012380001117983 */ /* 0x001ea20000300800 */
[----:B------:R-:W2:Y:S02]  /*518b0*/  LDL.LU R3, [R1+0x120c] ;  /* 0x00120c0001037983 */ /* 0x000ea40000300800 */
[----:B------:R-:W2:Y:S02]  /*518c0*/  LDL.LU R23, [R1+0x1230] ;  /* 0x0012300001177983 */ /* 0x000ea40000300800 */
[----:B------:R-:W2:Y:S02]  /*518d0*/  LDL.LU R22, [R1+0x1204] ;  /* 0x0012040001167983 */ /* 0x000ea40000300800 */
[----:B---3--:R-:W-:-:S05]  /*518e0*/  IMAD.X R2, R2, 0x1, R0, P1 ;  /* 0x0000000102027824 */ /* 0x008fca00008e0600 */
[----:B------:R0:W-:Y:S01]  /*518f0*/  STL [R1+0x1268], R2 ;  /* 0x0012680201007387 */ /* 0x0001e20000100800 */
[----:B------:R-:W3:Y:S03]  /*51900*/  LDL.LU R21, [R1+0x1228] ;  /* 0x0012280001157983 */ /* 0x000ee60000300800 */
        /* <DEDUP_REMOVED lines=14> */
[--C-:B------:R-:W-:Y:S01]  /*519f0*/  IMAD.X R29, R29, 0x1, R0.reuse, P2 ;  /* 0x000000011d1d7824 */ /* 0x100fe200010e0600 */
[----:B------:R-:W-:Y:S01]  /*51a00*/  IADD3 R7, P2, R7, R26, RZ ;  /* 0x0000001a07077210 */ /* 0x000fe20007f5e0ff */
[----:B------:R-:W-:-:S03]  /*51a10*/  IMAD.X R6, R6, 0x1, R0, P3 ;  /* 0x0000000106067824 */ /* 0x000fc600018e0600 */
[----:B------:R0:W-:Y:S04]  /*51a20*/  STL [R1+0x1260], R29 ;  /* 0x0012601d01007387 */ /* 0x0001e80000100800 */
[----:B0-----:R-:W4:Y:S01]  /*51a30*/  LDL.LU R29, [R1+0x11cc] ;  /* 0x0011cc00011d7983 */ /* 0x001f220000300800 */
[-C--:B------:R-:W-:Y:S01]  /*51a40*/  IADD3 R28, P3, R28, R26.reuse, RZ ;  /* 0x0000001a1c1c7210 */ /* 0x080fe20007f7e0ff */
[--C-:B------:R-:W-:Y:S01]  /*51a50*/  IMAD.X R24, R24, 0x1, R0.reuse, P4 ;  /* 0x0000000118187824 */ /* 0x100fe200020e0600 */
[-C--:B------:R-:W-:Y:S01]  /*51a60*/  IADD3 R25, P4, R25, R26.reuse, RZ ;  /* 0x0000001a19197210 */ /* 0x080fe20007f9e0ff */
[--C-:B------:R-:W-:Y:S02]  /*51a70*/  IMAD.X R27, R27, 0x1, R0.reuse, P5 ;  /* 0x000000011b1b7824 */ /* 0x100fe400028e0600 */
[----:B------:R0:W-:Y:S01]  /*51a80*/  STL [R1+0x122c], R28 ;  /* 0x00122c1c01007387 */ /* 0x0001e20000100800 */
[----:B------:R-:W-:Y:S03]  /*51a90*/  STL [R1+0x1234], R7 ;  /* 0x0012340701007387 */ /* 0x000fe60000100800 */
[----:B0-----:R-:W4:Y:S01]  /*51aa0*/  LDL.LU R28, [R1+0x11f0] ;  /* 0x0011f000011c7983 */ /* 0x001f220000300800 */
[----:B------:R-:W-:Y:S02]  /*51ab0*/  STL [R1+0x1258], R6 ;  /* 0x0012580601007387 */ /* 0x000fe40000100800 */
[----:B------:R-:W-:Y:S02]  /*51ac0*/  STL [R1+0x1250], R24 ;  /* 0x0012501801007387 */ /* 0x000fe40000100800 */
[----:B------:R-:W-:Y:S01]  /*51ad0*/  STL [R1+0x1224], R25 ;  /* 0x0012241901007387 */ /* 0x000fe20000100800 */
[----:B------:R-:W-:Y:S01]  /*51ae0*/  STL [R1+0x1248], R27 ;  /* 0x0012481b01007387 */ /* 0x000fe20000100800 */
[-C--:B--2---:R-:W-:Y:S01]  /*51af0*/  IADD3 R8, P5, R8, R26.reuse, RZ ;  /* 0x0000001a08087210 */ /* 0x084fe20007fbe0ff */
[----:B------:R-:W-:Y:S01]  /*51b00*/  IMAD.X R5, R5, 0x1, R0, P6 ;  /* 0x0000000105057824 */ /* 0x000fe200030e0600 */
[----:B------:R-:W-:-:S03]  /*51b10*/  IADD3 R4, P6, R4, R26, RZ ;  /* 0x0000001a04047210 */ /* 0x000fc60007fde0ff */
[----:B------:R-:W-:Y:S01]  /*51b20*/  STL [R1+0x121c], R8 ;  /* 0x00121c0801007387 */ /* 0x000fe20000100800 */
[--C-:B------:R-:W-:Y:S01]  /*51b30*/  IMAD.X R17, R17, 0x1, R0.reuse, P1 ;  /* 0x0000000111117824 */ /* 0x100fe200008e0600 */
[----:B------:R-:W-:Y:S01]  /*51b40*/  IADD3 R3, P1, R3, R26, RZ ;  /* 0x0000001a03037210 */ /* 0x000fe20007f3e0ff */
[----:B------:R-:W-:-:S03]  /*51b50*/  IMAD.X R23, R23, 0x1, R0, P2 ;  /* 0x0000000117177824 */ /* 0x000fc600010e0600 */
[----:B------:R0:W-:Y:S01]  /*51b60*/  STL [R1+0x1238], R17 ;  /* 0x0012381101007387 */ /* 0x0001e20000100800 */
[----:B------:R-:W-:Y:S01]  /*51b70*/  STL [R1+0x1240], R5 ;  /* 0x0012400501007387 */ /* 0x000fe20000100800 */
[-C--:B------:R-:W-:Y:S01]  /*51b80*/  IADD3 R22, P2, R22, R26.reuse, RZ ;  /* 0x0000001a16167210 */ /* 0x080fe20007f5e0ff */
[----:B---3--:R-:W-:Y:S01]  /*51b90*/  IMAD.X R21, R21, 0x1, R0, P3 ;  /* 0x0000000115157824 */ /* 0x008fe200018e0600 */
[----:B0-----:R-:W2:Y:S01]  /*51ba0*/  LDL.LU R17, [R1+0x11c4] ;  /* 0x0011c40001117983 */ /* 0x001ea20000300800 */
[----:B------:R-:W-:Y:S02]  /*51bb0*/  STL [R1+0x1214], R4 ;  /* 0x0012140401007387 */ /* 0x000fe40000100800 */
[----:B------:R-:W-:Y:S02]  /*51bc0*/  STL [R1+0x120c], R3 ;  /* 0x00120c0301007387 */ /* 0x000fe40000100800 */
[----:B------:R-:W-:Y:S01]  /*51bd0*/  STL [R1+0x1230], R23 ;  /* 0x0012301701007387 */ /* 0x000fe20000100800 */
[----:B------:R-:W-:-:S05]  /*51be0*/  IADD3 R2, P3, R2, R26, RZ ;  /* 0x0000001a02027210 */ /* 0x000fca0007f7e0ff */
        /* <DEDUP_REMOVED lines=8> */
[----:B------:R-:W-:-:S02]  /*51c70*/  IMAD.X R12, R12, 0x1, R0, P6 ;  /* 0x000000010c0c7824 */ /* 0x000fc400030e0600 */
[----:B------:R-:W-:Y:S01]  /*51c80*/  STL [R1+0x1220], R20 ;  /* 0x0012201401007387 */ /* 0x000fe20000100800 */
[-C--:B------:R-:W-:Y:S01]  /*51c90*/  IADD3 R13, P6, R13, R26.reuse, RZ ;  /* 0x0000001a0d0d7210 */ /* 0x080fe20007fde0ff */
[----:B------:R-:W-:Y:S01]  /*51ca0*/  STL [R1+0x11f4], R9 ;  /* 0x0011f40901007387 */ /* 0x000fe20000100800 */
[--C-:B------:R-:W-:Y:S02]  /*51cb0*/  IMAD.X R14, R14, 0x1, R0.reuse, P1 ;  /* 0x000000010e0e7824 */ /* 0x100fe400008e0600 */
        /* <DEDUP_REMOVED lines=11> */
[----:B------:R-:W-:Y:S03]  /*51d70*/  STL [R1+0x1200], R19 ;  /* 0x0012001301007387 */ /* 0x000fe60000100800 */
[----:B0-----:R-:W4:Y:S01]  /*51d80*/  LDL.LU R16, [R1+0x11bc] ;  /* 0x0011bc0001107983 */ /* 0x001f220000300800 */
[----:B------:R-:W-:Y:S02]  /*51d90*/  STL [R1+0x11d4], R18 ;  /* 0x0011d41201007387 */ /* 0x000fe40000100800 */
[----:B------:R-:W4:Y:S02]  /*51da0*/  LDL.LU R7, [R1+0x11e0] ;  /* 0x0011e00001077983 */ /* 0x000f240000300800 */
[----:B------:R-:W4:Y:S01]  /*51db0*/  LDL.LU R6, [R1+0x11b4] ;  /* 0x0011b40001067983 */ /* 0x000f220000300800 */
[----:B------:R-:W-:-:S05]  /*51dc0*/  IADD3 R29, P3, R29, R26, RZ ;  /* 0x0000001a1d1d7210 */ /* 0x000fca0007f7e0ff */
[----:B------:R0:W-:Y:S04]  /*51dd0*/  STL [R1+0x11cc], R29 ;  /* 0x0011cc1d01007387 */ /* 0x0001e80000100800 */
[----:B0-----:R-:W4:Y:S01]  /*51de0*/  LDL.LU R29, [R1+0x11d8] ;  /* 0x0011d800011d7983 */ /* 0x001f220000300800 */
[----:B------:R-:W4:Y:S02]  /*51df0*/  LDL.LU R24, [R1+0x11ac] ;  /* 0x0011ac0001187983 */ /* 0x000f240000300800 */
[----:B------:R-:W4:Y:S02]  /*51e00*/  LDL.LU R25, [R1+0x11d0] ;  /* 0x0011d00001197983 */ /* 0x000f240000300800 */
[----:B------:R-:W-:Y:S01]  /*51e10*/  IMAD.X R28, R28, 0x1, R0, P4 ;  /* 0x000000011c1c7824 */ /* 0x000fe200020e0600 */
[----:B------:R-:W4:Y:S04]  /*51e20*/  LDL.LU R27, [R1+0x11a4] ;  /* 0x0011a400011b7983 */ /* 0x000f280000300800 */
[----:B------:R0:W-:Y:S01]  /*51e30*/  STL [R1+0x11f0], R28 ;  /* 0x0011f01c01007387 */ /* 0x0001e20000100800 */
[----:B------:R-:W4:Y:S02]  /*51e40*/  LDL.LU R8, [R1+0x11c8] ;  /* 0x0011c80001087983 */ /* 0x000f240000300800 */
[----:B------:R-:W4:Y:S02]  /*51e50*/  LDL.LU R5, [R1+0x119c] ;  /* 0x00119c0001057983 */ /* 0x000f240000300800 */
[----:B------:R-:W4:Y:S01]  /*51e60*/  LDL.LU R4, [R1+0x11c0] ;  /* 0x0011c00001047983 */ /* 0x000f220000300800 */
[----:B0-----:R-:W4:Y:S01]  /*51e70*/  LDL.LU R28, [R1+0x1194] ;  /* 0x00119400011c7983 */ /* 0x001f220000300800 */
[----:B------:R-:W4:Y:S02]  /*51e80*/  LDL.LU R3, [R1+0x11b8] ;  /* 0x0011b80001037983 */ /* 0x000f240000300800 */
[----:B------:R-:W4:Y:S02]  /*51e90*/  LDL.LU R23, [R1+0x118c] ;  /* 0x00118c0001177983 */ /* 0x000f240000300800 */
[----:B------:R-:W4:Y:S01]  /*51ea0*/  LDL.LU R22, [R1+0x11b0] ;  /* 0x0011b00001167983 */ /* 0x000f220000300800 */
[----:B--2---:R-:W-:-:S05]  /*51eb0*/  IADD3 R17, P4, R17, R26, RZ ;  /* 0x0000001a11117210 */ /* 0x004fca0007f9e0ff */
[----:B------:R0:W-:Y:S01]  /*51ec0*/  STL [R1+0x11c4], R17 ;  /* 0x0011c41101007387 */ /* 0x0001e20000100800 */
[----:B------:R-:W2:Y:S03]  /*51ed0*/  LDL.LU R21, [R1+0x1184] ;  /* 0x0011840001157983 */ /* 0x000ea60000300800 */
        /* <DEDUP_REMOVED lines=9> */
[----:B------:R-:W3:Y:S01]  /*51f70*/  LDL.LU R14, [R1+0x1164] ;  /* 0x00116400010e7983 */ /* 0x000ee20000300800 */
[----:B------:R-:W3:Y:S02]  /*51f80*/  LDL.LU R15, [R1+0x1188] ;  /* 0x00118800010f7983 */ /* 0x000ee40000300800 */
[----:B------:R-:W3:Y:S02]  /*51f90*/  LDL.LU R19, [R1+0x115c] ;  /* 0x00115c0001137983 */ /* 0x000ee40000300800 */
[----:B------:R-:W3:Y:S01]  /*51fa0*/  LDL.LU R18, [R1+0x1180] ;  /* 0x0011800001127983 */ /* 0x000ee20000300800 */
[----:B0-----:R-:W3:Y:S01]  /*51fb0*/  LDL.LU R2, [R1+0x1154] ;  /* 0x0011540001027983 */ /* 0x001ee20000300800 */
[-C--:B----4-:R-:W-:Y:S01]  /*51fc0*/  IADD3 R16, P5, R16, R26.reuse, RZ ;  /* 0x0000001a10107210 */ /* 0x090fe20007fbe0ff */
[----:B------:R-:W-:Y:S01]  /*51fd0*/  IMAD.X R7, R7, 0x1, R0, P6 ;  /* 0x0000000107077824 */ /* 0x000fe200030e0600 */
[----:B------:R-:W-:-:S03]  /*51fe0*/  IADD3 R6, P6, R6, R26, RZ ;  /* 0x0000001a06067210 */ /* 0x000fc60007fde0ff */
[----:B------:R0:W-:Y:S04]  /*51ff0*/  STL [R1+0x11bc], R16 ;  /* 0x0011bc1001007387 */ /* 0x0001e80000100800 */
[----:B0-----:R-:W4:Y:S01]  /*52000*/  LDL.LU R16, [R1+0x1178] ;  /* 0x0011780001107983 */ /* 0x001f220000300800 */
[--C-:B------:R-:W-:Y:S01]  /*52010*/  IMAD.X R29, R29, 0x1, R0.reuse, P1 ;  /* 0x000000011d1d7824 */ /* 0x100fe200008e0600 */
[-C--:B------:R-:W-:Y:S01]  /*52020*/  IADD3 R24, P1, R24, R26.reuse, RZ ;  /* 0x0000001a18187210 */ /* 0x080fe20007f3e0ff */
[--C-:B------:R-:W-:Y:S01]  /*52030*/  IMAD.X R25, R25, 0x1, R0.reuse, P2 ;  /* 0x0000000119197824 */ /* 0x100fe200010e0600 */
[----:B------:R-:W-:Y:S02]  /*52040*/  IADD3 R27, P2, R27, R26, RZ ;  /* 0x0000001a1b1b7210 */ /* 0x000fe40007f5e0ff */
[----:B------:R0:W-:Y:S01]  /*52050*/  STL [R1+0x11d8], R29 ;  /* 0x0011d81d01007387 */ /* 0x0001e20000100800 */
[----:B------:R-:W-:Y:S02]  /*52060*/  STL [R1+0x11e0], R7 ;  /* 0x0011e00701007387 */ /* 0x000fe40000100800 */
[----:B------:R-:W-:-:S02]  /*52070*/  IMAD.X R8, R8, 0x1, R0, P3 ;  /* 0x0000000108087824 */ /* 0x000fc400018e0600 */
[--C-:B------:R-:W-:Y:S01]  /*52080*/  IMAD.X R4, R4, 0x1, R0.reuse, P4 ;  /* 0x0000000104047824 */ /* 0x100fe200020e0600 */
[-C--:B------:R-:W-:Y:S01]  /*52090*/  IADD3 R5, P3, R5, R26.reuse, RZ ;  /* 0x0000001a05057210 */ /* 0x080fe20007f7e0ff */
[----:B0-----:R-:W4:Y:S01]  /*520a0*/  LDL.LU R29, [R1+0x114c] ;  /* 0x00114c00011d7983 */ /* 0x001f220000300800 */
[----:B------:R-:W-:Y:S02]  /*520b0*/  STL [R1+0x11b4], R6 ;  /* 0x0011b40601007387 */ /* 0x000fe40000100800 */
[----:B------:R-:W-:Y:S01]  /*520c0*/  STL [R1+0x11ac], R24 ;  /* 0x0011ac1801007387 */ /* 0x000fe20000100800 */
        /* <DEDUP_REMOVED lines=9> */
[----:B0-----:R-:W4:Y:S01]  /*52160*/  LDL.LU R28, [R1+0x1170] ;  /* 0x00117000011c7983 */ /* 0x001f220000300800 */
[----:B------:R-:W-:Y:S02]  /*52170*/  STL [R1+0x11c0], R4 ;  /* 0x0011c00401007387 */ /* 0x000fe40000100800 */
[----:B------:R-:W-:Y:S02]  /*52180*/  STL [R1+0x11b8], R3 ;  /* 0x0011b80301007387 */ /* 0x000fe40000100800 */
[----:B------:R-:W-:Y:S01]  /*52190*/  STL [R1+0x118c], R23 ;  /* 0x00118c1701007387 */ /* 0x000fe20000100800 */
[-C--:B--2---:R-:W-:Y:S01]  /*521a0*/  IADD3 R21, P6, R21, R26.reuse, RZ ;  /* 0x0000001a15157210 */ /* 0x084fe20007fde0ff */
[--C-:B------:R-:W-:Y:S01]  /*521b0*/  IMAD.X R17, R17, 0x1, R0.reuse, P1 ;  /* 0x0000000111117824 */ /* 0x100fe200008e0600 */
[-C--:B------:R-:W-:Y:S01]  /*521c0*/  IADD3 R20, P1, R20, R26.reuse, RZ ;  /* 0x0000001a14147210 */ /* 0x080fe20007f3e0ff */
[----:B------:R-:W-:Y:S01]  /*521d0*/  IMAD.X R9, R9, 0x1, R0, P2 ;  /* 0x0000000109097824 */ /* 0x000fe200010e0600 */
[----:B------:R-:W-:-:S02]  /*521e0*/  IADD3 R10, P2, R10, R26, RZ ;  /* 0x0000001a0a0a7210 */ /* 0x000fc40007f5e0ff */
[----:B------:R0:W-:Y:S01]  /*521f0*/  STL [R1+0x11a8], R17 ;  /* 0x0011a81101007387 */ /* 0x0001e20000100800 */
[----:B------:R-:W-:Y:S02]  /*52200*/  STL [R1+0x11b0], R22 ;  /* 0x0011b01601007387 */ /* 0x000fe40000100800 */
[--C-:B---3--:R-:W-:Y:S01]  /*52210*/  IMAD.X R11, R11, 0x1, R0.reuse, P3 ;  /* 0x000000010b0b7824 */ /* 0x108fe200018e0600 */
[----:B0-----:R-:W2:Y:S01]  /*52220*/  LDL.LU R17, [R1+0x1144] ;  /* 0x0011440001117983 */ /* 0x001ea20000300800 */
        /* <DEDUP_REMOVED lines=18> */
[----:B0-----:R-:W3:Y:S01]  /*52350*/  LDL.LU R2, [R1+0x1168] ;  /* 0x0011680001027983 */ /* 0x001ee20000300800 */
[----:B------:R-:W-:Y:S02]  /*52360*/  STL [R1+0x1180], R18 ;  /* 0x0011801201007387 */ /* 0x000fe40000100800 */
[----:B------:R-:W3:Y:S02]  /*52370*/  LDL.LU R7, [R1+0x113c] ;  /* 0x00113c0001077983 */ /* 0x000ee40000300800 */
[----:B------:R-:W3:Y:S02]  /*52380*/  LDL.LU R6, [R1+0x1160] ;  /* 0x0011600001067983 */ /* 0x000ee40000300800 */
[----:B----4-:R-:W-:-:S05]  /*52390*/  IMAD.X R16, R16, 0x1, R0, P1 ;  /* 0x0000000110107824 */ /* 0x010fca00008e0600 */
[----:B------:R0:W-:Y:S04]  /*523a0*/  STL [R1+0x1178], R16 ;  /* 0x0011781001007387 */ /* 0x0001e80000100800 */
[----:B0-----:R-:W4:Y:S01]  /*523b0*/  LDL.LU R16, [R1+0x1134] ;  /* 0x0011340001107983 */ /* 0x001f220000300800 */
[----:B------:R-:W4:Y:S02]  /*523c0*/  LDL.LU R24, [R1+0x1158] ;  /* 0x0011580001187983 */ /* 0x000f240000300800 */
[----:B------:R-:W4:Y:S02]  /*523d0*/  LDL.LU R25, [R1+0x112c] ;  /* 0x00112c0001197983 */ /* 0x000f240000300800 */
[----:B------:R-:W4:Y:S01]  /*523e0*/  LDL.LU R27, [R1+0x1150] ;  /* 0x00115000011b7983 */ /* 0x000f220000300800 */
[----:B------:R-:W-:-:S05]  /*523f0*/  IADD3 R29, P1, R29, R26, RZ ;  /* 0x0000001a1d1d7210 */ /* 0x000fca0007f3e0ff */
        /* <DEDUP_REMOVED lines=10> */
[----:B------:R-:W4:Y:S03]  /*524a0*/  LDL.LU R21, [R1+0x1130] ;  /* 0x0011300001157983 */ /* 0x000f260000300800 */
        /* <DEDUP_REMOVED lines=14> */
[----:B---3--:R-:W-:-:S05]  /*52590*/  IMAD.X R2, R2, 0x1, R0, P3 ;  /* 0x0000000102027824 */ /* 0x008fca00018e0600 */
[----:B------:R0:W-:Y:S04]  /*525a0*/  STL [R1+0x1168], R2 ;  /* 0x0011680201007387 */ /* 0x0001e80000100800 */
[----:B0-----:R-:W3:Y:S01]  /*525b0*/  LDL.LU R2, [R1+0x10d4] ;  /* 0x0010d40001027983 */ /* 0x001ee20000300800 */
[--C-:B------:R-:W-:Y:S01]  /*525c0*/  IMAD.X R6, R6, 0x1, R0.reuse, P4 ;  /* 0x0000000106067824 */ /* 0x100fe200020e0600 */
[-C--:B------:R-:W-:Y:S02]  /*525d0*/  IADD3 R7, P3, R7, R26.reuse, RZ ;  /* 0x0000001a07077210 */ /* 0x080fe40007f7e0ff */
[-C--:B----4-:R-:W-:Y:S01]  /*525e0*/  IADD3 R16, P4, R16, R26.reuse, RZ ;  /* 0x0000001a10107210 */ /* 0x090fe20007f9e0ff */
[--C-:B------:R-:W-:Y:S01]  /*525f0*/  IMAD.X R24, R24, 0x1, R0.reuse, P5 ;  /* 0x0000000118187824 */ /* 0x100fe200028e0600 */
[----:B------:R-:W-:Y:S01]  /*52600*/  IADD3 R25, P5, R25, R26, RZ ;  /* 0x0000001a19197210 */ /* 0x000fe20007fbe0ff */
[----:B------:R-:W-:-:S02]  /*52610*/  IMAD.X R27, R27, 0x1, R0, P6 ;  /* 0x000000011b1b7824 */ /* 0x000fc400030e0600 */
[----:B------:R0:W-:Y:S01]  /*52620*/  STL [R1+0x1134], R16 ;  /* 0x0011341001007387 */ /* 0x0001e20000100800 */
[----:B------:R-:W-:Y:S01]  /*52630*/  STL [R1+0x113c], R7 ;  /* 0x00113c0701007387 */ /* 0x000fe20000100800 */
[-C--:B------:R-:W-:Y:S01]  /*52640*/  IADD3 R8, P6, R8, R26.reuse, RZ ;  /* 0x0000001a08087210 */ /* 0x080fe20007fde0ff */
[--C-:B------:R-:W-:Y:S01]  /*52650*/  IMAD.X R5, R5, 0x1, R0.reuse, P1 ;  /* 0x0000000105057824 */ /* 0x100fe200008e0600 */
[----:B0-----:R-:W4:Y:S01]  /*52660*/  LDL.LU R16, [R1+0x10f8] ;  /* 0x0010f80001107983 */ /* 0x001f220000300800 */
[----:B------:R-:W-:Y:S02]  /*52670*/  STL [R1+0x1160], R6 ;  /* 0x0011600601007387 */ /* 0x000fe40000100800 */
[----:B------:R-:W-:Y:S02]  /*52680*/  STL [R1+0x1158], R24 ;  /* 0x0011581801007387 */ /* 0x000fe40000100800 */
[--C-:B------:R-:W-:Y:S01]  /*52690*/  IMAD.X R29, R29, 0x1, R0.reuse, P2 ;  /* 0x000000011d1d7824 */ /* 0x100fe200010e0600 */
[----:B------:R-:W-:Y:S01]  /*526a0*/  STL [R1+0x112c], R25 ;  /* 0x00112c1901007387 */ /* 0x000fe20000100800 */
[-C--:B------:R-:W-:Y:S01]  /*526b0*/  IADD3 R4, P1, R4, R26.reuse, RZ ;  /* 0x0000001a04047210 */ /* 0x080fe20007f3e0ff */
[----:B------:R-:W-:Y:S02]  /*526c0*/  STL [R1+0x1150], R27 ;  /* 0x0011501b01007387 */ /* 0x000fe40000100800 */
[----:B------:R-:W-:Y:S01]  /*526d0*/  STL [R1+0x1124], R8 ;  /* 0x0011240801007387 */ /* 0x000fe20000100800 */
[----:B------:R-:W-:Y:S01]  /*526e0*/  IADD3 R3, P2, R3, R26, RZ ;  /* 0x0000001a03037210 */ /* 0x000fe20007f5e0ff */
[----:B------:R0:W-:Y:S01]  /*526f0*/  STL [R1+0x1140], R29 ;  /* 0x0011401d01007387 */ /* 0x0001e20000100800 */
[----:B------:R-:W-:-:S02]  /*52700*/  IMAD.X R23, R23, 0x1, R0, P3 ;  /* 0x0000000117177824 */ /* 0x000fc400018e0600 */
[----:B------:R-:W-:Y:S02]  /*52710*/  STL [R1+0x1148], R5 ;  /* 0x0011480501007387 */ /* 0x000fe40000100800 */
[--C-:B------:R-:W-:Y:S01]  /*52720*/  IMAD.X R21, R21, 0x1, R0.reuse, P4 ;  /* 0x0000000115157824 */ /* 0x100fe200020e0600 */
[-C--:B------:R-:W-:Y:S01]  /*52730*/  IADD3 R22, P3, R22, R26.reuse, RZ ;  /* 0x0000001a16167210 */ /* 0x080fe20007f7e0ff */
[----:B0-----:R-:W4:Y:S01]  /*52740*/  LDL.LU R29, [R1+0x10cc] ;  /* 0x0010cc00011d7983 */ /* 0x001f220000300800 */
[----:B------:R-:W-:Y:S01]  /*52750*/  IADD3 R28, P4, R28, R26, RZ ;  /* 0x0000001a1c1c7210 */ /* 0x000fe20007f9e0ff */
[----:B------:R-:W-:Y:S02]  /*52760*/  STL [R1+0x111c], R4 ;  /* 0x00111c0401007387 */ /* 0x000fe40000100800 */
[----:B------:R-:W-:Y:S01]  /*52770*/  STL [R1+0x1114], R3 ;  /* 0x0011140301007387 */ /* 0x000fe20000100800 */
[----:B------:R-:W-:Y:S02]  /*52780*/  STL [R1+0x1138], R23 ;  /* 0x0011381701007387 */ /* 0x000fe40000100800 */
[----:B------:R-:W-:-:S02]  /*52790*/  IMAD.X R20, R20, 0x1, R0, P5 ;  /* 0x0000000114147824 */ /* 0x000fc400028e0600 */
[----:B------:R0:W-:Y:S01]  /*527a0*/  STL [R1+0x1104], R28 ;  /* 0x0011041c01007387 */ /* 0x0001e20000100800 */
[----:B------:R-:W-:Y:S01]  /*527b0*/  IADD3 R9, P5, R9, R26, RZ ;  /* 0x0000001a09097210 */ /* 0x000fe20007fbe0ff */
[----:B------:R-:W-:Y:S01]  /*527c0*/  STL [R1+0x110c], R22 ;  /* 0x00110c1601007387 */ /* 0x000fe20000100800 */
[----:B------:R-:W-:-:S03]  /*527d0*/  IMAD.X R10, R10, 0x1, R0, P6 ;  /* 0x000000010a0a7824 */ /* 0x000fc600030e0600 */
[----:B0-----:R-:W4:Y:S01]  /*527e0*/  LDL.LU R28, [R1+0x10f0] ;  /* 0x0010f000011c7983 */ /* 0x001f220000300800 */
[----:B------:R-:W-:Y:S02]  /*527f0*/  STL [R1+0x1130], R21 ;  /* 0x0011301501007387 */ /* 0x000fe40000100800 */
[----:B------:R-:W-:Y:S02]  /*52800*/  STL [R1+0x1128], R20 ;  /* 0x0011281401007387 */ /* 0x000fe40000100800 */
[----:B------:R-:W-:Y:S01]  /*52810*/  STL [R1+0x10fc], R9 ;  /* 0x0010fc0901007387 */ /* 0x000fe20000100800 */
[----:B------:R-:W-:Y:S01]  /*52820*/  STL [R1+0x1120], R10 ;  /* 0x0011200a01007387 */ /* 0x000fe20000100800 */
[-C--:B--2---:R-:W-:Y:S01]  /*52830*/  IADD3 R11, P6, R11, R26.reuse, RZ ;  /* 0x0000001a0b0b7210 */ /* 0x084fe20007fde0ff */
[--C-:B------:R-:W-:Y:S01]  /*52840*/  IMAD.X R12, R12, 0x1, R0.reuse, P1 ;  /* 0x000000010c0c7824 */ /* 0x100fe200008e0600 */
[-C--:B------:R-:W-:Y:S01]  /*52850*/  IADD3 R13, P1, R13, R26.reuse, RZ ;  /* 0x0000001a0d0d7210 */ /* 0x080fe20007f3e0ff */
[--C-:B------:R-:W-:Y:S01]  /*52860*/  IMAD.X R14, R14, 0x1, R0.reuse, P2 ;  /* 0x000000010e0e7824 */ /* 0x100fe200010e0600 */
[----:B------:R-:W-:Y:S01]  /*52870*/  IADD3 R15, P2, R15, R26, RZ ;  /* 0x0000001a0f0f7210 */ /* 0x000fe20007f5e0ff */
[----:B------:R-:W-:Y:S01]  /*52880*/  STL [R1+0x10f4], R11 ;  /* 0x0010f40b01007387 */ /* 0x000fe20000100800 */
[----:B------:R-:W-:Y:S02]  /*52890*/  STL [R1+0x1118], R12 ;  /* 0x0011180c01007387 */ /* 0x000fe40000100800 */
[----:B------:R-:W-:-:S02]  /*528a0*/  IMAD.X R19, R19, 0x1, R0, P3 ;  /* 0x0000000113137824 */ /* 0x000fc400018e0600 */
[----:B------:R-:W-:Y:S01]  /*528b0*/  IMAD.X R17, R17, 0x1, R0, P4 ;  /* 0x0000000111117824 */ /* 0x000fe200020e0600 */
[----:B------:R-:W-:Y:S01]  /*528c0*/  STL [R1+0x10ec], R13 ;  /* 0x0010ec0d01007387 */ /* 0x000fe20000100800 */
[-C--:B------:R-:W-:Y:S01]  /*528d0*/  IADD3 R18, P3, R18, R26.reuse, RZ ;  /* 0x0000001a12127210 */ /* 0x080fe20007f7e0ff */
[----:B------:R-:W-:Y:S02]  /*528e0*/  STL [R1+0x1110], R14 ;  /* 0x0011100e01007387 */ /* 0x000fe40000100800 */
[----:B------:R-:W-:Y:S01]  /*528f0*/  STL [R1+0x10e4], R15 ;  /* 0x0010e40f01007387 */ /* 0x000fe20000100800 */
[----:B------:R0:W-:Y:S01]  /*52900*/  STL [R1+0x1100], R17 ;  /* 0x0011001101007387 */ /* 0x0001e20000100800 */
[----:B------:R-:W-:Y:S03]  /*52910*/  STL [R1+0x1108], R19 ;  /* 0x0011081301007387 */ /* 0x000fe60000100800 */
[----:B0-----:R-:W2:Y:S01]  /*52920*/  LDL.LU R17, [R1+0x10c4] ;  /* 0x0010c40001117983 */ /* 0x001ea20000300800 */
[----:B------:R-:W-:Y:S02]  /*52930*/  STL [R1+0x10dc], R18 ;  /* 0x0010dc1201007387 */ /* 0x000fe40000100800 */
[----:B------:R-:W2:Y:S02]  /*52940*/  LDL.LU R7, [R1+0x10e8] ;  /* 0x0010e80001077983 */ /* 0x000ea40000300800 */
[----:B------:R-:W2:Y:S01]  /*52950*/  LDL.LU R6, [R1+0x10bc] ;  /* 0x0010bc0001067983 */ /* 0x000ea20000300800 */
[----:B---3--:R-:W-:-:S05]  /*52960*/  IADD3 R2, P4, R2, R26, RZ ;  /* 0x0000001a02027210 */ /* 0x008fca0007f9e0ff */
[----:B------:R0:W-:Y:S04]  /*52970*/  STL [R1+0x10d4], R2 ;  /* 0x0010d40201007387 */ /* 0x0001e80000100800 */
        /* <DEDUP_REMOVED lines=13> */
[----:B------:R-:W-:-:S05]  /*52a50*/  IADD3 R29, P5, R29, R26, RZ ;  /* 0x0000001a1d1d7210 */ /* 0x000fca0007fbe0ff */
[----:B------:R0:W-:Y:S01]  /*52a60*/  STL [R1+0x10cc], R29 ;  /* 0x0010cc1d01007387 */ /* 0x0001e20000100800 */
[----:B------:R-:W4:Y:S03]  /*52a70*/  LDL.LU R21, [R1+0x108c] ;  /* 0x00108c0001157983 */ /* 0x000f260000300800 */
[----:B0-----:R-:W4:Y:S01]  /*52a80*/  LDL.LU R29, [R1+0x10b0] ;  /* 0x0010b000011d7983 */ /* 0x001f220000300800 */
[----:B------:R-:W4:Y:S02]  /*52a90*/  LDL.LU R20, [R1+0x1084] ;  /* 0x0010840001147983 */ /* 0x000f240000300800 */
[--C-:B------:R-:W-:Y:S02]  /*52aa0*/  IMAD.X R28, R28, 0x1, R0.reuse, P6 ;  /* 0x000000011c1c7824 */ /* 0x100fe400030e0600 */
[----:B------:R-:W4:Y:S01]  /*52ab0*/  LDL.LU R9, [R1+0x10a8] ;  /* 0x0010a80001097983 */ /* 0x000f220000300800 */
[----:B------:R-:W4:Y:S02]  /*52ac0*/  LDL.LU R10, [R1+0x107c] ;  /* 0x00107c00010a7983 */ /* 0x000f240000300800 */
[----:B------:R0:W-:Y:S02]  /*52ad0*/  STL [R1+0x10f0], R28 ;  /* 0x0010f01c01007387 */ /* 0x0001e40000100800 */
[----:B------:R-:W4:Y:S02]  /*52ae0*/  LDL.LU R11, [R1+0x10a0] ;  /* 0x0010a000010b7983 */ /* 0x000f240000300800 */
[----:B------:R-:W4:Y:S01]  /*52af0*/  LDL.LU R12, [R1+0x1074] ;  /* 0x00107400010c7983 */ /* 0x000f220000300800 */
[----:B------:R-:W4:Y:S01]  /*52b00*/  LDL.LU R13, [R1+0x1098] ;  /* 0x00109800010d7983 */ /* 0x000f220000300800 */
[----:B------:R-:W4:Y:S02]  /*52b10*/  LDL.LU R14, [R1+0x106c] ;  /* 0x00106c00010e7983 */ /* 0x000f240000300800 */
[----:B------:R-:W4:Y:S02]  /*52b20*/  LDL.LU R15, [R1+0x1090] ;  /* 0x00109000010f7983 */ /* 0x000f240000300800 */
[----:B------:R-:W4:Y:S01]  /*52b30*/  LDL.LU R19, [R1+0x1064] ;  /* 0x0010640001137983 */ /* 0x000f220000300800 */
[----:B------:R-:W4:Y:S01]  /*52b40*/  LDL.LU R18, [R1+0x1088] ;  /* 0x0010880001127983 */ /* 0x000f220000300800 */
[----:B0-----:R-:W4:Y:S01]  /*52b50*/  LDL.LU R28, [R1+0x105c] ;  /* 0x00105c00011c7983 */ /* 0x001f220000300800 */
[----:B--2---:R-:W-:Y:S01]  /*52b60*/  IADD3 R17, P6, R17, R26, RZ ;  /* 0x0000001a11117210 */ /* 0x004fe20007fde0ff */
[----:B------:R-:W-:-:S04]  /*52b70*/  IMAD.X R7, R7, 0x1, R0, P1 ;  /* 0x0000000107077824 */ /* 0x000fc800008e0600 */
[----:B------:R0:W-:Y:S04]  /*52b80*/  STL [R1+0x10c4], R17 ;  /* 0x0010c41101007387 */ /* 0x0001e80000100800 */
[----:B0-----:R-:W2:Y:S01]  /*52b90*/  LDL.LU R17, [R1+0x1080] ;  /* 0x0010800001117983 */ /* 0x001ea20000300800 */
[----:B---3--:R-:W-:-:S05]  /*52ba0*/  IMAD.X R2, R2, 0x1, R0, P2 ;  /* 0x0000000102027824 */ /* 0x008fca00010e0600 */
[----:B------:R0:W-:Y:S01]  /*52bb0*/  STL [R1+0x10e0], R2 ;  /* 0x0010e00201007387 */ /* 0x0001e20000100800 */
[----:B------:R-:W-:Y:S03]  /*52bc0*/  STL [R1+0x10e8], R7 ;  /* 0x0010e80701007387 */ /* 0x000fe60000100800 */
[----:B0-----:R-:W3:Y:S01]  /*52bd0*/  LDL.LU R2, [R1+0x1054] ;  /* 0x0010540001027983 */ /* 0x001ee20000300800 */
[-C--:B------:R-:W-:Y:S02]  /*52be0*/  IADD3 R6, P1, R6, R26.reuse, RZ ;  /* 0x0000001a06067210 */ /* 0x080fe40007f3e0ff */
[-C--:B------:R-:W-:Y:S01]  /*52bf0*/  IADD3 R24, P2, R24, R26.reuse, RZ ;  /* 0x0000001a18187210 */ /* 0x080fe20007f5e0ff */
[--C-:B------:R-:W-:Y:S01]  /*52c00*/  IMAD.X R25, R25, 0x1, R0.reuse, P3 ;  /* 0x0000000119197824 */ /* 0x100fe200018e0600 */
[----:B------:R-:W-:Y:S01]  /*52c10*/  IADD3 R27, P3, R27, R26, RZ ;  /* 0x0000001a1b1b7210 */ /* 0x000fe20007f7e0ff */
[----:B----4-:R-:W-:-:S02]  /*52c20*/  IMAD.X R8, R8, 0x1, R0, P4 ;  /* 0x0000000108087824 */ /* 0x010fc400020e0600 */
[--C-:B------:R-:W-:Y:S01]  /*52c30*/  IMAD.X R4, R4, 0x1, R0.reuse, P5 ;  /* 0x0000000104047824 */ /* 0x100fe200028e0600 */
[----:B------:R-:W-:Y:S01]  /*52c40*/  STL [R1+0x10bc], R6 ;  /* 0x0010bc0601007387 */ /* 0x000fe20000100800 */
[----:B------:R-:W-:Y:S01]  /*52c50*/  STL [R1+0x10b4], R24 ;  /* 0x0010b41801007387 */ /* 0x000fe20000100800 */
[-C--:B------:R-:W-:Y:S01]  /*52c60*/  IADD3 R5, P4, R5, R26.reuse, RZ ;  /* 0x0000001a05057210 */ /* 0x080fe20007f9e0ff */
[----:B------:R-:W-:Y:S01]  /*52c70*/  STL [R1+0x10d8], R25 ;  /* 0x0010d81901007387 */ /* 0x000fe20000100800 */
[-C--:B------:R-:W-:Y:S01]  /*52c80*/  IADD3 R16, P5, R16, R26.reuse, RZ ;  /* 0x0000001a10107210 */ /* 0x080fe20007fbe0ff */
        /* <DEDUP_REMOVED lines=8> */
[----:B0-----:R-:W4:Y:S01]  /*52d10*/  LDL.LU R16, [R1+0x1078] ;  /* 0x0010780001107983 */ /* 0x001f220000300800 */
[----:B------:R-:W-:Y:S02]  /*52d20*/  STL [R1+0x10c8], R4 ;  /* 0x0010c80401007387 */ /* 0x000fe40000100800 */
[----:B------:R-:W-:Y:S02]  /*52d30*/  STL [R1+0x10c0], R3 ;  /* 0x0010c00301007387 */ /* 0x000fe40000100800 */
[--C-:B------:R-:W-:Y:S01]  /*52d40*/  IMAD.X R29, R29, 0x1, R0.reuse, P2 ;  /* 0x000000011d1d7824 */ /* 0x100fe200010e0600 */
        /* <DEDUP_REMOVED lines=9> */
[----:B------:R-:W-:Y:S01]  /*52de0*/  IADD3 R14, P5, R14, R26, RZ ;  /* 0x0000001a0e0e7210 */ /* 0x000fe20007fbe0ff */
[--C-:B------:R-:W-:Y:S01]  /*52df0*/  IMAD.X R15, R15, 0x1, R0.reuse, P6 ;  /* 0x000000010f0f7824 */ /* 0x100fe200030e0600 */
[----:B0-----:R-:W4:Y:S01]  /*52e00*/  LDL.LU R29, [R1+0x104c] ;  /* 0x00104c00011d7983 */ /* 0x001f220000300800 */
[----:B------:R-:W-:Y:S02]  /*52e10*/  STL [R1+0x108c], R21 ;  /* 0x00108c1501007387 */ /* 0x000fe40000100800 */
[----:B------:R-:W-:Y:S02]  /*52e20*/  STL [R1+0x1084], R20 ;  /* 0x0010841401007387 */ /* 0x000fe40000100800 */
[----:B------:R-:W-:Y:S01]  /*52e30*/  STL [R1+0x10a8], R9 ;  /* 0x0010a80901007387 */ /* 0x000fe20000100800 */
[----:B------:R-:W-:Y:S01]  /*52e40*/  STL [R1+0x107c], R10 ;  /* 0x00107c0a01007387 */ /* 0x000fe20000100800 */
[----:B------:R-:W-:-:S02]  /*52e50*/  IMAD.X R18, R18, 0x1, R0, P1 ;  /* 0x0000000112127824 */ /* 0x000fc400008e0600 */
        /* <DEDUP_REMOVED lines=14> */
[----:B------:R0:W-:Y:S04]  /*52f40*/  STL [R1+0x1080], R17 ;  /* 0x0010801101007387 */ /* 0x0001e80000100800 */
[----:B0-----:R-:W2:Y:S01]  /*52f50*/  LDL.LU R17, [R1+0x103c] ;  /* 0x00103c0001117983 */ /* 0x001ea20000300800 */
[----:B------:R-:W2:Y:S02]  /*52f60*/  LDL.LU R24, [R1+0x1060] ;  /* 0x0010600001187983 */ /* 0x000ea40000300800 */
[----:B------:R-:W2:Y:S02]  /*52f70*/  LDL.LU R25, [R1+0x1034] ;  /* 0x0010340001197983 */ /* 0x000ea40000300800 */
[----:B------:R-:W2:Y:S01]  /*52f80*/  LDL.LU R27, [R1+0x1058] ;  /* 0x00105800011b7983 */ /* 0x000ea20000300800 */
[----:B---3--:R-:W-:-:S05]  /*52f90*/  IADD3 R2, P2, R2, R26, RZ ;  /* 0x0000001a02027210 */ /* 0x008fca0007f5e0ff */
        /* <DEDUP_REMOVED lines=10> */
[----:B------:R-:W4:Y:S03]  /*53040*/  LDL.LU R21, [R1+0x1038] ;  /* 0x0010380001157983 */ /* 0x000f260000300800 */
        /* <DEDUP_REMOVED lines=20> */
[--C-:B------:R-:W-:Y:S01]  /*53190*/  IMAD.X R24, R24, 0x1, R0.reuse, P6 ;  /* 0x0000000118187824 */ /* 0x100fe200030e0600 */
[----:B------:R-:W-:Y:S01]  /*531a0*/  IADD3 R25, P6, R25, R26, RZ ;  /* 0x0000001a19197210 */ /* 0x000fe20007fde0ff */
[----:B------:R-:W-:-:S02]  /*531b0*/  IMAD.X R27, R27, 0x1, R0, P1 ;  /* 0x000000011b1b7824 */ /* 0x000fc400008e0600 */
[----:B------:R0:W-:Y:S01]  /*531c0*/  STL [R1+0x103c], R17 ;  /* 0x00103c1101007387 */ /* 0x0001e20000100800 */
[----:B------:R-:W-:Y:S03]  /*531d0*/  STL [R1+0x1044], R7 ;  /* 0x0010440701007387 */ /* 0x000fe60000100800 */
[----:B0-----:R-:W2:Y:S01]  /*531e0*/  LDL.LU R17, [R1+0x1000] ;  /* 0x0010000001117983 */ /* 0x001ea20000300800 */
[----:B------:R-:W-:Y:S01]  /*531f0*/  STL [R1+0x1068], R6 ;  /* 0x0010680601007387 */ /* 0x000fe20000100800 */
[----:B---3--:R-:W-:Y:S02]  /*53200*/  IADD3 R8, P1, R8, R26, RZ ;  /* 0x0000001a08087210 */ /* 0x008fe40007f3e0ff */
[----:B------:R-:W-:Y:S01]  /*53210*/  STL [R1+0x1060], R24 ;  /* 0x0010601801007387 */ /* 0x000fe20000100800 */
[--C-:B------:R-:W-:Y:S02]  /*53220*/  IMAD.X R5, R5, 0x1, R0.reuse, P2 ;  /* 0x0000000105057824 */ /* 0x100fe400010e0600 */
[----:B------:R-:W-:Y:S02]  /*53230*/  STL [R1+0x1034], R25 ;  /* 0x0010341901007387 */ /* 0x000fe40000100800 */
[----:B------:R-:W-:Y:S01]  /*53240*/  STL [R1+0x1058], R27 ;  /* 0x0010581b01007387 */ /* 0x000fe20000100800 */
[----:B------:R-:W-:Y:S01]  /*53250*/  STL [R1+0x102c], R8 ;  /* 0x00102c0801007387 */ /* 0x000fe20000100800 */
[----:B------:R-:W-:-:S05]  /*53260*/  IMAD.X R2, R2, 0x1, R0, P3 ;  /* 0x0000000102027824 */ /* 0x000fca00018e0600 */
[----:B------:R0:W-:Y:S01]  /*53270*/  STL [R1+0x1048], R2 ;  /* 0x0010480201007387 */ /* 0x0001e20000100800 */
[----:B------:R-:W-:Y:S03]  /*53280*/  STL [R1+0x1050], R5 ;  /* 0x0010500501007387 */ /* 0x000fe60000100800 */
[----:B0-----:R-:W3:Y:S01]  /*53290*/  LDL.LU R2, [R1+0xfd4] ;  /* 0x000fd40001027983 */ /* 0x001ee20000300800 */
[-C--:B------:R-:W-:Y:S02]  /*532a0*/  IADD3 R4, P2, R4, R26.reuse, RZ ;  /* 0x0000001a04047210 */ /* 0x080fe40007f5e0ff */
[-C--:B------:R-:W-:Y:S01]  /*532b0*/  IADD3 R3, P3, R3, R26.reuse, RZ ;  /* 0x0000001a03037210 */ /* 0x080fe20007f7e0ff */
[--C-:B------:R-:W-:Y:S02]  /*532c0*/  IMAD.X R23, R23, 0x1, R0.reuse, P4 ;  /* 0x0000000117177824 */ /* 0x100fe400020e0600 */
[--C-:B----4-:R-:W-:Y:S01]  /*532d0*/  IMAD.X R21, R21, 0x1, R0.reuse, P5 ;  /* 0x0000000115157824 */ /* 0x110fe200028e0600 */
[-C--:B------:R-:W-:Y:S01]  /*532e0*/  IADD3 R22, P4, R22, R26.reuse, RZ ;  /* 0x0000001a16167210 */ /* 0x080fe20007f9e0ff */
[----:B------:R-:W-:Y:S01]  /*532f0*/  STL [R1+0x1024], R4 ;  /* 0x0010240401007387 */ /* 0x000fe20000100800 */
[----:B------:R-:W-:Y:S02]  /*53300*/  STL [R1+0x101c], R3 ;  /* 0x00101c0301007387 */ /* 0x000fe40000100800 */
[----:B------:R-:W-:Y:S01]  /*53310*/  STL [R1+0x1040], R23 ;  /* 0x0010401701007387 */ /* 0x000fe20000100800 */
[-C--:B------:R-:W-:Y:S01]  /*53320*/  IADD3 R16, P5, R16, R26.reuse, RZ ;  /* 0x0000001a10107210 */ /* 0x080fe20007fbe0ff */
[--C-:B------:R-:W-:Y:S01]  /*53330*/  IMAD.X R20, R20, 0x1, R0.reuse, P6 ;  /* 0x0000000114147824 */ /* 0x100fe200030e0600 */
[----:B------:R-:W-:Y:S01]  /*53340*/  IADD3 R9, P6, R9, R26, RZ ;  /* 0x0000001a09097210 */ /* 0x000fe20007fde0ff */
[----:B------:R-:W-:-:S02]  /*53350*/  IMAD.X R10, R10, 0x1, R0, P1 ;  /* 0x000000010a0a7824 */ /* 0x000fc400008e0600 */
[----:B------:R0:W-:Y:S01]  /*53360*/  STL [R1+0x100c], R16 ;  /* 0x00100c1001007387 */ /* 0x0001e20000100800 */
[----:B------:R-:W-:Y:S01]  /*53370*/  STL [R1+0x1014], R22 ;  /* 0x0010141601007387 */ /* 0x000fe20000100800 */
[-C--:B------:R-:W-:Y:S01]  /*53380*/  IADD3 R11, P1, R11, R26.reuse, RZ ;  /* 0x0000001a0b0b7210 */ /* 0x080fe20007f3e0ff */
[--C-:B------:R-:W-:Y:S01]  /*53390*/  IMAD.X R12, R12, 0x1, R0.reuse, P2 ;  /* 0x000000010c0c7824 */ /* 0x100fe200010e0600 */
[-C--:B------:R-:W-:Y:S01]  /*533a0*/  IADD3 R13, P2, R13, R26.reuse, RZ ;  /* 0x0000001a0d0d7210 */ /* 0x080fe20007f5e0ff */
[----:B0-----:R-:W4:Y:S01]  /*533b0*/  LDL.LU R16, [R1+0xff8] ;  /* 0x000ff80001107983 */ /* 0x001f220000300800 */
[----:B------:R-:W-:Y:S02]  /*533c0*/  STL [R1+0x1038], R21 ;  /* 0x0010381501007387 */ /* 0x000fe40000100800 */
[----:B------:R-:W-:Y:S02]  /*533d0*/  STL [R1+0x1030], R20 ;  /* 0x0010301401007387 */ /* 0x000fe40000100800 */
[----:B------:R-:W-:Y:S02]  /*533e0*/  STL [R1+0x1004], R9 ;  /* 0x0010040901007387 */ /* 0x000fe40000100800 */
[--C-:B------:R-:W-:Y:S01]  /*533f0*/  IMAD.X R14, R14, 0x1, R0.reuse, P3 ;  /* 0x000000010e0e7824 */ /* 0x100fe200018e0600 */
        /* <DEDUP_REMOVED lines=14> */
[----:B------:R-:W4:Y:S01]  /*534e0*/  LDL.LU R7, [R1+0xff0] ;  /* 0x000ff00001077983 */ /* 0x000f220000300800 */
[----:B------:R-:W-:Y:S01]  /*534f0*/  IADD3 R28, P5, R28, R26, RZ ;  /* 0x0000001a1c1c7210 */ /* 0x000fe20007fbe0ff */
[----:B------:R-:W4:Y:S04]  /*53500*/  LDL.LU R6, [R1+0xfc4] ;  /* 0x000fc40001067983 */ /* 0x000f280000300800 */
        /* <DEDUP_REMOVED lines=11> */
[----:B------:R-:W2:Y:S02]  /*535c0*/  LDL.LU R3, [R1+0xfc8] ;  /* 0x000fc80001037983 */ /* 0x000ea40000300800 */
[----:B------:R-:W2:Y:S02]  /*535d0*/  LDL.LU R23, [R1+0xf9c] ;  /* 0x000f9c0001177983 */ /* 0x000ea40000300800 */
[----:B------:R-:W2:Y:S01]  /*535e0*/  LDL.LU R22, [R1+0xfc0] ;  /* 0x000fc00001167983 */ /* 0x000ea20000300800 */
[----:B---3--:R-:W-:-:S05]  /*535f0*/  IADD3 R2, P6, R2, R26, RZ ;  /* 0x0000001a02027210 */ /* 0x008fca0007fde0ff */
[----:B------:R0:W-:Y:S01]  /*53600*/  STL [R1+0xfd4], R2 ;  /* 0x000fd40201007387 */ /* 0x0001e20000100800 */
[----:B------:R-:W3:Y:S03]  /*53610*/  LDL.LU R21, [R1+0xf94] ;  /* 0x000f940001157983 */ /* 0x000ee60000300800 */
        /* <DEDUP_REMOVED lines=19> */
[--C-:B------:R-:W-:Y:S01]  /*53750*/  IMAD.X R28, R28, 0x1, R0.reuse, P3 ;  /* 0x000000011c1c7824 */ /* 0x100fe200018e0600 */
[-C--:B------:R-:W-:Y:S01]  /*53760*/  IADD3 R24, P3, R24, R26.reuse, RZ ;  /* 0x0000001a18187210 */ /* 0x080fe20007f7e0ff */
[--C-:B------:R-:W-:Y:S01]  /*53770*/  IMAD.X R25, R25, 0x1, R0.reuse, P4 ;  /* 0x0000000119197824 */ /* 0x100fe200020e0600 */
[----:B------:R-:W-:Y:S02]  /*53780*/  IADD3 R27, P4, R27, R26, RZ ;  /* 0x0000001a1b1b7210 */ /* 0x000fe40007f9e0ff */
[----:B------:R0:W-:Y:S01]  /*53790*/  STL [R1+0xfe8], R28 ;  /* 0x000fe81c01007387 */ /* 0x0001e20000100800 */
[----:B------:R-:W-:Y:S03]  /*537a0*/  STL [R1+0xff0], R7 ;  /* 0x000ff00701007387 */ /* 0x000fe60000100800 */
[----:B0-----:R-:W4:Y:S01]  /*537b0*/  LDL.LU R28, [R1+0xf5c] ;  /* 0x000f5c00011c7983 */ /* 0x001f220000300800 */
[----:B------:R-:W-:Y:S02]  /*537c0*/  STL [R1+0xfc4], R6 ;  /* 0x000fc40601007387 */ /* 0x000fe40000100800 */
[----:B------:R-:W-:Y:S02]  /*537d0*/  STL [R1+0xfbc], R24 ;  /* 0x000fbc1801007387 */ /* 0x000fe40000100800 */
[----:B------:R-:W-:Y:S01]  /*537e0*/  STL [R1+0xfe0], R25 ;  /* 0x000fe01901007387 */ /* 0x000fe20000100800 */
[----:B------:R-:W-:Y:S01]  /*537f0*/  STL [R1+0xfb4], R27 ;  /* 0x000fb41b01007387 */ /* 0x000fe20000100800 */
[----:B--2---:R-:W-:-:S02]  /*53800*/  IMAD.X R8, R8, 0x1, R0, P5 ;  /* 0x0000000108087824 */ /* 0x004fc400028e0600 */
[--C-:B------:R-:W-:Y:S01]  /*53810*/  IMAD.X R4, R4, 0x1, R0.reuse, P6 ;  /* 0x0000000104047824 */ /* 0x100fe200030e0600 */
[-C--:B------:R-:W-:Y:S02]  /*53820*/  IADD3 R5, P5, R5, R26.reuse, RZ ;  /* 0x0000001a05057210 */ /* 0x080fe40007fbe0ff */
[----:B------:R-:W-:Y:S01]  /*53830*/  STL [R1+0xfd8], R8 ;  /* 0x000fd80801007387 */ /* 0x000fe20000100800 */
[-C--:B------:R-:W-:Y:S01]  /*53840*/  IADD3 R17, P6, R17, R26.reuse, RZ ;  /* 0x0000001a11117210 */ /* 0x080fe20007fde0ff */
[--C-:B------:R-:W-:Y:S01]  /*53850*/  IMAD.X R3, R3, 0x1, R0.reuse, P1 ;  /* 0x0000000103037824 */ /* 0x100fe200008e0600 */
[----:B------:R-:W-:Y:S01]  /*53860*/  IADD3 R23, P1, R23, R26, RZ ;  /* 0x0000001a17177210 */ /* 0x000fe20007f3e0ff */
[--C-:B------:R-:W-:Y:S02]  /*53870*/  IMAD.X R22, R22, 0x1, R0.reuse, P2 ;  /* 0x0000000116167824 */ /* 0x100fe400010e0600 */
[----:B------:R0:W-:Y:S01]  /*53880*/  STL [R1+0xfa4], R17 ;  /* 0x000fa41101007387 */ /* 0x0001e20000100800 */
[----:B------:R-:W-:Y:S03]  /*53890*/  STL [R1+0xfac], R5 ;  /* 0x000fac0501007387 */ /* 0x000fe60000100800 */
[----:B0-----:R-:W2:Y:S01]  /*538a0*/  LDL.LU R17, [R1+0xf80] ;  /* 0x000f800001117983 */ /* 0x001ea20000300800 */
[----:B------:R-:W-:Y:S02]  /*538b0*/  STL [R1+0xfd0], R4 ;  /* 0x000fd00401007387 */ /* 0x000fe40000100800 */
[----:B------:R-:W-:Y:S02]  /*538c0*/  STL [R1+0xfc8], R3 ;  /* 0x000fc80301007387 */ /* 0x000fe40000100800 */
[----:B------:R-:W-:Y:S02]  /*538d0*/  STL [R1+0xf9c], R23 ;  /* 0x000f9c1701007387 */ /* 0x000fe40000100800 */
[----:B---3--:R-:W-:-:S05]  /*538e0*/  IMAD.X R2, R2, 0x1, R0, P3 ;  /* 0x0000000102027824 */ /* 0x008fca00018e0600 */
[----:B------:R0:W-:Y:S01]  /*538f0*/  STL [R1+0xfb8], R2 ;  /* 0x000fb80201007387 */ /* 0x0001e20000100800 */
[----:B------:R-:W-:Y:S03]  /*53900*/  STL [R1+0xfc0], R22 ;  /* 0x000fc01601007387 */ /* 0x000fe60000100800 */
[----:B0-----:R-:W3:Y:S01]  /*53910*/  LDL.LU R2, [R1+0xf54] ;  /* 0x000f540001027983 */ /* 0x001ee20000300800 */
[-C--:B------:R-:W-:Y:S02]  /*53920*/  IADD3 R21, P2, R21, R26.reuse, RZ ;  /* 0x0000001a15157210 */ /* 0x080fe40007f5e0ff */
        /* <DEDUP_REMOVED lines=23> */
[----:B------:R-:W-:Y:S02]  /*53aa0*/  STL [R1+0xf90], R18 ;  /* 0x000f901201007387 */ /* 0x000fe40000100800 */
[----:B------:R-:W4:Y:S02]  /*53ab0*/  LDL.LU R7, [R1+0xf4c] ;  /* 0x000f4c0001077983 */ /* 0x000f240000300800 */
[----:B------:R-:W4:Y:S02]  /*53ac0*/  LDL.LU R6, [R1+0xf70] ;  /* 0x000f700001067983 */ /* 0x000f240000300800 */
[----:B------:R-:W-:-:S05]  /*53ad0*/  IMAD.X R29, R29, 0x1, R0, P3 ;  /* 0x000000011d1d7824 */ /* 0x000fca00018e0600 */
[----:B------:R0:W-:Y:S04]  /*53ae0*/  STL [R1+0xf88], R29 ;  /* 0x000f881d01007387 */ /* 0x0001e80000100800 */
[----:B0-----:R-:W4:Y:S01]  /*53af0*/  LDL.LU R29, [R1+0xf44] ;  /* 0x000f4400011d7983 */ /* 0x001f220000300800 */
[----:B------:R-:W4:Y:S02]  /*53b00*/  LDL.LU R24, [R1+0xf68] ;  /* 0x000f680001187983 */ /* 0x000f240000300800 */
[----:B------:R-:W4:Y:S01]  /*53b10*/  LDL.LU R25, [R1+0xf3c] ;  /* 0x000f3c0001197983 */ /* 0x000f220000300800 */
[----:B------:R-:W-:Y:S01]  /*53b20*/  IADD3 R28, P3, R28, R26, RZ ;  /* 0x0000001a1c1c7210 */ /* 0x000fe20007f7e0ff */
        /* <DEDUP_REMOVED lines=26> */
[----:B----4-:R-:W-:-:S02]  /*53cd0*/  IMAD.X R16, R16, 0x1, R0, P5 ;  /* 0x0000000110107824 */ /* 0x010fc400028e0600 */
[--C-:B------:R-:W-:Y:S01]  /*53ce0*/  IMAD.X R6, R6, 0x1, R0.reuse, P6 ;  /* 0x0000000106067824 */ /* 0x100fe200030e0600 */
[-C--:B------:R-:W-:Y:S02]  /*53cf0*/  IADD3 R7, P5, R7, R26.reuse, RZ ;  /* 0x0000001a07077210 */ /* 0x080fe40007fbe0ff */
[----:B------:R0:W-:Y:S04]  /*53d00*/  STL [R1+0xf78], R16 ;  /* 0x000f781001007387 */ /* 0x0001e80000100800 */
[----:B0-----:R-:W4:Y:S01]  /*53d10*/  LDL.LU R16, [R1+0xee4] ;  /* 0x000ee40001107983 */ /* 0x001f220000300800 */
        /* <DEDUP_REMOVED lines=12> */
[--C-:B------:R-:W-:Y:S01]  /*53de0*/  IMAD.X R28, R28, 0x1, R0.reuse, P4 ;  /* 0x000000011c1c7824 */ /* 0x100fe200020e0600 */
[----:B------:R-:W-:Y:S01]  /*53df0*/  STL [R1+0xf3c], R25 ;  /* 0x000f3c1901007387 */ /* 0x000fe20000100800 */
[----:B------:R-:W-:Y:S02]  /*53e00*/  STL [R1+0xf60], R27 ;  /* 0x000f601b01007387 */ /* 0x000fe40000100800 */
[----:B------:R-:W-:Y:S01]  /*53e10*/  STL [R1+0xf34], R8 ;  /* 0x000f340801007387 */ /* 0x000fe20000100800 */
[----:B------:R-:W-:Y:S01]  /*53e20*/  IADD3 R3, P4, R3, R26, RZ ;  /* 0x0000001a03037210 */ /* 0x000fe20007f9e0ff */
[----:B------:R0:W-:Y:S01]  /*53e30*/  STL [R1+0xf50], R28 ;  /* 0x000f501c01007387 */ /* 0x0001e20000100800 */
[----:B------:R-:W-:-:S02]  /*53e40*/  IMAD.X R23, R23, 0x1, R0, P5 ;  /* 0x0000000117177824 */ /* 0x000fc400028e0600 */
[----:B------:R-:W-:Y:S01]  /*53e50*/  STL [R1+0xf58], R5 ;  /* 0x000f580501007387 */ /* 0x000fe20000100800 */
[-C--:B------:R-:W-:Y:S01]  /*53e60*/  IADD3 R22, P5, R22, R26.reuse, RZ ;  /* 0x0000001a16167210 */ /* 0x080fe20007fbe0ff */
[----:B0-----:R-:W4:Y:S01]  /*53e70*/  LDL.LU R28, [R1+0xedc] ;  /* 0x000edc00011c7983 */ /* 0x001f220000300800 */
[----:B------:R-:W-:Y:S02]  /*53e80*/  STL [R1+0xf2c], R4 ;  /* 0x000f2c0401007387 */ /* 0x000fe40000100800 */
[----:B------:R-:W-:Y:S02]  /*53e90*/  STL [R1+0xf24], R3 ;  /* 0x000f240301007387 */ /* 0x000fe40000100800 */
[----:B------:R-:W-:Y:S02]  /*53ea0*/  STL [R1+0xf48], R23 ;  /* 0x000f481701007387 */ /* 0x000fe40000100800 */
[--C-:B--2---:R-:W-:Y:S01]  /*53eb0*/  IMAD.X R21, R21, 0x1, R0.reuse, P6 ;  /* 0x0000000115157824 */ /* 0x104fe200030e0600 */
[-C--:B------:R-:W-:Y:S01]  /*53ec0*/  IADD3 R17, P6, R17, R26.reuse, RZ ;  /* 0x0000001a11117210 */ /* 0x080fe20007fde0ff */
[--C-:B------:R-:W-:Y:S01]  /*53ed0*/  IMAD.X R20, R20, 0x1, R0.reuse, P1 ;  /* 0x0000000114147824 */ /* 0x100fe200008e0600 */
[----:B------:R-:W-:Y:S01]  /*53ee0*/  IADD3 R9, P1, R9, R26, RZ ;  /* 0x0000001a09097210 */ /* 0x000fe20007f3e0ff */
[----:B------:R-:W-:-:S02]  /*53ef0*/  IMAD.X R10, R10, 0x1, R0, P2 ;  /* 0x000000010a0a7824 */ /* 0x000fc400010e0600 */
[----:B------:R0:W-:Y:S01]  /*53f00*/  STL [R1+0xf14], R17 ;  /* 0x000f141101007387 */ /* 0x0001e20000100800 */
[----:B------:R-:W-:Y:S03]  /*53f10*/  STL [R1+0xf1c], R22 ;  /* 0x000f1c1601007387 */ /* 0x000fe60000100800 */
[----:B0-----:R-:W2:Y:S01]  /*53f20*/  LDL.LU R17, [R1+0xf00] ;  /* 0x000f000001117983 */ /* 0x001ea20000300800 */
[----:B------:R-:W-:Y:S01]  /*53f30*/  STL [R1+0xf40], R21 ;  /* 0x000f401501007387 */ /* 0x000fe20000100800 */
[-C--:B---3--:R-:W-:Y:S01]  /*53f40*/  IADD3 R11, P2, R11, R26.reuse, RZ ;  /* 0x0000001a0b0b7210 */ /* 0x088fe20007f5e0ff */
[--C-:B------:R-:W-:Y:S01]  /*53f50*/  IMAD.X R12, R12, 0x1, R0.reuse, P3 ;  /* 0x000000010c0c7824 */ /* 0x100fe200018e0600 */
[----:B------:R-:W-:Y:S01]  /*53f60*/  STL [R1+0xf38], R20 ;  /* 0x000f381401007387 */ /* 0x000fe20000100800 */
[-C--:B------:R-:W-:Y:S01]  /*53f70*/  IADD3 R13, P3, R13, R26.reuse, RZ ;  /* 0x0000001a0d0d7210 */ /* 0x080fe20007f7e0ff */
        /* <DEDUP_REMOVED lines=29> */
[----:B0-----:R-:W4:Y:S01]  /*54150*/  LDL.LU R29, [R1+0xeac] ;  /* 0x000eac00011d7983 */ /* 0x001f220000300800 */
[----:B------:R-:W4:Y:S02]  /*54160*/  LDL.LU R3, [R1+0xed0] ;  /* 0x000ed00001037983 */ /* 0x000f240000300800 */
[----:B------:R-:W4:Y:S01]  /*54170*/  LDL.LU R23, [R1+0xea4] ;  /* 0x000ea40001177983 */ /* 0x000f220000300800 */
[----:B------:R-:W-:Y:S01]  /*54180*/  IADD3 R28, P1, R28, R26, RZ ;  /* 0x0000001a1c1c7210 */ /* 0x000fe20007f3e0ff */
[----:B------:R-:W4:Y:S04]  /*54190*/  LDL.LU R22, [R1+0xec8] ;  /* 0x000ec80001167983 */ /* 0x000f280000300800 */
[----:B------:R0:W-:Y:S01]  /*541a0*/  STL [R1+0xedc], R28 ;  /* 0x000edc1c01007387 */ /* 0x0001e20000100800 */
[----:B------:R-:W4:Y:S03]  /*541b0*/  LDL.LU R21, [R1+0xe9c] ;  /* 0x000e9c0001157983 */ /* 0x000f260000300800 */
        /* <DEDUP_REMOVED lines=26> */
[----:B------:R-:W-:Y:S01]  /*54360*/  IMAD.X R4, R4, 0x1, R0, P1 ;  /* 0x0000000104047824 */ /* 0x000fe200008e0600 */
[----:B0-----:R-:W4:Y:S01]  /*54370*/  LDL.LU R16, [R1+0xe64] ;  /* 0x000e640001107983 */ /* 0x001f220000300800 */
[----:B------:R-:W-:Y:S02]  /*54380*/  STL [R1+0xecc], R6 ;  /* 0x000ecc0601007387 */ /* 0x000fe40000100800 */
[----:B------:R-:W-:Y:S01]  /*54390*/  STL [R1+0xec4], R24 ;  /* 0x000ec41801007387 */ /* 0x000fe20000100800 */
[----:B------:R-:W-:-:S02]  /*543a0*/  IADD3 R5, P6, R5, R26, RZ ;  /* 0x0000001a05057210 */ /* 0x000fc40007fde0ff */
        /* <DEDUP_REMOVED lines=10> */
[----:B0-----:R-:W4:Y:S01]  /*54450*/  LDL.LU R29, [R1+0xe88] ;  /* 0x000e8800011d7983 */ /* 0x001f220000300800 */
[----:B------:R-:W-:Y:S02]  /*54460*/  STL [R1+0xed8], R4 ;  /* 0x000ed80401007387 */ /* 0x000fe40000100800 */
[--C-:B------:R-:W-:Y:S01]  /*54470*/  IMAD.X R28, R28, 0x1, R0.reuse, P4 ;  /* 0x000000011c1c7824 */ /* 0x100fe200020e0600 */
[----:B------:R-:W-:Y:S01]  /*54480*/  STL [R1+0xed0], R3 ;  /* 0x000ed00301007387 */ /* 0x000fe20000100800 */
[----:B------:R-:W-:Y:S01]  /*54490*/  STL [R1+0xea4], R23 ;  /* 0x000ea41701007387 */ /* 0x000fe20000100800 */
[-C--:B------:R-:W-:Y:S01]  /*544a0*/  IADD3 R20, P4, R20, R26.reuse, RZ ;  /* 0x0000001a14147210 */ /* 0x080fe20007f9e0ff */
[----:B------:R-:W-:Y:S01]  /*544b0*/  IMAD.X R9, R9, 0x1, R0, P5 ;  /* 0x0000000109097824 */ /* 0x000fe200028e0600 */
        /* <DEDUP_REMOVED lines=11> */
[-C--:B------:R-:W-:Y:S01]  /*54570*/  IADD3 R14, P1, R14, R26.reuse, RZ ;  /* 0x0000001a0e0e7210 */ /* 0x080fe20007f3e0ff */
[--C-:B------:R-:W-:Y:S01]  /*54580*/  IMAD.X R15, R15, 0x1, R0.reuse, P2 ;  /* 0x000000010f0f7824 */ /* 0x100fe200010e0600 */
[----:B------:R-:W-:Y:S01]  /*54590*/  STL [R1+0xeb0], R11 ;  /* 0x000eb00b01007387 */ /* 0x000fe20000100800 */
[----:B------:R-:W-:Y:S01]  /*545a0*/  STL [R1+0xe84], R12 ;  /* 0x000e840c01007387 */ /* 0x000fe20000100800 */
[-C--:B------:R-:W-:Y:S01]  /*545b0*/  IADD3 R19, P2, R19, R26.reuse, RZ ;  /* 0x0000001a13137210 */ /* 0x080fe20007f5e0ff */
[----:B------:R-:W-:Y:S02]  /*545c0*/  STL [R1+0xea8], R13 ;  /* 0x000ea80d01007387 */ /* 0x000fe40000100800 */
[--C-:B------:R-:W-:Y:S01]  /*545d0*/  IMAD.X R18, R18, 0x1, R0.reuse, P3 ;  /* 0x0000000112127824 */ /* 0x100fe200018e0600 */
[----:B------:R-:W-:Y:S01]  /*545e0*/  STL [R1+0xe7c], R14 ;  /* 0x000e7c0e01007387 */ /* 0x000fe20000100800 */
[----:B------:R-:W-:Y:S01]  /*545f0*/  IADD3 R17, P3, R17, R26, RZ ;  /* 0x0000001a11117210 */ /* 0x000fe20007f7e0ff */
[----:B------:R-:W-:Y:S02]  /*54600*/  STL [R1+0xea0], R15 ;  /* 0x000ea00f01007387 */ /* 0x000fe40000100800 */
[----:B------:R-:W2:Y:S01]  /*54610*/  LDL.LU R24, [R1+0xe80] ;  /* 0x000e800001187983 */ /* 0x000ea20000300800 */
[----:B------:R-:W-:Y:S01]  /*54620*/  STL [R1+0xe74], R19 ;  /* 0x000e741301007387 */ /* 0x000fe20000100800 */
[----:B------:R-:W-:Y:S02]  /*54630*/  STL [R1+0xe98], R18 ;  /* 0x000e981201007387 */ /* 0x000fe40000100800 */
[----:B---3--:R-:W-:-:S05]  /*54640*/  IMAD.X R2, R2, 0x1, R0, P4 ;  /* 0x0000000102027824 */ /* 0x008fca00020e0600 */
[----:B------:R0:W-:Y:S01]  /*54650*/  STL [R1+0xe90], R2 ;  /* 0x000e900201007387 */ /* 0x0001e20000100800 */
[----:B------:R1:W-:Y:S03]  /*54660*/  STL [R1+0xe6c], R17 ;  /* 0x000e6c1101007387 */ /* 0x0003e60000100800 */
[----:B0-----:R-:W3:Y:S01]  /*54670*/  LDL.LU R2, [R1+0xe54] ;  /* 0x000e540001027983 */ /* 0x001ee20000300800 */
[----:B------:R-:W3:Y:S02]  /*54680*/  LDL.LU R7, [R1+0xe78] ;  /* 0x000e780001077983 */ /* 0x000ee40000300800 */
[----:B------:R-:W3:Y:S02]  /*54690*/  LDL.LU R6, [R1+0xe4c] ;  /* 0x000e4c0001067983 */ /* 0x000ee40000300800 */
[----:B------:R-:W3:Y:S01]  /*546a0*/  LDL.LU R25, [R1+0xe70] ;  /* 0x000e700001197983 */ /* 0x000ee20000300800 */
[----:B------:R-:W3:Y:S01]  /*546b0*/  LDL.LU R27, [R1+0xe44] ;  /* 0x000e4400011b7983 */ /* 0x000ee20000300800 */
        /* <DEDUP_REMOVED lines=16> */
[----:B------:R-:W4:Y:S01]  /*547c0*/  LDL.LU R13, [R1+0xe0c] ;  /* 0x000e0c00010d7983 */ /* 0x000f220000300800 */
[----:B------:R-:W-:-:S05]  /*547d0*/  IADD3 R28, P5, R28, R26, RZ ;  /* 0x0000001a1c1c7210 */ /* 0x000fca0007fbe0ff */
[----:B------:R0:W-:Y:S01]  /*547e0*/  STL [R1+0xe5c], R28 ;  /* 0x000e5c1c01007387 */ /* 0x0001e20000100800 */
[----:B------:R-:W4:Y:S02]  /*547f0*/  LDL.LU R14, [R1+0xe30] ;  /* 0x000e3000010e7983 */ /* 0x000f240000300800 */
[----:B------:R-:W4:Y:S02]  /*54800*/  LDL.LU R15, [R1+0xe04] ;  /* 0x000e0400010f7983 */ /* 0x000f240000300800 */
[----:B------:R-:W4:Y:S01]  /*54810*/  LDL.LU R19, [R1+0xe28] ;  /* 0x000e280001137983 */ /* 0x000f220000300800 */
[----:B------:R-:W4:Y:S01]  /*54820*/  LDL.LU R18, [R1+0xdfc] ;  /* 0x000dfc0001127983 */ /* 0x000f220000300800 */
[----:B-1----:R-:W4:Y:S02]  /*54830*/  LDL.LU R17, [R1+0xe20] ;  /* 0x000e200001117983 */ /* 0x002f240000300800 */
[----:B0-----:R-:W4:Y:S01]  /*54840*/  LDL.LU R16, [R1+0xdf4] ;  /* 0x000df40001107983 */ /* 0x001f220000300800 */
[----:B------:R-:W4:Y:S04]  /*54850*/  LDL.LU R29, [R1+0xe18] ;  /* 0x000e1800011d7983 */ /* 0x000f280000300800 */
[----:B------:R-:W4:Y:S01]  /*54860*/  LDL.LU R28, [R1+0xdec] ;  /* 0x000dec00011c7983 */ /* 0x000f220000300800 */
[----:B--2---:R-:W-:-:S05]  /*54870*/  IMAD.X R24, R24, 0x1, R0, P6 ;  /* 0x0000000118187824 */ /* 0x004fca00030e0600 */
[----:B------:R-:W-:Y:S01]  /*54880*/  STL [R1+0xe80], R24 ;  /* 0x000e801801007387 */ /* 0x000fe20000100800 */
[----:B---3--:R-:W-:-:S05]  /*54890*/  IADD3 R2, P6, R2, R26, RZ ;  /* 0x0000001a02027210 */ /* 0x008fca0007fde0ff */
[----:B------:R0:W-:Y:S04]  /*548a0*/  STL [R1+0xe54], R2 ;  /* 0x000e540201007387 */ /* 0x0001e80000100800 */
[----:B0-----:R-:W2:Y:S01]  /*548b0*/  LDL.LU R2, [R1+0x1b4c] ;  /* 0x001b4c0001027983 */ /* 0x001ea20000300800 */
[----:B------:R-:W-:-:S04]  /*548c0*/  IMAD.MOV.U32 R24, RZ, RZ, c[0x0][0x18c] ;  /* 0x00006300ff187624 */ /* 0x000fc800078e00ff */
[----:B------:R-:W-:Y:S02]  /*548d0*/  IMAD.SHL.U32 R24, R24, 0x80, RZ ;  /* 0x0000008018187824 */ /* 0x000fe400078e00ff */
[--C-:B------:R-:W-:Y:S01]  /*548e0*/  IMAD.X R7, R7, 0x1, R0.reuse, P1 ;  /* 0x0000000107077824 */ /* 0x100fe200008e0600 */
[-C--:B------:R-:W-:Y:S01]  /*548f0*/  IADD3 R6, P1, R6, R26.reuse, RZ ;  /* 0x0000001a06067210 */ /* 0x080fe20007f3e0ff */
[----:B------:R-:W-:Y:S02]  /*54900*/  IMAD.SHL.U32 R24, R24, 0x2, RZ ;  /* 0x0000000218187824 */ /* 0x000fe400078e00ff */
[--C-:B------:R-:W-:Y:S01]  /*54910*/  IMAD.X R25, R25, 0x1, R0.reuse, P2 ;  /* 0x0000000119197824 */ /* 0x100fe200010e0600 */
[----:B------:R-:W-:Y:S01]  /*54920*/  IADD3 R27, P2, R27, R26, RZ ;  /* 0x0000001a1b1b7210 */ /* 0x000fe20007f5e0ff */
[----:B------:R-:W-:Y:S01]  /*54930*/  IMAD.X R8, R8, 0x1, R0, P3 ;  /* 0x0000000108087824 */ /* 0x000fe200018e0600 */
[----:B------:R-:W-:Y:S01]  /*54940*/  STL [R1+0xe78], R7 ;  /* 0x000e780701007387 */ /* 0x000fe20000100800 */
[----:B----4-:R-:W-:-:S03]  /*54950*/  IADD3 R5, P3, R5, R24, RZ ;  /* 0x0000001805057210 */ /* 0x010fc60007f7e0ff */
[----:B------:R-:W-:Y:S01]  /*54960*/  STL [R1+0xe4c], R6 ;  /* 0x000e4c0601007387 */ /* 0x000fe20000100800 */
[--C-:B------:R-:W-:Y:S02]  /*54970*/  IMAD.X R4, R4, 0x1, R0.reuse, P4 ;  /* 0x0000000104047824 */ /* 0x100fe400020e0600 */
[----:B------:R-:W-:Y:S01]  /*54980*/  IMAD.X R23, R23, 0x1, R0, P5 ;  /* 0x0000000117177824 */ /* 0x000fe200028e0600 */
[----:B------:R-:W-:Y:S01]  /*54990*/  STL [R1+0xe70], R25 ;  /* 0x000e701901007387 */ /* 0x000fe20000100800 */
[----:B------:R-:W-:Y:S01]  /*549a0*/  STL [R1+0xe44], R27 ;  /* 0x000e441b01007387 */ /* 0x000fe20000100800 */
[-C--:B------:R-:W-:Y:S01]  /*549b0*/  IADD3 R3, P4, R3, R24.reuse, RZ ;  /* 0x0000001803037210 */ /* 0x080fe20007f9e0ff */
[----:B------:R-:W-:Y:S01]  /*549c0*/  STL [R1+0xe68], R8 ;  /* 0x000e680801007387 */ /* 0x000fe20000100800 */
[----:B------:R-:W-:Y:S01]  /*549d0*/  STL [R1+0xe3c], R5 ;  /* 0x000e3c0501007387 */ /* 0x000fe20000100800 */
[----:B------:R-:W-:Y:S01]  /*549e0*/  STL [R1+0xe60], R4 ;  /* 0x000e600401007387 */ /* 0x000fe20000100800 */
[----:B--2---:R-:W-:-:S05]  /*549f0*/  IADD3 R2, P5, R2, R24, RZ ;  /* 0x0000001802027210 */ /* 0x004fca0007fbe0ff */
[----:B------:R0:W-:Y:S01]  /*54a00*/  STL [R1+0xe2c], R2 ;  /* 0x000e2c0201007387 */ /* 0x0001e20000100800 */
[----:B------:R-:W-:Y:S03]  /*54a10*/  STL [R1+0xe34], R3 ;  /* 0x000e340301007387 */ /* 0x000fe60000100800 */
[----:B0-----:R-:W2:Y:S01]  /*54a20*/  LDL.LU R2, [R1+0x1b48] ;  /* 0x001b480001027983 */ /* 0x001ea20000300800 */
[--C-:B------:R-:W-:Y:S01]  /*54a30*/  IMAD.X R22, R22, 0x1, R0.reuse, P6 ;  /* 0x0000000116167824 */ /* 0x100fe200030e0600 */
[-C--:B------:R-:W-:Y:S01]  /*54a40*/  IADD3 R21, P6, R21, R24.reuse, RZ ;  /* 0x0000001815157210 */ /* 0x080fe20007fde0ff */
[--C-:B------:R-:W-:Y:S01]  /*54a50*/  IMAD.X R20, R20, 0x1, R0.reuse, P1 ;  /* 0x0000000114147824 */ /* 0x100fe200008e0600 */
[----:B------:R-:W-:Y:S01]  /*54a60*/  STL [R1+0xe58], R23 ;  /* 0x000e581701007387 */ /* 0x000fe20000100800 */
[-C--:B------:R-:W-:Y:S01]  /*54a70*/  IADD3 R9, P1, R9, R24.reuse, RZ ;  /* 0x0000001809097210 */ /* 0x080fe20007f3e0ff */
[----:B------:R-:W-:Y:S02]  /*54a80*/  STL [R1+0xe50], R22 ;  /* 0x000e501601007387 */ /* 0x000fe40000100800 */
[----:B------:R-:W-:Y:S01]  /*54a90*/  IMAD.X R10, R10, 0x1, R0, P2 ;  /* 0x000000010a0a7824 */ /* 0x000fe200010e0600 */
[----:B------:R-:W-:Y:S01]  /*54aa0*/  STL [R1+0xe24], R21 ;  /* 0x000e241501007387 */ /* 0x000fe20000100800 */
[-C--:B------:R-:W-:Y:S01]  /*54ab0*/  IADD3 R11, P2, R11, R24.reuse, RZ ;  /* 0x000000180b0b7210 */ /* 0x080fe20007f5e0ff */
[----:B------:R-:W-:Y:S02]  /*54ac0*/  STL [R1+0x1a44], R0 ;  /* 0x001a440001007387 */ /* 0x000fe40000100800 */
[----:B------:R-:W-:Y:S01]  /*54ad0*/  STL [R1+0xe48], R20 ;  /* 0x000e481401007387 */ /* 0x000fe20000100800 */
[----:B------:R-:W-:Y:S01]  /*54ae0*/  STL [R1+0xe1c], R9 ;  /* 0x000e1c0901007387 */ /* 0x000fe20000100800 */
[----:B------:R-:W-:Y:S02]  /*54af0*/  STL [R1+0xe40], R10 ;  /* 0x000e400a01007387 */ /* 0x000fe40000100800 */
[----:B------:R-:W-:Y:S02]  /*54b00*/  STL [R1+0xe14], R11 ;  /* 0x000e140b01007387 */ /* 0x000fe40000100800 */
[--C-:B--2---:R-:W-:Y:S01]  /*54b10*/  IMAD.X R12, R12, 0x1, R2.reuse, P3 ;  /* 0x000000010c0c7824 */ /* 0x104fe200018e0602 */
[-C--:B------:R-:W-:Y:S01]  /*54b20*/  IADD3 R13, P3, R13, R24.reuse, RZ ;  /* 0x000000180d0d7210 */ /* 0x080fe20007f7e0ff */
[--C-:B------:R-:W-:Y:S01]  /*54b30*/  IMAD.X R14, R14, 0x1, R2.reuse, P4 ;  /* 0x000000010e0e7824 */ /* 0x100fe200020e0602 */
[-C--:B------:R-:W-:Y:S01]  /*54b40*/  IADD3 R15, P4, R15, R24.reuse, RZ ;  /* 0x000000180f0f7210 */ /* 0x080fe20007f9e0ff */
[--C-:B------:R-:W-:Y:S01]  /*54b50*/  IMAD.X R19, R19, 0x1, R2.reuse, P5 ;  /* 0x0000000113137824 */ /* 0x100fe200028e0602 */
[----:B------:R-:W-:Y:S01]  /*54b60*/  STL [R1+0xe38], R12 ;  /* 0x000e380c01007387 */ /* 0x000fe20000100800 */
[-C--:B------:R-:W-:Y:S01]  /*54b70*/  IADD3 R18, P5, R18, R24.reuse, RZ ;  /* 0x0000001812127210 */ /* 0x080fe20007fbe0ff */
[----:B------:R-:W-:Y:S02]  /*54b80*/  STL [R1+0xe0c], R13 ;  /* 0x000e0c0d01007387 */ /* 0x000fe40000100800 */
[--C-:B------:R-:W-:Y:S01]  /*54b90*/  IMAD.X R17, R17, 0x1, R2.reuse, P6 ;  /* 0x0000000111117824 */ /* 0x100fe200030e0602 */
[----:B------:R-:W-:Y:S01]  /*54ba0*/  STL [R1+0xe30], R14 ;  /* 0x000e300e01007387 */ /* 0x000fe20000100800 */
[----:B------:R-:W-:Y:S01]  /*54bb0*/  STL [R1+0xe04], R15 ;  /* 0x000e040f01007387 */ /* 0x000fe20000100800 */
[-C--:B------:R-:W-:Y:S01]  /*54bc0*/  IADD3 R16, P6, R16, R24.reuse, RZ ;  /* 0x0000001810107210 */ /* 0x080fe20007fde0ff */
[----:B------:R-:W-:Y:S02]  /*54bd0*/  STL [R1+0xe28], R19 ;  /* 0x000e281301007387 */ /* 0x000fe40000100800 */
[--C-:B------:R-:W-:Y:S01]  /*54be0*/  IMAD.X R29, R29, 0x1, R2.reuse, P1 ;  /* 0x000000011d1d7824 */ /* 0x100fe200008e0602 */
[----:B------:R-:W-:Y:S01]  /*54bf0*/  STL [R1+0xdfc], R18 ;  /* 0x000dfc1201007387 */ /* 0x000fe20000100800 */
[----:B------:R-:W-:Y:S02]  /*54c00*/  STL [R1+0xe20], R17 ;  /* 0x000e201101007387 */ /* 0x000fe40000100800 */
[----:B------:R0:W-:Y:S01]  /*54c10*/  STL [R1+0x1b44], R24 ;  /* 0x001b441801007387 */ /* 0x0001e20000100800 */
[----:B------:R-:W-:Y:S01]  /*54c20*/  IADD3 R28, P1, R28, R24, RZ ;  /* 0x000000181c1c7210 */ /* 0x000fe20007f3e0ff */
[----:B------:R-:W-:Y:S04]  /*54c30*/  STL [R1+0xdf4], R16 ;  /* 0x000df41001007387 */ /* 0x000fe80000100800 */
[----:B0-----:R-:W2:Y:S01]  /*54c40*/  LDL.LU R24, [R1+0xe10] ;  /* 0x000e100001187983 */ /* 0x001ea20000300800 */
[----:B------:R-:W-:Y:S02]  /*54c50*/  STL [R1+0xe18], R29 ;  /* 0x000e181d01007387 */ /* 0x000fe40000100800 */
[----:B------:R-:W3:Y:S02]  /*54c60*/  LDL.LU R0, [R1+0xe00] ;  /* 0x000e000001007983 */ /* 0x000ee40000300800 */
[----:B------:R-:W-:Y:S01]  /*54c70*/  STL [R1+0xdec], R28 ;  /* 0x000dec1c01007387 */ /* 0x000fe20000100800 */
[----:B---3--:R0:W-:Y:S04]  /*54c80*/  STL [R1+0x1b38], R0 ;  /* 0x001b380001007387 */ /* 0x0081e80000100800 */
[----:B0-----:R-:W3:Y:S04]  /*54c90*/  LDL.LU R0, [R1+0xddc] ;  /* 0x000ddc0001007983 */ /* 0x001ee80000300800 */
[----:B---3--:R0:W-:Y:S04]  /*54ca0*/  STL [R1+0x1b3c], R0 ;  /* 0x001b3c0001007387 */ /* 0x0081e80000100800 */
[----:B0-----:R-:W3:Y:S01]  /*54cb0*/  LDL.LU R0, [R1+0xe08] ;  /* 0x000e080001007983 */ /* 0x001ee20000300800 */
[----:B--2---:R-:W-:-:S03]  /*54cc0*/  IMAD.X R24, R24, 0x1, R2, P2 ;  /* 0x0000000118187824 */ /* 0x004fc600010e0602 */
[----:B---3--:R0:W-:Y:S04]  /*54cd0*/  STL [R1+0x1b40], R0 ;  /* 0x001b400001007387 */ /* 0x0081e80000100800 */
[----:B0-----:R-:W2:Y:S01]  /*54ce0*/  LDL.LU R0, [R1+0xde4] ;  /* 0x000de40001007983 */ /* 0x001ea20000300800 */
[----:B------:R-:W3:Y:S02]  /*54cf0*/  LDL.LU R7, [R1+0xdd4] ;  /* 0x000dd40001077983 */ /* 0x000ee40000300800 */
[----:B------:R-:W4:Y:S02]  /*54d00*/  LDL.LU R6, [R1+0xdf8] ;  /* 0x000df80001067983 */ /* 0x000f240000300800 */
        /* <DEDUP_REMOVED lines=24> */
[----:B------:R0:W-:Y:S02]  /*54e90*/  STL [R1+0xe10], R24 ;  /* 0x000e101801007387 */ /* 0x0001e40000100800 */
[----:B0-----:R-:W2:Y:S02]  /*54ea0*/  LDL.LU R24, [R1+0x1b44] ;  /* 0x001b440001187983 */ /* 0x001ea40000300800 */
[----:B--2---:R-:W-:-:S05]  /*54eb0*/  IADD3 R0, P2, R0, R24, RZ ;  /* 0x0000001800007210 */ /* 0x004fca0007f5e0ff */
[----:B------:R0:W-:Y:S04]  /*54ec0*/  STL [R1+0xde4], R0 ;  /* 0x000de40001007387 */ /* 0x0001e80000100800 */
[----:B0-----:R-:W2:Y:S02]  /*54ed0*/  LDL.LU R0, [R1+0x1b40] ;  /* 0x001b400001007983 */ /* 0x001ea40000300800 */
[----:B--2---:R-:W-:-:S05]  /*54ee0*/  IMAD.X R0, R0, 0x1, R2, P3 ;  /* 0x0000000100007824 */ /* 0x004fca00018e0602 */
[----:B------:R0:W-:Y:S04]  /*54ef0*/  STL [R1+0xe08], R0 ;  /* 0x000e080001007387 */ /* 0x0001e80000100800 */
[----:B0-----:R-:W2:Y:S02]  /*54f00*/  LDL.LU R0, [R1+0x1b3c] ;  /* 0x001b3c0001007983 */ /* 0x001ea40000300800 */
[----:B--2---:R-:W-:-:S05]  /*54f10*/  IADD3 R0, P3, R0, R24, RZ ;  /* 0x0000001800007210 */ /* 0x004fca0007f7e0ff */
[----:B------:R0:W-:Y:S04]  /*54f20*/  STL [R1+0xddc], R0 ;  /* 0x000ddc0001007387 */ /* 0x0001e80000100800 */
[----:B0-----:R-:W2:Y:S01]  /*54f30*/  LDL.LU R0, [R1+0x1b38] ;  /* 0x001b380001007983 */ /* 0x001ea20000300800 */
[--C-:B----4-:R-:W-:Y:S01]  /*54f40*/  IMAD.X R6, R6, 0x1, R2.reuse, P5 ;  /* 0x0000000106067824 */ /* 0x110fe200028e0602 */
[-C--:B------:R-:W-:Y:S01]  /*54f50*/  IADD3 R25, P5, R25, R24.reuse, RZ ;  /* 0x0000001819197210 */ /* 0x080fe20007fbe0ff */
[--C-:B------:R-:W-:Y:S01]  /*54f60*/  IMAD.X R26, R26, 0x1, R2.reuse, P6 ;  /* 0x000000011a1a7824 */ /* 0x100fe200030e0602 */
        /* <DEDUP_REMOVED lines=16> */
[----:B------:R-:W-:Y:S01]  /*55070*/  IADD3 R17, P3, R17, R24, RZ ;  /* 0x0000001811117210 */ /* 0x000fe20007f7e0ff */
[----:B------:R-:W-:-:S02]  /*55080*/  IMAD.X R28, R28, 0x1, R2, P5 ;  /* 0x000000011c1c7824 */ /* 0x000fc400028e0602 */
[----:B--2---:R-:W-:Y:S01]  /*55090*/  IMAD.X R0, R0, 0x1, R2, P4 ;  /* 0x0000000100007824 */ /* 0x004fe200020e0602 */
[----:B---3--:R-:W-:-:S04]  /*550a0*/  IADD3 R7, P4, R7, R24, RZ ;  /* 0x0000001807077210 */ /* 0x008fc80007f9e0ff */
[----:B------:R-:W-:Y:S01]  /*550b0*/  STL [R1+0xe00], R0 ;  /* 0x000e000001007387 */ /* 0x000fe20000100800 */
[----:B------:R-:W-:Y:S02]  /*550c0*/  STL [R1+0xdd4], R7 ;  /* 0x000dd40701007387 */ /* 0x000fe40000100800 */
[----:B------:R-:W-:Y:S02]  /*550d0*/  STL [R1+0xdf8], R6 ;  /* 0x000df80601007387 */ /* 0x000fe40000100800 */
[----:B------:R-:W-:Y:S01]  /*550e0*/  STL [R1+0xdcc], R25 ;  /* 0x000dcc1901007387 */ /* 0x000fe20000100800 */
[----:B------:R-:W-:Y:S01]  /*550f0*/  STL [R1+0xdf0], R26 ;  /* 0x000df01a01007387 */ /* 0x000fe20000100800 */
[----:B------:R-:W-:Y:S02]  /*55100*/  STL [R1+0xdc4], R27 ;  /* 0x000dc41b01007387 */ /* 0x000fe40000100800 */
[----:B------:R-:W-:Y:S02]  /*55110*/  STL [R1+0xde8], R8 ;  /* 0x000de80801007387 */ /* 0x000fe40000100800 */
[----:B------:R-:W-:Y:S02]  /*55120*/  STL [R1+0xdbc], R5 ;  /* 0x000dbc0501007387 */ /* 0x000fe40000100800 */
[--C-:B------:R-:W-:Y:S01]  /*55130*/  IMAD.X R21, R21, 0x1, R2.reuse, P4 ;  /* 0x0000000115157824 */ /* 0x100fe200020e0602 */
[----:B------:R-:W-:Y:S01]  /*55140*/  STL [R1+0xde0], R4 ;  /* 0x000de00401007387 */ /* 0x000fe20000100800 */
[----:B------:R-:W-:Y:S01]  /*55150*/  IADD3 R20, P4, R20, R24, RZ ;  /* 0x0000001814147210 */ /* 0x000fe20007f9e0ff */
        /* <DEDUP_REMOVED lines=12> */
[----:B------:R-:W-:-:S02]  /*55220*/  IMAD.X R16, R16, 0x1, R2, P4 ;  /* 0x0000000110107824 */ /* 0x000fc400020e0602 */
[----:B------:R-:W-:Y:S01]  /*55230*/  STL [R1+0xd84], R19 ;  /* 0x000d841301007387 */ /* 0x000fe20000100800 */
[-C--:B------:R-:W-:Y:S01]  /*55240*/  IADD3 R29, P4, R29, R24.reuse, RZ ;  /* 0x000000181d1d7210 */ /* 0x080fe20007f9e0ff */
[----:B------:R-:W-:Y:S01]  /*55250*/  STL [R1+0xda8], R18 ;  /* 0x000da81201007387 */ /* 0x000fe20000100800 */
[----:B------:R-:W-:Y:S02]  /*55260*/  STL [R1+0xd7c], R17 ;  /* 0x000d7c1101007387 */ /* 0x000fe40000100800 */
[----:B------:R0:W-:Y:S02]  /*55270*/  STL [R1+0x1b34], R2 ;  /* 0x001b340201007387 */ /* 0x0001e40000100800 */
[----:B------:R-:W-:Y:S01]  /*55280*/  STL [R1+0xda0], R16 ;  /* 0x000da01001007387 */ /* 0x000fe20000100800 */
        /* <DEDUP_REMOVED lines=8> */
[----:B--2---:R-:W-:-:S03]  /*55310*/  IADD3 R2, P5, R2, R24, RZ ;  /* 0x0000001802027210 */ /* 0x004fc60007fbe0ff */
        /* <DEDUP_REMOVED lines=30> */
[----:B--2---:R-:W-:-:S05]  /*55500*/  IMAD.X R0, R0, 0x1, R2, P6 ;  /* 0x0000000100007824 */ /* 0x004fca00030e0602 */
[----:B------:R0:W-:Y:S04]  /*55510*/  STL [R1+0xd90], R0 ;  /* 0x000d900001007387 */ /* 0x0001e80000100800 */
[----:B0-----:R-:W2:Y:S02]  /*55520*/  LDL.LU R0, [R1+0x1b30] ;  /* 0x001b300001007983 */ /* 0x001ea40000300800 */
[----:B--2---:R-:W-:-:S05]  /*55530*/  IADD3 R0, P6, R0, R24, RZ ;  /* 0x0000001800007210 */ /* 0x004fca0007fde0ff */
[----:B------:R0:W-:Y:S04]  /*55540*/  STL [R1+0xd64], R0 ;  /* 0x000d640001007387 */ /* 0x0001e80000100800 */
[----:B0-----:R-:W2:Y:S02]  /*55550*/  LDL.LU R0, [R1+0x1b2c] ;  /* 0x001b2c0001007983 */ /* 0x001ea40000300800 */
[----:B--2---:R-:W-:-:S05]  /*55560*/  IMAD.X R0, R0, 0x1, R2, P1 ;  /* 0x0000000100007824 */ /* 0x004fca00008e0602 */
[----:B------:R0:W-:Y:S04]  /*55570*/  STL [R1+0xd88], R0 ;  /* 0x000d880001007387 */ /* 0x0001e80000100800 */
[----:B0-----:R-:W2:Y:S01]  /*55580*/  LDL.LU R0, [R1+0x1b28] ;  /* 0x001b280001007983 */ /* 0x001ea20000300800 */
[--C-:B---3--:R-:W-:Y:S01]  /*55590*/  IMAD.X R7, R7, 0x1, R2.reuse, P2 ;  /* 0x0000000107077824 */ /* 0x108fe200010e0602 */
[-C--:B----4-:R-:W-:Y:S01]  /*555a0*/  IADD3 R6, P2, R6, R24.reuse, RZ ;  /* 0x0000001806067210 */ /* 0x090fe20007f5e0ff */
        /* <DEDUP_REMOVED lines=18> */
[----:B------:R-:W-:Y:S01]  /*556d0*/  IMAD.X R29, R29, 0x1, R2, P2 ;  /* 0x000000011d1d7824 */ /* 0x000fe200010e0602 */
[----:B------:R-:W-:-:S02]  /*556e0*/  IADD3 R28, P2, R28, R24, RZ ;  /* 0x000000181c1c7210 */ /* 0x000fc40007f5e0ff */
[----:B--2---:R-:W-:-:S05]  /*556f0*/  IADD3 R0, P1, R0, R24, RZ ;  /* 0x0000001800007210 */ /* 0x004fca0007f3e0ff */
[----:B------:R-:W-:Y:S01]  /*55700*/  STL [R1+0xd5c], R0 ;  /* 0x000d5c0001007387 */ /* 0x000fe20000100800 */
[----:B------:R-:W-:Y:S02]  /*55710*/  STL [R1+0xd80], R7 ;  /* 0x000d800701007387 */ /* 0x000fe40000100800 */
[----:B------:R-:W-:Y:S02]  /*55720*/  STL [R1+0xd54], R6 ;  /* 0x000d540601007387 */ /* 0x000fe40000100800 */
[----:B------:R-:W-:Y:S01]  /*55730*/  STL [R1+0xd78], R25 ;  /* 0x000d781901007387 */ /* 0x000fe20000100800 */
[----:B------:R-:W-:Y:S01]  /*55740*/  STL [R1+0xd4c], R26 ;  /* 0x000d4c1a01007387 */ /* 0x000fe20000100800 */
        /* <DEDUP_REMOVED lines=16> */
[----:B------:R-:W-:-:S02]  /*55850*/  IMAD.X R17, R17, 0x1, R2, P1 ;  /* 0x0000000111117824 */ /* 0x000fc400008e0602 */
[----:B------:R-:W-:Y:S02]  /*55860*/  STL [R1+0xd38], R14 ;  /* 0x000d380e01007387 */ /* 0x000fe40000100800 */
[----:B------:R-:W-:Y:S01]  /*55870*/  STL [R1+0xd0c], R15 ;  /* 0x000d0c0f01007387 */ /* 0x000fe20000100800 */
[----:B------:R-:W-:Y:S01]  /*55880*/  IADD3 R16, P1, R16, R24, RZ ;  /* 0x0000001810107210 */ /* 0x000fe20007f3e0ff */
[----:B------:R-:W-:Y:S01]  /*55890*/  STL [R1+0xd30], R19 ;  /* 0x000d301301007387 */ /* 0x000fe20000100800 */
[----:B------:R-:W-:Y:S02]  /*558a0*/  STL [R1+0xd04], R18 ;  /* 0x000d041201007387 */ /* 0x000fe40000100800 */
[----:B------:R-:W-:Y:S02]  /*558b0*/  STL [R1+0xd28], R17 ;  /* 0x000d281101007387 */ /* 0x000fe40000100800 */
[----:B------:R0:W-:Y:S01]  /*558c0*/  STL [R1+0x1b24], R24 ;  /* 0x001b241801007387 */ /* 0x0001e20000100800 */
        /* <DEDUP_REMOVED lines=1373> */
[----:B------:R0:W-:Y:S04]  /*5aea0*/  STL [R1+0x1784], R0 ;  /* 0x0017840001007387 */ /* 0x0001e80000100800 */
[----:B0-----:R0:W5:Y:S01]  /*5aeb0*/  LDL.LU R0, [R1+0x1a44] ;  /* 0x001a440001007983 */ /* 0x0011620000300800 */
[----:B------:R1:W-:Y:S03]  /*5aec0*/  STL [R1+0x1750], R6 ;  /* 0x0017500601007387 */ /* 0x0003e60000100800 */
[----:B-1----:R0:W5:Y:S01]  /*5aed0*/  LDL.LU R6, [R1+0x1a40] ;  /* 0x001a400001067983 */ /* 0x0021620000300800 */
[----:B------:R1:W-:Y:S03]  /*5aee0*/  STL [R1+0x178c], R7 ;  /* 0x00178c0701007387 */ /* 0x0003e60000100800 */
[----:B-1----:R0:W5:Y:S01]  /*5aef0*/  LDL.LU R7, [R1+0x1a3c] ;  /* 0x001a3c0001077983 */ /* 0x0021620000300800 */
[----:B------:R1:W-:Y:S03]  /*5af00*/  STL [R1+0x1758], R8 ;  /* 0x0017580801007387 */ /* 0x0003e60000100800 */
[----:B-1----:R-:W2:Y:S01]  /*5af10*/  LDL.LU R8, [R1+0x1a38] ;  /* 0x001a380001087983 */ /* 0x002ea20000300800 */
[----:B------:R1:W-:Y:S03]  /*5af20*/  STL [R1+0x1794], R5 ;  /* 0x0017940501007387 */ /* 0x0003e60000100800 */
[----:B-1----:R-:W3:Y:S01]  /*5af30*/  LDL.LU R5, [R1+0x1a34] ;  /* 0x001a340001057983 */ /* 0x002ee20000300800 */
[----:B------:R1:W-:Y:S03]  /*5af40*/  STL [R1+0x1760], R4 ;  /* 0x0017600401007387 */ /* 0x0003e60000100800 */
[----:B-1----:R-:W4:Y:S01]  /*5af50*/  LDL.LU R4, [R1+0x1a30] ;  /* 0x001a300001047983 */ /* 0x002f220000300800 */
[----:B------:R1:W-:Y:S03]  /*5af60*/  STL [R1+0x179c], R3 ;  /* 0x00179c0301007387 */ /* 0x0003e60000100800 */
[----:B-1----:R-:W4:Y:S01]  /*5af70*/  LDL.LU R3, [R1+0x1a2c] ;  /* 0x001a2c0001037983 */ /* 0x002f220000300800 */
[----:B------:R1:W-:Y:S02]  /*5af80*/  STL [R1+0x1768], R23 ;  /* 0x0017681701007387 */ /* 0x0003e40000100800 */
[--C-:B------:R-:W-:Y:S01]  /*5af90*/  IMAD.X R20, R20, 0x1, R2.reuse, P2 ;  /* 0x0000000114147824 */ /* 0x100fe200010e0602 */
[-C--:B------:R-:W-:Y:S01]  /*5afa0*/  IADD3 R19, P2, R19, R24.reuse, RZ ;  /* 0x0000001813137210 */ /* 0x080fe20007f5e0ff */
[--C-:B------:R-:W-:Y:S01]  /*5afb0*/  IMAD.X R18, R18, 0x1, R2.reuse, P3 ;  /* 0x0000000112127824 */ /* 0x100fe200018e0602 */
[----:B-1----:R0:W5:Y:S01]  /*5afc0*/  LDL.LU R23, [R1+0x1a28] ;  /* 0x001a280001177983 */ /* 0x0021620000300800 */
[----:B------:R1:W-:Y:S01]  /*5afd0*/  STL [R1+0x17a4], R22 ;  /* 0x0017a41601007387 */ /* 0x0003e20000100800 */
[-C--:B------:R-:W-:Y:S01]  /*5afe0*/  IADD3 R17, P3, R17, R24.reuse, RZ ;  /* 0x0000001811117210 */ /* 0x080fe20007f7e0ff */
[----:B------:R-:W-:Y:S01]  /*5aff0*/  IMAD.X R16, R16, 0x1, R2, P4 ;  /* 0x0000000110107824 */ /* 0x000fe200020e0602 */
[----:B-1----:R0:W5:Y:S01]  /*5b000*/  LDL.LU R22, [R1+0x1a24] ;  /* 0x001a240001167983 */ /* 0x0021620000300800 */
[----:B------:R1:W-:Y:S01]  /*5b010*/  STL [R1+0x1770], R21 ;  /* 0x0017701501007387 */ /* 0x0003e20000100800 */
[----:B------:R-:W-:-:S02]  /*5b020*/  IADD3 R28, P4, R28, R24, RZ ;  /* 0x000000181c1c7210 */ /* 0x000fc40007f9e0ff */
[----:B-1----:R0:W5:Y:S01]  /*5b030*/  LDL.LU R21, [R1+0x1a20] ;  /* 0x001a200001157983 */ /* 0x0021620000300800 */
[----:B------:R1:W-:Y:S02]  /*5b040*/  STL [R1+0x17ac], R9 ;  /* 0x0017ac0901007387 */ /* 0x0003e40000100800 */
[--C-:B------:R-:W-:Y:S01]  /*5b050*/  IMAD.X R29, R29, 0x1, R2.reuse, P5 ;  /* 0x000000011d1d7824 */ /* 0x100fe200028e0602 */
[----:B-1----:R0:W5:Y:S01]  /*5b060*/  LDL.LU R9, [R1+0x1a1c] ;  /* 0x001a1c0001097983 */ /* 0x0021620000300800 */
[----:B------:R1:W-:Y:S01]  /*5b070*/  STL [R1+0x1778], R20 ;  /* 0x0017781401007387 */ /* 0x0003e20000100800 */
[-C--:B------:R-:W-:Y:S02]  /*5b080*/  IADD3 R25, P5, R25, R24.reuse, RZ ;  /* 0x0000001819197210 */ /* 0x080fe40007fbe0ff */
[----:B-1----:R0:W5:Y:S01]  /*5b090*/  LDL.LU R20, [R1+0x1a18] ;  /* 0x001a180001147983 */ /* 0x0021620000300800 */
[----:B------:R1:W-:Y:S02]  /*5b0a0*/  STL [R1+0x17b4], R19 ;  /* 0x0017b41301007387 */ /* 0x0003e40000100800 */
[--C-:B------:R-:W-:Y:S01]  /*5b0b0*/  IMAD.X R26, R26, 0x1, R2.reuse, P6 ;  /* 0x000000011a1a7824 */ /* 0x100fe200030e0602 */
[----:B------:R-:W-:Y:S01]  /*5b0c0*/  IADD3 R27, P6, R27, R24, RZ ;  /* 0x000000181b1b7210 */ /* 0x000fe20007fde0ff */
[----:B-1----:R0:W5:Y:S01]  /*5b0d0*/  LDL.LU R19, [R1+0x1a14] ;  /* 0x001a140001137983 */ /* 0x0021620000300800 */
[----:B------:R1:W-:Y:S02]  /*5b0e0*/  STL [R1+0x1780], R18 ;  /* 0x0017801201007387 */ /* 0x0003e40000100800 */
[----:B------:R-:W-:-:S02]  /*5b0f0*/  IMAD.X R10, R10, 0x1, R2, P1 ;  /* 0x000000010a0a7824 */ /* 0x000fc400008e0602 */
[--C-:B------:R-:W-:Y:S01]  /*5b100*/  IMAD.X R11, R11, 0x1, R2.reuse, P2 ;  /* 0x000000010b0b7824 */ /* 0x100fe200010e0602 */
[----:B-1----:R0:W5:Y:S01]  /*5b110*/  LDL.LU R18, [R1+0x1a10] ;  /* 0x001a100001127983 */ /* 0x0021620000300800 */
[----:B------:R1:W-:Y:S03]  /*5b120*/  STL [R1+0x17bc], R17 ;  /* 0x0017bc1101007387 */ /* 0x0003e60000100800 */
[----:B-1----:R0:W5:Y:S01]  /*5b130*/  LDL.LU R17, [R1+0x1a0c] ;  /* 0x001a0c0001117983 */ /* 0x0021620000300800 */
[----:B------:R1:W-:Y:S02]  /*5b140*/  STL [R1+0x1788], R16 ;  /* 0x0017881001007387 */ /* 0x0003e40000100800 */
[--C-:B------:R-:W-:Y:S01]  /*5b150*/  IMAD.X R12, R12, 0x1, R2.reuse, P3 ;  /* 0x000000010c0c7824 */ /* 0x100fe200018e0602 */
[----:B-1----:R0:W5:Y:S01]  /*5b160*/  LDL.LU R16, [R1+0x1a08] ;  /* 0x001a080001107983 */ /* 0x0021620000300800 */
[----:B------:R1:W-:Y:S02]  /*5b170*/  STL [R1+0x17c4], R28 ;  /* 0x0017c41c01007387 */ /* 0x0003e40000100800 */
[----:B------:R-:W-:-:S02]  /*5b180*/  IMAD.X R13, R13, 0x1, R2, P4 ;  /* 0x000000010d0d7824 */ /* 0x000fc400020e0602 */
[--C-:B------:R-:W-:Y:S01]  /*5b190*/  IMAD.X R14, R14, 0x1, R2.reuse, P5 ;  /* 0x000000010e0e7824 */ /* 0x100fe200028e0602 */
[----:B-1----:R0:W5:Y:S01]  /*5b1a0*/  LDL.LU R28, [R1+0x1a04] ;  /* 0x001a0400011c7983 */ /* 0x0021620000300800 */
[----:B------:R1:W-:Y:S02]  /*5b1b0*/  STL [R1+0x1790], R29 ;  /* 0x0017901d01007387 */ /* 0x0003e40000100800 */
[----:B------:R-:W-:Y:S01]  /*5b1c0*/  IMAD.X R15, R15, 0x1, R2, P6 ;  /* 0x000000010f0f7824 */ /* 0x000fe200030e0602 */
[----:B-1----:R0:W5:Y:S01]  /*5b1d0*/  LDL.LU R29, [R1+0x1a00] ;  /* 0x001a0000011d7983 */ /* 0x0021620000300800 */
[----:B------:R-:W-:Y:S02]  /*5b1e0*/  STL [R1+0x17cc], R25 ;  /* 0x0017cc1901007387 */ /* 0x000fe40000100800 */
[----:B------:R-:W-:Y:S02]  /*5b1f0*/  STL [R1+0x1798], R26 ;  /* 0x0017981a01007387 */ /* 0x000fe40000100800 */
[----:B------:R-:W-:Y:S01]  /*5b200*/  STL [R1+0x17d0], R27 ;  /* 0x0017d01b01007387 */ /* 0x000fe20000100800 */
[----:B------:R-:W-:Y:S01]  /*5b210*/  STL [R1+0x17a0], R10 ;  /* 0x0017a00a01007387 */ /* 0x000fe20000100800 */
[----:B------:R3:W-:Y:S02]  /*5b220*/  STL [R1+0x17a8], R11 ;  /* 0x0017a80b01007387 */ /* 0x0007e40000100800 */
[----:B------:R0:W-:Y:S02]  /*5b230*/  STL [R1+0x17b0], R12 ;  /* 0x0017b00c01007387 */ /* 0x0001e40000100800 */
[----:B------:R0:W-:Y:S01]  /*5b240*/  STL [R1+0x17b8], R13 ;  /* 0x0017b80d01007387 */ /* 0x0001e20000100800 */
[----:B------:R0:W-:Y:S01]  /*5b250*/  STL [R1+0x17c0], R14 ;  /* 0x0017c00e01007387 */ /* 0x0001e20000100800 */
[----:B---3--:R-:W-:-:S02]  /*5b260*/  IMAD.MOV.U32 R11, RZ, RZ, R5 ;  /* 0x000000ffff0b7224 */ /* 0x008fc400078e0005 */
[----:B--2---:R-:W-:-:S05]  /*5b270*/  IMAD.MOV.U32 R5, RZ, RZ, R8 ;  /* 0x000000ffff057224 */ /* 0x004fca00078e0008 */
[----:B----4-:R0:W-:Y:S01]  /*5b280*/  STL.64 [R1+0x5d0], R4 ;  /* 0x0005d00401007387 */ /* 0x0101e20000100a00 */
[----:B------:R0:W-:Y:S02]  /*5b290*/  STL [R1+0x17c8], R15 ;  /* 0x0017c80f01007387 */ /* 0x0001e40000100800 */
[----:B------:R-:W-:-:S05]  /*5b2a0*/  IMAD.MOV.U32 R10, RZ, RZ, R3 ;  /* 0x000000ffff0a7224 */ /* 0x000fca00078e0003 */
[----:B------:R0:W-:Y:S01]  /*5b2b0*/  STL.64 [R1+0x5d8], R10 ;  /* 0x0005d80a01007387 */ /* 0x0001e20000100a00 */
[----:B------:R-:W-:Y:S01]  /*5b2c0*/  @!P0 CALL.REL.NOINC `(.L_x_1) ;  /* 0x0000001000008944 */ /* 0x000fe20003c00000 */
[----:B------:R-:W-:Y:S05]  /*5b2d0*/  BRA `(.L_x_2) ;  /* 0xfffbe2e000007947 */ /* 0x000fea000383ffff */
.L_x_1:
[----:B-----5:R-:W2:Y:S04]  /*5b2e0*/  LDL.LU R0, [R1+0x224] ;  /* 0x0002240001007983 */ /* 0x020ea80000300800 */
[----:B--2---:R1:W-:Y:S04]  /*5b2f0*/  STL [R1+0x1be4], R0 ;  /* 0x001be40001007387 */ /* 0x0043e80000100800 */
[----:B-1----:R-:W2:Y:S04]  /*5b300*/  LDL.LU R0, [R1+0x45c] ;  /* 0x00045c0001007983 */ /* 0x002ea80000300800 */
[----:B--2---:R1:W-:Y:S04]  /*5b310*/  STL [R1+0x1be8], R0 ;  /* 0x001be80001007387 */ /* 0x0043e80000100800 */
[----:B------:R-:W2:Y:S01]  /*5b320*/  LDL.LU R2, [R1+0x220] ;  /* 0x0002200001027983 */ /* 0x000ea20000300800 */
[----:B-1----:R-:W-:-:S03]  /*5b330*/  IMAD.MOV.U32 R0, RZ, RZ, R7 ;  /* 0x000000ffff007224 */ /* 0x002fc600078e0007 */
[----:B--2---:R1:W-:Y:S04]  /*5b340*/  STL [R1+0x1bec], R2 ;  /* 0x001bec0201007387 */ /* 0x0043e80000100800 */
[----:B0-----:R-:W2:Y:S04]  /*5b350*/  LDL.LU R4, [R1+0x47c] ;  /* 0x00047c0001047983 */ /* 0x001ea80000300800 */
[----:B------:R-:W2:Y:S04]  /*5b360*/  LDL.LU R8, [R1+0x478] ;  /* 0x0004780001087983 */ /* 0x000ea80000300800 */
[----:B------:R-:W3:Y:S04]  /*5b370*/  LDL.LU R3, [R1+0x48c] ;  /* 0x00048c0001037983 */ /* 0x000ee80000300800 */
[----:B------:R-:W3:Y:S01]  /*5b380*/  LDL.LU R5, [R1+0x488] ;  /* 0x0004880001057983 */ /* 0x000ee20000300800 */
[----:B-1----:R-:W-:-:S03]  /*5b390*/  IMAD.MOV.U32 R2, RZ, RZ, R6 ;  /* 0x000000ffff027224 */ /* 0x002fc600078e0006 */
[----:B------:R-:W4:Y:S04]  /*5b3a0*/  LDL.LU R24, [R1+0x24c] ;  /* 0x00024c0001187983 */ /* 0x000f280000300800 */
[----:B------:R-:W4:Y:S04]  /*5b3b0*/  LDL.LU R25, [R1+0x248] ;  /* 0x0002480001197983 */ /* 0x000f280000300800 */
[----:B------:R-:W2:Y:S04]  /*5b3c0*/  LDL.LU R26, [R1+0x25c] ;  /* 0x00025c00011a7983 */ /* 0x000ea80000300800 */
        /* <DEDUP_REMOVED lines=17> */
[----:B------:R0:W-:Y:S01]  /*5b4e0*/  STL [R1+0x1b10], R9 ;  /* 0x001b100901007387 */ /* 0x0001e20000100800 */
[----:B------:R-:W-:-:S03]  /*5b4f0*/  F2FP.PACK_AB R0, R2, R0 ;  /* 0x000000000200723e */ /* 0x000fc600000000ff */
        /* <DEDUP_REMOVED lines=13> */
[----:B------:R-:W2:Y:S04]  /*5b5d0*/  LDL.LU R2, [R1+0x1bec] ;  /* 0x001bec0001027983 */ /* 0x000ea80000300800 */
[----:B------:R0:W-:Y:S04]  /*5b5e0*/  STL [R1+0x17c], R0 ;  /* 0x00017c0001007387 */ /* 0x0001e80000100800 */
[----:B0-----:R-:W2:Y:S02]  /*5b5f0*/  LDL.LU R0, [R1+0x1be8] ;  /* 0x001be80001007983 */ /* 0x001ea40000300800 */
[----:B--2---:R-:W-:-:S02]  /*5b600*/  F2FP.PACK_AB R29, R0, R29 ;  /* 0x0000001d001d723e */ /* 0x004fc400000000ff */
[----:B------:R-:W2:Y:S01]  /*5b610*/  LDL.LU R0, [R1+0x1be4] ;  /* 0x001be40001007983 */ /* 0x000ea20000300800 */
[----:B------:R-:W-:Y:S02]  /*5b620*/  F2FP.PACK_AB R28, R28, R16 ;  /* 0x000000101c1c723e */ /* 0x000fe400000000ff */
[----:B------:R-:W-:Y:S02]  /*5b630*/  F2FP.PACK_AB R16, R17, R18 ;  /* 0x000000121110723e */ /* 0x000fe400000000ff */
[----:B------:R-:W-:Y:S01]  /*5b640*/  F2FP.PACK_AB R9, R19, R9 ;  /* 0x000000091309723e */ /* 0x000fe200000000ff */
[----:B------:R-:W-:Y:S01]  /*5b650*/  STL [R1+0x178], R29 ;  /* 0x0001781d01007387 */ /* 0x000fe20000100800 */
[----:B------:R-:W-:-:S03]  /*5b660*/  F2FP.PACK_AB R17, R20, R21 ;  /* 0x000000151411723e */ /* 0x000fc600000000ff */
[----:B------:R-:W-:Y:S04]  /*5b670*/  STL [R1+0x174], R28 ;  /* 0x0001741c01007387 */ /* 0x000fe80000100800 */
[----:B------:R0:W-:Y:S04]  /*5b680*/  STL [R1+0x170], R16 ;  /* 0x0001701001007387 */ /* 0x0001e80000100800 */
[----:B------:R2:W-:Y:S01]  /*5b690*/  STL [R1+0x18c], R9 ;  /* 0x00018c0901007387 */ /* 0x0005e20000100800 */
[----:B0-----:R-:W-:-:S03]  /*5b6a0*/  F2FP.PACK_AB R16, R22, R23 ;  /* 0x000000171610723e */ /* 0x001fc600000000ff */
[----:B------:R-:W-:Y:S04]  /*5b6b0*/  STL [R1+0x188], R17 ;  /* 0x0001881101007387 */ /* 0x000fe80000100800 */
[----:B------:R-:W-:Y:S01]  /*5b6c0*/  STL [R1+0x184], R16 ;  /* 0x0001841001007387 */ /* 0x000fe20000100800 */
[----:B--2---:R-:W-:Y:S02]  /*5b6d0*/  F2FP.PACK_AB R9, R0, R2 ;  /* 0x000000020009723e */ /* 0x004fe400000000ff */
[----:B------:R-:W-:Y:S02]  /*5b6e0*/  F2FP.PACK_AB R2, R4, R8 ;  /* 0x000000080402723e */ /* 0x000fe400000000ff */
[----:B---3--:R-:W-:Y:S02]  /*5b6f0*/  F2FP.PACK_AB R0, R3, R5 ;  /* 0x000000050300723e */ /* 0x008fe400000000ff */
[----:B----4-:R-:W-:Y:S01]  /*5b700*/  F2FP.PACK_AB R3, R24, R25 ;  /* 0x000000191803723e */ /* 0x010fe200000000ff */
[----:B------:R-:W-:Y:S04]  /*5b710*/  STL [R1+0x180], R9 ;  /* 0x0001800901007387 */ /* 0x000fe80000100800 */
[----:B------:R0:W-:Y:S04]  /*5b720*/  STL [R1+0x19c], R2 ;  /* 0x00019c0201007387 */ /* 0x0001e80000100800 */
[----:B------:R1:W-:Y:S04]  /*5b730*/  STL [R1+0x198], R0 ;  /* 0x0001980001007387 */ /* 0x0003e80000100800 */
[----:B------:R2:W-:Y:S01]  /*5b740*/  STL [R1+0x194], R3 ;  /* 0x0001940301007387 */ /* 0x0005e20000100800 */
[----:B0-----:R-:W-:-:S02]  /*5b750*/  F2FP.PACK_AB R2, R26, R27 ;  /* 0x0000001b1a02723e */ /* 0x001fc400000000ff */
[----:B-1----:R-:W-:-:S03]  /*5b760*/  F2FP.PACK_AB R0, R6, R7 ;  /* 0x000000070600723e */ /* 0x002fc600000000ff */
[----:B------:R0:W-:Y:S01]  /*5b770*/  STL [R1+0x190], R2 ;  /* 0x0001900201007387 */ /* 0x0001e20000100800 */
[----:B--2---:R-:W-:-:S03]  /*5b780*/  F2FP.PACK_AB R3, R10, R11 ;  /* 0x0000000b0a03723e */ /* 0x004fc600000000ff */
[----:B------:R1:W-:Y:S04]  /*5b790*/  STL [R1+0xac], R0 ;  /* 0x0000ac0001007387 */ /* 0x0003e80000100800 */
[----:B------:R-:W-:Y:S04]  /*5b7a0*/  STL [R1+0xa8], R3 ;  /* 0x0000a80301007387 */ /* 0x000fe80000100800 */
[----:B------:R-:W2:Y:S01]  /*5b7b0*/  LDL.LU R29, [R1+0x518] ;  /* 0x00051800011d7983 */ /* 0x000ea20000300800 */
[----:B0-----:R-:W-:Y:S02]  /*5b7c0*/  F2FP.PACK_AB R2, R12, R13 ;  /* 0x0000000d0c02723e */ /* 0x001fe400000000ff */
[----:B-1----:R-:W-:-:S03]  /*5b7d0*/  F2FP.PACK_AB R0, R14, R15 ;  /* 0x0000000f0e00723e */ /* 0x002fc600000000ff */
        /* <DEDUP_REMOVED lines=36> */
[----:B------:R-:W3:Y:S04]  /*5ba20*/  LDL.LU R28, [R1+0x52c] ;  /* 0x00052c00011c7983 */ /* 0x000ee80000300800 */
[----:B---3--:R0:W-:Y:S04]  /*5ba30*/  STL [R1+0x1b58], R28 ;  /* 0x001b581c01007387 */ /* 0x0081e80000100800 */
[----:B0-----:R-:W3:Y:S04]  /*5ba40*/  LDL.LU R28, [R1+0x51c] ;  /* 0x00051c00011c7983 */ /* 0x001ee80000300800 */
        /* <DEDUP_REMOVED lines=33> */
[----:B0-----:R-:W2:Y:S04]  /*5bc60*/  LDL.LU R28, [R1+0x34c] ;  /* 0x00034c00011c7983 */ /* 0x001ea80000300800 */
[----:B------:R-:W3:Y:S04]  /*5bc70*/  LDL.LU R16, [R1+0x528] ;  /* 0x0005280001107983 */ /* 0x000ee80000300800 */
[----:B------:R-:W4:Y:S04]  /*5bc80*/  LDL.LU R17, [R1+0x54c] ;  /* 0x00054c0001117983 */ /* 0x000f280000300800 */
        /* <DEDUP_REMOVED lines=25> */
[----:B--2---:R-:W-:-:S03]  /*5be20*/  F2FP.PACK_AB R29, R28, R29 ;  /* 0x0000001d1c1d723e */ /* 0x004fc600000000ff */
[----:B------:R-:W2:Y:S04]  /*5be30*/  LDL.LU R28, [R1+0x1be0] ;  /* 0x001be000011c7983 */ /* 0x000ea80000300800 */
[----:B------:R0:W-:Y:S04]  /*5be40*/  STL [R1+0xbc], R29 ;  /* 0x0000bc1d01007387 */ /* 0x0001e80000100800 */
[----:B0-----:R-:W2:Y:S02]  /*5be50*/  LDL.LU R29, [R1+0x1bdc] ;  /* 0x001bdc00011d7983 */ /* 0x001ea40000300800 */
[----:B--2---:R-:W-:-:S02]  /*5be60*/  F2FP.PACK_AB R29, R28, R29 ;  /* 0x0000001d1c1d723e */ /* 0x004fc400000000ff */
        /* <DEDUP_REMOVED lines=64> */
[----:B------:R-:W2:Y:S01]  /*5c270*/  LDL.LU R28, [R1+0x1b58] ;  /* 0x001b5800011c7983 */ /* 0x000ea20000300800 */
[----:B---3--:R-:W-:-:S03]  /*5c280*/  F2FP.PACK_AB R9, R19, R9 ;  /* 0x000000091309723e */ /* 0x008fc600000000ff */
[----:B------:R-:W-:Y:S01]  /*5c290*/  STL [R1+0xf8], R29 ;  /* 0x0000f81d01007387 */ /* 0x000fe20000100800 */
[----:B--2---:R-:W-:Y:S02]  /*5c2a0*/  F2FP.PACK_AB R28, R28, R16 ;  /* 0x000000101c1c723e */ /* 0x004fe400000000ff */
[----:B----4-:R-:W-:Y:S02]  /*5c2b0*/  F2FP.PACK_AB R16, R17, R18 ;  /* 0x000000121110723e */ /* 0x010fe400000000ff */
[----:B------:R-:W-:Y:S01]  /*5c2c0*/  F2FP.PACK_AB R17, R20, R21 ;  /* 0x000000151411723e */ /* 0x000fe200000000ff */
[----:B------:R-:W-:Y:S04]  /*5c2d0*/  STL [R1+0xf4], R28 ;  /* 0x0000f41c01007387 */ /* 0x000fe80000100800 */
[----:B------:R0:W-:Y:S04]  /*5c2e0*/  STL [R1+0xf0], R16 ;  /* 0x0000f01001007387 */ /* 0x0001e80000100800 */
[----:B------:R1:W-:Y:S01]  /*5c2f0*/  STL [R1+0x10c], R9 ;  /* 0x00010c0901007387 */ /* 0x0003e20000100800 */
[----:B0-----:R-:W-:-:S03]  /*5c300*/  F2FP.PACK_AB R16, R22, R23 ;  /* 0x000000171610723e */ /* 0x001fc600000000ff */
[----:B------:R-:W-:Y:S01]  /*5c310*/  STL [R1+0x108], R17 ;  /* 0x0001081101007387 */ /* 0x000fe20000100800 */
[----:B-1----:R-:W-:Y:S02]  /*5c320*/  F2FP.PACK_AB R9, R0, R2 ;  /* 0x000000020009723e */ /* 0x002fe400000000ff */
[----:B------:R-:W-:Y:S02]  /*5c330*/  F2FP.PACK_AB R2, R4, R8 ;  /* 0x000000080402723e */ /* 0x000fe400000000ff */
[----:B------:R-:W-:Y:S01]  /*5c340*/  F2FP.PACK_AB R0, R3, R5 ;  /* 0x000000050300723e */ /* 0x000fe200000000ff */
[----:B------:R-:W-:Y:S01]  /*5c350*/  STL [R1+0x104], R16 ;  /* 0x0001041001007387 */ /* 0x000fe20000100800 */
[----:B------:R-:W-:-:S03]  /*5c360*/  F2FP.PACK_AB R3, R24, R25 ;  /* 0x000000191803723e */ /* 0x000fc600000000ff */
        /* <DEDUP_REMOVED lines=33> */
[----:B---3--:R0:W-:Y:S04]  /*5c580*/  STL [R1+0x1b38], R11 ;  /* 0x001b380b01007387 */ /* 0x0081e80000100800 */
[----:B0-----:R-:W3:Y:S04]  /*5c590*/  LDL.LU R11, [R1+0x404] ;  /* 0x00040400010b7983 */ /* 0x001ee80000300800 */
[----:B------:R-:W4:Y:S04]  /*5c5a0*/  LDL.LU R12, [R1+0x574] ;  /* 0x00057400010c7983 */ /* 0x000f280000300800 */
[----:B------:R-:W4:Y:S04]  /*5c5b0*/  LDL.LU R13, [R1+0x570] ;  /* 0x00057000010d7983 */ /* 0x000f280000300800 */
[----:B------:R-:W2:Y:S04]  /*5c5c0*/  LDL.LU R14, [R1+0x594] ;  /* 0x00059400010e7983 */ /* 0x000ea80000300800 */
[----:B------:R-:W2:Y:S04]  /*5c5d0*/  LDL.LU R15, [R1+0x590] ;  /* 0x00059000010f7983 */ /* 0x000ea80000300800 */
[----:B------:R-:W2:Y:S04]  /*5c5e0*/  LDL.LU R23, [R1+0x5ac] ;  /* 0x0005ac0001177983 */ /* 0x000ea80000300800 */
[----:B--2---:R0:W-:Y:S04]  /*5c5f0*/  STL [R1+0x1b24], R23 ;  /* 0x001b241701007387 */ /* 0x0041e80000100800 */
[----:B0-----:R-:W2:Y:S04]  /*5c600*/  LDL.LU R23, [R1+0x608] ;  /* 0x0006080001177983 */ /* 0x001ea80000300800 */
[----:B--2---:R0:W-:Y:S04]  /*5c610*/  STL [R1+0x1b2c], R23 ;  /* 0x001b2c1701007387 */ /* 0x0041e80000100800 */
[----:B0-----:R-:W2:Y:S04]  /*5c620*/  LDL.LU R23, [R1+0x5f8] ;  /* 0x0005f80001177983 */ /* 0x001ea80000300800 */
[----:B------:R-:W2:Y:S04]  /*5c630*/  LDL.LU R22, [R1+0x5a8] ;  /* 0x0005a80001167983 */ /* 0x000ea80000300800 */
[----:B--2---:R0:W-:Y:S04]  /*5c640*/  STL [R1+0x1b28], R22 ;  /* 0x001b281601007387 */ /* 0x0041e80000100800 */
[----:B0-----:R-:W2:Y:S01]  /*5c650*/  LDL.LU R22, [R1+0x60c] ;  /* 0x00060c0001167983 */ /* 0x001ea20000300800 */
[----:B------:R-:W-:-:S03]  /*5c660*/  F2FP.PACK_AB R7, R10, R7 ;  /* 0x000000070a07723e */ /* 0x000fc600000000ff */
[----:B--2---:R0:W-:Y:S04]  /*5c670*/  STL [R1+0x1b30], R22 ;  /* 0x001b301601007387 */ /* 0x0041e80000100800 */
[----:B0-----:R-:W2:Y:S04]  /*5c680*/  LDL.LU R22, [R1+0x5fc] ;  /* 0x0005fc0001167983 */ /* 0x001ea80000300800 */
        /* <DEDUP_REMOVED lines=32> */
[----:B------:R-:W3:Y:S04]  /*5c890*/  LDL.LU R10, [R1+0x1b3c] ;  /* 0x001b3c00010a7983 */ /* 0x000ee80000300800 */
[----:B------:R0:W-:Y:S04]  /*5c8a0*/  STL [R1+0x130], R7 ;  /* 0x0001300701007387 */ /* 0x0001e80000100800 */
[----:B0-----:R-:W2:Y:S01]  /*5c8b0*/  LDL.LU R7, [R1+0x5c4] ;  /* 0x0005c40001077983 */ /* 0x001ea20000300800 */
[----:B---3--:R-:W-:-:S03]  /*5c8c0*/  F2FP.PACK_AB R10, R11, R10 ;  /* 0x0000000a0b0a723e */ /* 0x008fc600000000ff */
[----:B------:R-:W3:Y:S04]  /*5c8d0*/  LDL.LU R11, [R1+0x1b38] ;  /* 0x001b3800010b7983 */ /* 0x000ee80000300800 */
[----:B------:R0:W-:Y:S04]  /*5c8e0*/  STL [R1+0x14c], R10 ;  /* 0x00014c0a01007387 */ /* 0x0001e80000100800 */
[----:B0-----:R-:W3:Y:S01]  /*5c8f0*/  LDL.LU R10, [R1+0x1b34] ;  /* 0x001b3400010a7983 */ /* 0x001ee20000300800 */
[----:B------:R-:W-:Y:S02]  /*5c900*/  F2FP.PACK_AB R23, R22, R23 ;  /* 0x000000171617723e */ /* 0x000fe400000000ff */
[----:B---3--:R-:W-:-:S02]  /*5c910*/  F2FP.PACK_AB R10, R10, R11 ;  /* 0x0000000b0a0a723e */ /* 0x008fc400000000ff */
[----:B----4-:R-:W-:Y:S02]  /*5c920*/  F2FP.PACK_AB R11, R12, R13 ;  /* 0x0000000d0c0b723e */ /* 0x010fe400000000ff */
[----:B------:R-:W-:Y:S01]  /*5c930*/  F2FP.PACK_AB R13, R14, R15 ;  /* 0x0000000f0e0d723e */ /* 0x000fe200000000ff */
[----:B------:R0:W-:Y:S04]  /*5c940*/  STL [R1+0x148], R10 ;  /* 0x0001480a01007387 */ /* 0x0001e80000100800 */
[----:B0-----:R-:W3:Y:S04]  /*5c950*/  LDL.LU R10, [R1+0x61c] ;  /* 0x00061c00010a7983 */ /* 0x001ee80000300800 */
[----:B------:R0:W-:Y:S04]  /*5c960*/  STL [R1+0x144], R11 ;  /* 0x0001440b01007387 */ /* 0x0001e80000100800 */
[----:B0-----:R-:W4:Y:S04]  /*5c970*/  LDL.LU R11, [R1+0x62c] ;  /* 0x00062c00010b7983 */ /* 0x001f280000300800 */
[----:B------:R-:W2:Y:S04]  /*5c980*/  LDL.LU R12, [R1+0x63c] ;  /* 0x00063c00010c7983 */ /* 0x000ea80000300800 */
[----:B------:R0:W-:Y:S04]  /*5c990*/  STL [R1+0x140], R13 ;  /* 0x0001400d01007387 */ /* 0x0001e80000100800 */
[----:B0-----:R-:W2:Y:S04]  /*5c9a0*/  LDL.LU R13, [R1+0x65c] ;  /* 0x00065c00010d7983 */ /* 0x001ea80000300800 */
        /* <DEDUP_REMOVED lines=8> */
[----:B0-----:R-:W2:Y:S01]  /*5ca30*/  LDL.LU R23, [R1+0x1b24] ;  /* 0x001b240001177983 */ /* 0x001ea20000300800 */
[----:B------:R-:W-:Y:S02]  /*5ca40*/  F2FP.PACK_AB R20, R21, R20 ;  /* 0x000000141514723e */ /* 0x000fe400000000ff */
[----:B------:R-:W-:-:S02]  /*5ca50*/  F2FP.PACK_AB R19, R9, R19 ;  /* 0x000000130913723e */ /* 0x000fc400000000ff */
[----:B------:R-:W-:Y:S02]  /*5ca60*/  F2FP.PACK_AB R17, R18, R17 ;  /* 0x000000111211723e */ /* 0x000fe400000000ff */
[----:B------:R-:W-:Y:S02]  /*5ca70*/  F2FP.PACK_AB R29, R16, R29 ;  /* 0x0000001d101d723e */ /* 0x000fe400000000ff */
[----:B--2---:R-:W-:Y:S02]  /*5ca80*/  F2FP.PACK_AB R22, R23, R22 ;  /* 0x000000161716723e */ /* 0x004fe400000000ff */
[----:B------:R-:W2:Y:S04]  /*5ca90*/  LDL.LU R23, [R1+0x1b20] ;  /* 0x001b200001177983 */ /* 0x000ea80000300800 */
[----:B------:R0:W-:Y:S04]  /*5caa0*/  STL [R1+0x154], R22 ;  /* 0x0001541601007387 */ /* 0x0001e80000100800 */
[----:B0-----:R-:W3:Y:S04]  /*5cab0*/  LDL.LU R22, [R1+0x1b1c] ;  /* 0x001b1c0001167983 */ /* 0x001ee80000300800 */
[----:B------:R-:W4:Y:S04]  /*5cac0*/  LDL.LU R21, [R1+0x1b18] ;  /* 0x001b180001157983 */ /* 0x000f280000300800 */
[----:B------:R0:W-:Y:S04]  /*5cad0*/  STL [R1+0x150], R20 ;  /* 0x0001501401007387 */ /* 0x0001e80000100800 */
[----:B0-----:R-:W4:Y:S04]  /*5cae0*/  LDL.LU R20, [R1+0x1b14] ;  /* 0x001b140001147983 */ /* 0x001f280000300800 */
[----:B------:R-:W4:Y:S04]  /*5caf0*/  LDL.LU R9, [R1+0x1b10] ;  /* 0x001b100001097983 */ /* 0x000f280000300800 */
[----:B------:R0:W-:Y:S04]  /*5cb00*/  STL [R1+0x16c], R19 ;  /* 0x00016c1301007387 */ /* 0x0001e80000100800 */
[----:B0-----:R-:W4:Y:S04]  /*5cb10*/  LDL.LU R19, [R1+0x1b0c] ;  /* 0x001b0c0001137983 */ /* 0x001f280000300800 */
[----:B------:R-:W4:Y:S04]  /*5cb20*/  LDL.LU R18, [R1+0x1b08] ;  /* 0x001b080001127983 */ /* 0x000f280000300800 */
[----:B------:R0:W-:Y:S04]  /*5cb30*/  STL [R1+0x168], R17 ;  /* 0x0001681101007387 */ /* 0x0001e80000100800 */
[----:B0-----:R-:W4:Y:S04]  /*5cb40*/  LDL.LU R17, [R1+0x1b04] ;  /* 0x001b040001117983 */ /* 0x001f280000300800 */
[----:B------:R-:W4:Y:S01]  /*5cb50*/  LDL.LU R16, [R1+0x1b00] ;  /* 0x001b000001107983 */ /* 0x000f220000300800 */
[----:B------:R-:W-:-:S02]  /*5cb60*/  F2FP.PACK_AB R27, R2, R27 ;  /* 0x0000001b021b723e */ /* 0x000fc400000000ff */
[----:B------:R-:W-:Y:S02]  /*5cb70*/  F2FP.PACK_AB R0, R28, R0 ;  /* 0x000000001c00723e */ /* 0x000fe400000000ff */
[----:B------:R-:W-:Y:S01]  /*5cb80*/  F2FP.PACK_AB R26, R4, R26 ;  /* 0x0000001a041a723e */ /* 0x000fe200000000ff */
[----:B------:R-:W-:Y:S01]  /*5cb90*/  STL [R1+0x164], R29 ;  /* 0x0001641d01007387 */ /* 0x000fe20000100800 */
[----:B------:R-:W-:Y:S02]  /*5cba0*/  F2FP.PACK_AB R25, R8, R25 ;  /* 0x000000190819723e */ /* 0x000fe400000000ff */
[----:B------:R-:W-:Y:S01]  /*5cbb0*/  F2FP.PACK_AB R24, R3, R24 ;  /* 0x000000180318723e */ /* 0x000fe200000000ff */
[----:B------:R-:W-:Y:S04]  /*5cbc0*/  STL [R1+0x1a08], R27 ;  /* 0x001a081b01007387 */ /* 0x000fe80000100800 */
[----:B------:R-:W-:Y:S04]  /*5cbd0*/  STL [R1+0x160], R0 ;  /* 0x0001600001007387 */ /* 0x000fe80000100800 */
[----:B------:R-:W-:Y:S04]  /*5cbe0*/  STL [R1+0x1a0c], R26 ;  /* 0x001a0c1a01007387 */ /* 0x000fe80000100800 */
[----:B------:R-:W-:Y:S04]  /*5cbf0*/  STL [R1+0x1a10], R25 ;  /* 0x001a101901007387 */ /* 0x000fe80000100800 */
[----:B------:R-:W-:Y:S01]  /*5cc00*/  STL [R1+0x1a14], R24 ;  /* 0x001a141801007387 */ /* 0x000fe20000100800 */
[----:B------:R-:W-:-:S02]  /*5cc10*/  F2FP.PACK_AB R15, R14, R15 ;  /* 0x0000000f0e0f723e */ /* 0x000fc400000000ff */
[----:B--2---:R-:W-:-:S05]  /*5cc20*/  F2FP.PACK_AB R23, R5, R23 ;  /* 0x000000170517723e */ /* 0x004fca00000000ff */
[----:B------:R-:W-:Y:S01]  /*5cc30*/  STL [R1+0x1a18], R23 ;  /* 0x001a181701007387 */ /* 0x000fe20000100800 */
[----:B---3--:R-:W-:Y:S02]  /*5cc40*/  F2FP.PACK_AB R22, R6, R22 ;  /* 0x000000160616723e */ /* 0x008fe400000000ff */
[----:B----4-:R-:W-:-:S03]  /*5cc50*/  F2FP.PACK_AB R21, R7, R21 ;  /* 0x000000150715723e */ /* 0x010fc600000000ff */
[----:B------:R-:W-:Y:S04]  /*5cc60*/  STL [R1+0x1a1c], R22 ;  /* 0x001a1c1601007387 */ /* 0x000fe80000100800 */
[----:B------:R-:W-:Y:S01]  /*5cc70*/  STL [R1+0x1a20], R21 ;  /* 0x001a201501007387 */ /* 0x000fe20000100800 */
[----:B------:R-:W-:-:S05]  /*5cc80*/  F2FP.PACK_AB R20, R20, R9 ;  /* 0x000000091414723e */ /* 0x000fca00000000ff */
[----:B------:R-:W-:Y:S01]  /*5cc90*/  STL [R1+0x1a24], R20 ;  /* 0x001a241401007387 */ /* 0x000fe20000100800 */
[----:B------:R-:W-:Y:S02]  /*5cca0*/  F2FP.PACK_AB R19, R10, R19 ;  /* 0x000000130a13723e */ /* 0x000fe400000000ff */
[----:B------:R-:W-:-:S03]  /*5ccb0*/  F2FP.PACK_AB R18, R11, R18 ;  /* 0x000000120b12723e */ /* 0x000fc600000000ff */
[----:B------:R-:W-:Y:S04]  /*5ccc0*/  STL [R1+0x1a28], R19 ;  /* 0x001a281301007387 */ /* 0x000fe80000100800 */
[----:B------:R-:W-:Y:S01]  /*5ccd0*/  STL [R1+0x1a2c], R18 ;  /* 0x001a2c1201007387 */ /* 0x000fe20000100800 */
[----:B------:R-:W-:Y:S02]  /*5cce0*/  F2FP.PACK_AB R17, R12, R17 ;  /* 0x000000110c11723e */ /* 0x000fe400000000ff */
[----:B------:R-:W-:-:S03]  /*5ccf0*/  F2FP.PACK_AB R16, R13, R16 ;  /* 0x000000100d10723e */ /* 0x000fc600000000ff */
[----:B------:R-:W-:Y:S04]  /*5cd00*/  STL [R1+0x1a30], R17 ;  /* 0x001a301101007387 */ /* 0x000fe80000100800 */
[----:B------:R-:W-:Y:S04]  /*5cd10*/  STL [R1+0x1a34], R16 ;  /* 0x001a341001007387 */ /* 0x000fe80000100800 */
[----:B------:R-:W2:Y:S04]  /*5cd20*/  LDL.LU R14, [R1+0x620] ;  /* 0x00062000010e7983 */ /* 0x000ea80000300800 */
[----:B------:R-:W3:Y:S04]  /*5cd30*/  LDL.LU R13, [R1+0x630] ;  /* 0x00063000010d7983 */ /* 0x000ee80000300800 */
[----:B---3--:R0:W-:Y:S04]  /*5cd40*/  STL [R1+0x1afc], R13 ;  /* 0x001afc0d01007387 */ /* 0x0081e80000100800 */
[----:B0-----:R-:W2:Y:S04]  /*5cd50*/  LDL.LU R13, [R1+0x624] ;  /* 0x00062400010d7983 */ /* 0x001ea80000300800 */
[----:B------:R-:W3:Y:S04]  /*5cd60*/  LDL.LU R12, [R1+0x650] ;  /* 0x00065000010c7983 */ /* 0x000ee80000300800 */
[----:B---3--:R0:W-:Y:S04]  /*5cd70*/  STL [R1+0x1af8], R12 ;  /* 0x001af80c01007387 */ /* 0x0081e80000100800 */
[----:B0-----:R-:W3:Y:S04]  /*5cd80*/  LDL.LU R12, [R1+0x634] ;  /* 0x00063400010c7983 */ /* 0x001ee80000300800 */
[----:B------:R-:W4:Y:S04]  /*5cd90*/  LDL.LU R11, [R1+0x668] ;  /* 0x00066800010b7983 */ /* 0x000f280000300800 */
[----:B----4-:R0:W-:Y:S04]  /*5cda0*/  STL [R1+0x1af4], R11 ;  /* 0x001af40b01007387 */ /* 0x0101e80000100800 */
[----:B0-----:R-:W4:Y:S04]  /*5cdb0*/  LDL.LU R11, [R1+0x654] ;  /* 0x00065400010b7983 */ /* 0x001f280000300800 */
[----:B------:R-:W2:Y:S04]  /*5cdc0*/  LDL.LU R10, [R1+0x678] ;  /* 0x00067800010a7983 */ /* 0x000ea80000300800 */
[----:B--2---:R0:W-:Y:S04]  /*5cdd0*/  STL [R1+0x1af0], R10 ;  /* 0x001af00a01007387 */ /* 0x0041e80000100800 */
[----:B0-----:R-:W2:Y:S04]  /*5cde0*/  LDL.LU R10, [R1+0x66c] ;  /* 0x00066c00010a7983 */ /* 0x001ea80000300800 */
[----:B------:R-:W2:Y:S01]  /*5cdf0*/  LDL.LU R9, [R1+0x688] ;  /* 0x0006880001097983 */ /* 0x000ea20000300800 */
        /* <DEDUP_REMOVED lines=27> */
[----:B------:R-:W3:Y:S04]  /*5cfb0*/  LDL.LU R13, [R1+0x1afc] ;  /* 0x001afc00010d7983 */ /* 0x000ee80000300800 */
[----:B------:R0:W-:Y:S04]  /*5cfc0*/  STL [R1+0x1a3c], R14 ;  /* 0x001a3c0e01007387 */ /* 0x0001e80000100800 */
[----:B0-----:R-:W2:Y:S01]  /*5cfd0*/  LDL.LU R14, [R1+0x674] ;  /* 0x00067400010e7983 */ /* 0x001ea20000300800 */
[----:B---3--:R-:W-:-:S03]  /*5cfe0*/  F2FP.PACK_AB R13, R12, R13 ;  /* 0x0000000d0c0d723e */ /* 0x008fc600000000ff */
[----:B------:R-:W4:Y:S04]  /*5cff0*/  LDL.LU R12, [R1+0x1af8] ;  /* 0x001af800010c7983 */ /* 0x000f280000300800 */
[----:B------:R0:W-:Y:S04]  /*5d000*/  STL [R1+0x1a40], R13 ;  /* 0x001a400d01007387 */ /* 0x0001e80000100800 */
[----:B0-----:R-:W3:Y:S01]  /*5d010*/  LDL.LU R13, [R1+0x664] ;  /* 0x00066400010d7983 */ /* 0x001ee20000300800 */
[----:B----4-:R-:W-:-:S03]  /*5d020*/  F2FP.PACK_AB R12, R11, R12 ;  /* 0x0000000c0b0c723e */ /* 0x010fc600000000ff */
[----:B------:R-:W4:Y:S04]  /*5d030*/  LDL.LU R11, [R1+0x1af4] ;  /* 0x001af400010b7983 */ /* 0x000f280000300800 */
[----:B------:R0:W-:Y:S04]  /*5d040*/  STL [R1+0x1a44], R12 ;  /* 0x001a440c01007387 */ /* 0x0001e80000100800 */
[----:B0-----:R-:W2:Y:S01]  /*5d050*/  LDL.LU R12, [R1+0x69c] ;  /* 0x00069c00010c7983 */ /* 0x001ea20000300800 */
[----:B----4-:R-:W-:-:S03]  /*5d060*/  F2FP.PACK_AB R11, R10, R11 ;  /* 0x0000000b0a0b723e */ /* 0x010fc600000000ff */
[----:B------:R-:W2:Y:S04]  /*5d070*/  LDL.LU R10, [R1+0x1af0] ;  /* 0x001af000010a7983 */ /* 0x000ea80000300800 */
[----:B------:R0:W-:Y:S04]  /*5d080*/  STL [R1+0x1a48], R11 ;  /* 0x001a480b01007387 */ /* 0x0001e80000100800 */
[----:B0-----:R-:W4:Y:S01]  /*5d090*/  LDL.LU R11, [R1+0x68c] ;  /* 0x00068c00010b7983 */ /* 0x001f220000300800 */
[----:B--2---:R-:W-:-:S03]  /*5d0a0*/  F2FP.PACK_AB R10, R9, R10 ;  /* 0x0000000a090a723e */ /* 0x004fc600000000ff */
[----:B------:R-:W4:Y:S01]  /*5d0b0*/  LDL.LU R9, [R1+0x1aec] ;  /* 0x001aec0001097983 */ /* 0x000f220000300800 */
[----:B------:R-:W-:Y:S02]  /*5d0c0*/  F2FP.PACK_AB R8, R12, R8 ;  /* 0x000000080c08723e */ /* 0x000fe400000000ff */
[----:B---3--:R-:W-:Y:S01]  /*5d0d0*/  F2FP.PACK_AB R7, R13, R7 ;  /* 0x000000070d07723e */ /* 0x008fe200000000ff */
[----:B------:R-:W-:Y:S01]  /*5d0e0*/  STL [R1+0x1a4c], R10 ;  /* 0x001a4c0a01007387 */ /* 0x000fe20000100800 */
[----:B------:R-:W-:Y:S02]  /*5d0f0*/  F2FP.PACK_AB R6, R14, R6 ;  /* 0x000000060e06723e */ /* 0x000fe400000000ff */
[----:B------:R-:W-:Y:S02]  /*5d100*/  F2FP.PACK_AB R5, R15, R5 ;  /* 0x000000050f05723e */ /* 0x000fe400000000ff */
[----:B------:R-:W-:Y:S02]  /*5d110*/  F2FP.PACK_AB R4, R16, R4 ;  /* 0x000000041004723e */ /* 0x000fe400000000ff */
[----:B----4-:R-:W-:-:S05]  /*5d120*/  F2FP.PACK_AB R9, R11, R9 ;  /* 0x000000090b09723e */ /* 0x010fca00000000ff */
[----:B------:R-:W-:Y:S04]  /*5d130*/  STL [R1+0x1a50], R9 ;  /* 0x001a500901007387 */ /* 0x000fe80000100800 */
[----:B------:R-:W-:Y:S04]  /*5d140*/  STL [R1+0x1a54], R8 ;  /* 0x001a540801007387 */ /* 0x000fe80000100800 */
[----:B------:R-:W-:Y:S04]  /*5d150*/  STL [R1+0x1a58], R7 ;  /* 0x001a580701007387 */ /* 0x000fe80000100800 */
[----:B------:R0:W-:Y:S04]  /*5d160*/  STL [R1+0x1a5c], R6 ;  /* 0x001a5c0601007387 */ /* 0x0001e80000100800 */
[----:B------:R1:W-:Y:S04]  /*5d170*/  STL [R1+0x1a60], R5 ;  /* 0x001a600501007387 */ /* 0x0003e80000100800 */
[----:B------:R2:W-:Y:S01]  /*5d180*/  STL [R1+0x1a64], R4 ;  /* 0x001a640401007387 */ /* 0x0005e20000100800 */
[----:B0-----:R-:W-:-:S02]  /*5d190*/  F2FP.PACK_AB R6, R19, R20 ;  /* 0x000000141306723e */ /* 0x001fc400000000ff */
[----:B-1----:R-:W-:Y:S02]  /*5d1a0*/  F2FP.PACK_AB R5, R17, R18 ;  /* 0x000000121105723e */ /* 0x002fe400000000ff */
[----:B--2---:R-:W-:-:S03]  /*5d1b0*/  F2FP.PACK_AB R4, R21, R22 ;  /* 0x000000161504723e */ /* 0x004fc600000000ff */
[----:B------:R0:W-:Y:S04]  /*5d1c0*/  STL [R1+0xc], R5 ;  /* 0x00000c0501007387 */ /* 0x0001e80000100800 */
[----:B------:R1:W-:Y:S04]  /*5d1d0*/  STL [R1+0x8], R6 ;  /* 0x0000080601007387 */ /* 0x0003e80000100800 */
[----:B------:R2:W-:Y:S01]  /*5d1e0*/  STL [R1+0x4], R4 ;  /* 0x0000040401007387 */ /* 0x0005e20000100800 */
[----:B0-----:R-:W-:Y:S02]  /*5d1f0*/  F2FP.PACK_AB R5, R23, R24 ;  /* 0x000000181705723e */ /* 0x001fe400000000ff */
[----:B-1----:R-:W-:-:S03]  /*5d200*/  F2FP.PACK_AB R6, R25, R26 ;  /* 0x0000001a1906723e */ /* 0x002fc600000000ff */
[----:B------:R-:W-:Y:S01]  /*5d210*/  STL [R1], R5 ;  /* 0x0000000501007387 */ /* 0x000fe20000100800 */
[----:B--2---:R-:W-:-:S03]  /*5d220*/  F2FP.PACK_AB R4, R27, R29 ;  /* 0x0000001d1b04723e */ /* 0x004fc600000000ff */
[----:B------:R-:W-:Y:S04]  /*5d230*/  STL [R1+0x1c], R6 ;  /* 0x00001c0601007387 */ /* 0x000fe80000100800 */
[----:B------:R0:W-:Y:S04]  /*5d240*/  STL [R1+0x18], R4 ;  /* 0x0000180401007387 */ /* 0x0001e80000100800 */
[----:B0-----:R-:W2:Y:S01]  /*5d250*/  LDL.LU R4, [R1+0x7a8] ;  /* 0x0007a80001047983 */ /* 0x001ea20000300800 */
[----:B------:R-:W-:Y:S02]  /*5d260*/  F2FP.PACK_AB R5, R28, R0 ;  /* 0x000000001c05723e */ /* 0x000fe400000000ff */
[----:B------:R-:W-:-:S03]  /*5d270*/  F2FP.PACK_AB R0, R2, R3 ;  /* 0x000000030200723e */ /* 0x000fc600000000ff */
        /* <DEDUP_REMOVED lines=162> */
[----:B----4-:R-:W-:-:S03]  /*5dca0*/  F2FP.PACK_AB R8, R7, R8 ;  /* 0x000000080708723e */ /* 0x010fc600000000ff */
[----:B------:R0:W-:Y:S01]  /*5dcb0*/  STL [R1+0x6c], R4 ;  /* 0x00006c0401007387 */ /* 0x0001e20000100800 */
[----:B---3--:R-:W-:Y:S02]  /*5dcc0*/  F2FP.PACK_AB R10, R9, R10 ;  /* 0x0000000a090a723e */ /* 0x008fe400000000ff */
[----:B------:R-:W-:Y:S01]  /*5dcd0*/  F2FP.PACK_AB R12, R11, R12 ;  /* 0x0000000c0b0c723e */ /* 0x000fe200000000ff */
[----:B0-----:R0:W5:Y:S01]  /*5dce0*/  LDL.LU R4, [R1+0x1a64] ;  /* 0x001a640001047983 */ /* 0x0011620000300800 */
[----:B------:R-:W-:Y:S02]  /*5dcf0*/  F2FP.PACK_AB R14, R13, R14 ;  /* 0x0000000e0d0e723e */ /* 0x000fe400000000ff */
[----:B------:R-:W-:Y:S02]  /*5dd00*/  F2FP.PACK_AB R16, R15, R16 ;  /* 0x000000100f10723e */ /* 0x000fe400000000ff */
[----:B------:R-:W-:Y:S02]  /*5dd10*/  F2FP.PACK_AB R18, R17, R18 ;  /* 0x000000121112723e */ /* 0x000fe400000000ff */
[----:B------:R-:W-:-:S02]  /*5dd20*/  F2FP.PACK_AB R20, R19, R20 ;  /* 0x000000141314723e */ /* 0x000fc400000000ff */
[----:B------:R-:W-:Y:S02]  /*5dd30*/  F2FP.PACK_AB R22, R21, R22 ;  /* 0x000000161516723e */ /* 0x000fe400000000ff */
[----:B------:R-:W-:Y:S02]  /*5dd40*/  F2FP.PACK_AB R24, R23, R24 ;  /* 0x000000181718723e */ /* 0x000fe400000000ff */
[----:B------:R-:W-:Y:S02]  /*5dd50*/  F2FP.PACK_AB R26, R25, R26 ;  /* 0x0000001a191a723e */ /* 0x000fe400000000ff */
[----:B------:R-:W-:Y:S02]  /*5dd60*/  F2FP.PACK_AB R28, R27, R28 ;  /* 0x0000001c1b1c723e */ /* 0x000fe400000000ff */
[----:B------:R-:W-:Y:S02]  /*5dd70*/  F2FP.PACK_AB R0, R29, R0 ;  /* 0x000000001d00723e */ /* 0x000fe400000000ff */
[----:B--2---:R-:W-:-:S02]  /*5dd80*/  F2FP.PACK_AB R6, R5, R6 ;  /* 0x000000060506723e */ /* 0x004fc400000000ff */
[----:B------:R0:W5:Y:S04]  /*5dd90*/  LDL.LU R5, [R1+0x1a60] ;  /* 0x001a600001057983 */ /* 0x0001680000300800 */
[----:B------:R1:W-:Y:S04]  /*5dda0*/  STL [R1+0x68], R6 ;  /* 0x0000680601007387 */ /* 0x0003e80000100800 */
[----:B-1----:R0:W5:Y:S04]  /*5ddb0*/  LDL.LU R6, [R1+0x1a5c] ;  /* 0x001a5c0001067983 */ /* 0x0021680000300800 */
        /* <DEDUP_REMOVED lines=32> */
[----:B-1----:R-:W2:Y:S04]  /*5dfc0*/  LDL.LU R28, [R1+0x1a04] ;  /* 0x001a0400011c7983 */ /* 0x002ea80000300800 */
[----:B------:R-:W2:Y:S01]  /*5dfd0*/  LDL.LU R29, [R1+0x1a00] ;  /* 0x001a0000011d7983 */ /* 0x000ea20000300800 */
[----:B------:R-:W-:-:S03]  /*5dfe0*/  F2FP.PACK_AB R2, R2, R3 ;  /* 0x000000030202723e */ /* 0x000fc600000000ff */
[----:B------:R2:W-:Y:S02]  /*5dff0*/  STL [R1+0x98], R0 ;  /* 0x0000980001007387 */ /* 0x0005e40000100800 */
[----:B--2---:R-:W-:-:S05]  /*5e000*/  F2FP.PACK_AB R0, R29, R28 ;  /* 0x0000001c1d00723e */ /* 0x004fca00000000ff */
[----:B------:R0:W-:Y:S04]  /*5e010*/  STL [R1+0x90], R0 ;  /* 0x0000900001007387 */ /* 0x0001e80000100800 */
[----:B------:R0:W-:Y:S02]  /*5e020*/  STL [R1+0x94], R2 ;  /* 0x0000940201007387 */ /* 0x0001e40000100800 */
.L_x_0:
[----:B0-----:R-:W2:Y:S04]  /*5e030*/  LDL.LU R3, [R1+0x54] ;  /* 0x0000540001037983 */ /* 0x001ea80000300800 */
[----:B------:R-:W3:Y:S04]  /*5e040*/  LDL.LU R2, [R1+0x58] ;  /* 0x0000580001027983 */ /* 0x000ee80000300800 */
[----:B------:R-:W4:Y:S04]  /*5e050*/  LDL.LU R0, [R1+0x5c] ;  /* 0x00005c0001007983 */ /* 0x000f280000300800 */
[----:B-----5:R0:W-:Y:S04]  /*5e060*/  STL.64 [R1+0x1ba8], R6 ;  /* 0x001ba80601007387 */ /* 0x0201e80000100a00 */
[----:B0-----:R-:W2:Y:S04]  /*5e070*/  LDL.LU R7, [R1+0x50] ;  /* 0x0000500001077983 */ /* 0x001ea80000300800 */
[----:B------:R-:W2:Y:S04]  /*5e080*/  LDL.LU R29, [R1+0x28] ;  /* 0x00002800011d7983 */ /* 0x000ea80000300800 */
[----:B------:R-:W2:Y:S04]  /*5e090*/  LDL.LU R28, [R1+0x2c] ;  /* 0x00002c00011c7983 */ /* 0x000ea80000300800 */
[----:B------:R-:W2:Y:S04]  /*5e0a0*/  LDL.LU R6, [R1+0x8c] ;  /* 0x00008c0001067983 */ /* 0x000ea80000300800 */
[----:B------:R0:W-:Y:S04]  /*5e0b0*/  STL.64 [R1+0x1ba0], R4 ;  /* 0x001ba00401007387 */ /* 0x0001e80000100a00 */
[----:B0-----:R-:W2:Y:S04]  /*5e0c0*/  LDL.LU R4, [R1+0x84] ;  /* 0x0000840001047983 */ /* 0x001ea80000300800 */
[----:B------:R-:W2:Y:S04]  /*5e0d0*/  LDL.LU R5, [R1+0x88] ;  /* 0x0000880001057983 */ /* 0x000ea80000300800 */
[----:B------:R0:W-:Y:S04]  /*5e0e0*/  STL.64 [R1+0x1b98], R10 ;  /* 0x001b980a01007387 */ /* 0x0001e80000100a00 */
[----:B0-----:R-:W2:Y:S04]  /*5e0f0*/  LDL.LU R10, [R1+0x90] ;  /* 0x00009000010a7983 */ /* 0x001ea80000300800 */
[----:B------:R-:W3:Y:S04]  /*5e100*/  LDL.LU R11, [R1+0x1818] ;  /* 0x00181800010b7983 */ /* 0x000ee80000300800 */
[----:B------:R-:W-:Y:S04]  /*5e110*/  STL.64 [R1+0x1b90], R8 ;  /* 0x001b900801007387 */ /* 0x000fe80000100a00 */
[----:B------:R-:W-:Y:S04]  /*5e120*/  STL.64 [R1+0x1b88], R14 ;  /* 0x001b880e01007387 */ /* 0x000fe80000100a00 */
[----:B------:R-:W-:Y:S04]  /*5e130*/  STL.64 [R1+0x1b80], R12 ;  /* 0x001b800c01007387 */ /* 0x000fe80000100a00 */
[----:B------:R0:W-:Y:S04]  /*5e140*/  STL.64 [R1+0x1b78], R18 ;  /* 0x001b781201007387 */ /* 0x0001e80000100a00 */
[----:B0-----:R-:W4:Y:S04]  /*5e150*/  LDL.LU R19, [R1+0x24] ;  /* 0x0000240001137983 */ /* 0x001f280000300800 */
[----:B------:R-:W4:Y:S04]  /*5e160*/  LDL.LU R18, [R1+0x20] ;  /* 0x0000200001127983 */ /* 0x000f280000300800 */
[----:B------:R0:W-:Y:S04]  /*5e170*/  STL.64 [R1+0x1b70], R16 ;  /* 0x001b701001007387 */ /* 0x0001e80000100a00 */
[----:B0-----:R-:W4:Y:S04]  /*5e180*/  LDL.LU R16, [R1+0x9c] ;  /* 0x00009c0001107983 */ /* 0x001f280000300800 */
[----:B------:R-:W4:Y:S04]  /*5e190*/  LDL.LU R17, [R1+0x80] ;  /* 0x0000800001117983 */ /* 0x000f280000300800 */
[----:B------:R0:W-:Y:S04]  /*5e1a0*/  STL.64 [R1+0x1b68], R22 ;  /* 0x001b681601007387 */ /* 0x0001e80000100a00 */
[----:B0-----:R-:W4:Y:S04]  /*5e1b0*/  LDL.LU R22, [R1+0x94] ;  /* 0x0000940001167983 */ /* 0x001f280000300800 */
[----:B------:R-:W4:Y:S04]  /*5e1c0*/  LDL.LU R23, [R1+0x98] ;  /* 0x0000980001177983 */ /* 0x000f280000300800 */
[----:B------:R2:W-:Y:S04]  /*5e1d0*/  STL.64 [R1+0x1b60], R20 ;  /* 0x001b601401007387 */ /* 0x0005e80000100a00 */
[----:B------:R-:W-:Y:S04]  /*5e1e0*/  STL.64 [R1+0x1b58], R26 ;  /* 0x001b581a01007387 */ /* 0x000fe80000100a00 */
[----:B------:R0:W-:Y:S04]  /*5e1f0*/  STL.64 [R1+0x1b50], R24 ;  /* 0x001b501801007387 */ /* 0x0001e80000100a00 */
[----:B------:R-:W4:Y:S04]  /*5e200*/  LDL.LU R12, [R1+0x30] ;  /* 0x00003000010c7983 */ /* 0x000f280000300800 */
[----:B------:R-:W4:Y:S04]  /*5e210*/  LDL.LU R13, [R1+0x34] ;  /* 0x00003400010d7983 */ /* 0x000f280000300800 */
[----:B------:R-:W4:Y:S04]  /*5e220*/  LDL.LU R14, [R1+0x38] ;  /* 0x00003800010e7983 */ /* 0x000f280000300800 */
[----:B------:R-:W4:Y:S01]  /*5e230*/  LDL.LU R15, [R1+0x3c] ;  /* 0x00003c00010f7983 */ /* 0x000f220000300800 */
[----:B--2---:R-:W-:-:S03]  /*5e240*/  IMAD.MOV.U32 R21, RZ, RZ, R10 ;  /* 0x000000ffff157224 */ /* 0x004fc600078e000a */
[----:B------:R-:W-:Y:S01]  /*5e250*/  BAR.SYNC.DEFER_BLOCKING 0x0 ;  /* 0x0000000000007b1d */ /* 0x000fe20000010000 */
[----:B---3--:R-:W-:-:S05]  /*5e260*/  ISETP.GE.AND P0, PT, R11, c[0x0][0x17c], PT ;  /* 0x00005f000b007a0c */ /* 0x008fca0003f06270 */
[----:B----4-:R-:W-:Y:S04]  /*5e270*/  STL.64 [R1+0x1bb8], R14 ;  /* 0x001bb80e01007387 */ /* 0x010fe80000100a00 */
[----:B------:R1:W-:Y:S04]  /*5e280*/  STL.64 [R1+0x1bb0], R12 ;  /* 0x001bb00c01007387 */ /* 0x0003e80000100a00 */
[----:B------:R-:W2:Y:S04]  /*5e290*/  LDL.LU R8, [R1+0x40] ;  /* 0x0000400001087983 */ /* 0x000ea80000300800 */
[----:B------:R-:W2:Y:S04]  /*5e2a0*/  LDL.LU R9, [R1+0x44] ;  /* 0x0000440001097983 */ /* 0x000ea80000300800 */
[----:B------:R-:W3:Y:S04]  /*5e2b0*/  LDL.LU R10, [R1+0x48] ;  /* 0x00004800010a7983 */ /* 0x000ee80000300800 */
[----:B------:R-:W3:Y:S01]  /*5e2c0*/  LDL.LU R11, [R1+0x4c] ;  /* 0x00004c00010b7983 */ /* 0x000ee20000300800 */
[----:B0-----:R-:W-:-:S02]  /*5e2d0*/  IMAD.MOV.U32 R24, RZ, RZ, R21 ;  /* 0x000000ffff187224 */ /* 0x001fc400078e0015 */
[----:B------:R-:W-:Y:S01]  /*5e2e0*/  IMAD.MOV.U32 R25, RZ, RZ, R22 ;  /* 0x000000ffff197224 */ /* 0x000fe200078e0016 */
[----:B------:R-:W4:Y:S01]  /*5e2f0*/  LDL.LU R21, [R1+0x1814] ;  /* 0x0018140001157983 */ /* 0x000f220000300800 */
[----:B------:R-:W-:Y:S02]  /*5e300*/  IMAD.MOV.U32 R27, RZ, RZ, R16 ;  /* 0x000000ffff1b7224 */ /* 0x000fe400078e0010 */
[----:B------:R-:W-:Y:S01]  /*5e310*/  IMAD.MOV.U32 R26, RZ, RZ, R23 ;  /* 0x000000ffff1a7224 */ /* 0x000fe200078e0017 */
[----:B------:R-:W4:Y:S01]  /*5e320*/  LDL.LU R20, [R1+0x1810] ;  /* 0x0018100001147983 */ /* 0x000f220000300800 */
[----:B------:R-:W-:Y:S02]  /*5e330*/  IMAD.MOV.U32 R22, RZ, RZ, R17 ;  /* 0x000000ffff167224 */ /* 0x000fe400078e0011 */
[----:B------:R-:W-:Y:S02]  /*5e340*/  IMAD.MOV.U32 R16, RZ, RZ, R5 ;  /* 0x000000ffff107224 */ /* 0x000fe400078e0005 */
[----:B------:R-:W-:-:S02]  /*5e350*/  IMAD.MOV.U32 R23, RZ, RZ, R4 ;  /* 0x000000ffff177224 */ /* 0x000fc400078e0004 */
[----:B------:R-:W-:Y:S02]  /*5e360*/  IMAD.MOV.U32 R17, RZ, RZ, R6 ;  /* 0x000000ffff117224 */ /* 0x000fe400078e0006 */
[----:B------:R-:W-:Y:S02]  /*5e370*/  IMAD.MOV.U32 R5, RZ, RZ, R3 ;  /* 0x000000ffff057224 */ /* 0x000fe400078e0003 */
[----:B------:R-:W-:Y:S01]  /*5e380*/  IMAD.MOV.U32 R4, RZ, RZ, R7 ;  /* 0x000000ffff047224 */ /* 0x000fe200078e0007 */
[----:B------:R-:W4:Y:S01]  /*5e390*/  LDL.LU R3, [R1+0x180c] ;  /* 0x00180c0001037983 */ /* 0x000f220000300800 */
[----:B------:R-:W-:Y:S02]  /*5e3a0*/  IMAD.MOV.U32 R6, RZ, RZ, R2 ;  /* 0x000000ffff067224 */ /* 0x000fe400078e0002 */
[----:B------:R-:W-:Y:S01]  /*5e3b0*/  IMAD.MOV.U32 R7, RZ, RZ, R0 ;  /* 0x000000ffff077224 */ /* 0x000fe200078e0000 */
[----:B------:R-:W4:Y:S04]  /*5e3c0*/  LDL.LU R2, [R1+0x1808] ;  /* 0x0018080001027983 */ /* 0x000f280000300800 */
[----:B------:R-:W4:Y:S04]  /*5e3d0*/  LDL.LU R0, [R1+0x1804] ;  /* 0x0018040001007983 */ /* 0x000f280000300800 */
[----:B---3--:R-:W-:Y:S04]  /*5e3e0*/  STL.64 [R1+0x1bc8], R10 ;  /* 0x001bc80a01007387 */ /* 0x008fe80000100a00 */
[----:B--2---:R0:W-:Y:S04]  /*5e3f0*/  STL.64 [R1+0x1bc0], R8 ;  /* 0x001bc00801007387 */ /* 0x0041e80000100a00 */
[----:B-1----:R-:W2:Y:S04]  /*5e400*/  LDL.LU R12, [R1+0x60] ;  /* 0x00006000010c7983 */ /* 0x002ea80000300800 */
[----:B------:R-:W2:Y:S04]  /*5e410*/  LDL.LU R13, [R1+0x64] ;  /* 0x00006400010d7983 */ /* 0x000ea80000300800 */
[----:B------:R-:W3:Y:S04]  /*5e420*/  LDL.LU R14, [R1+0x68] ;  /* 0x00006800010e7983 */ /* 0x000ee80000300800 */
[----:B------:R-:W3:Y:S04]  /*5e430*/  LDL.LU R15, [R1+0x6c] ;  /* 0x00006c00010f7983 */ /* 0x000ee80000300800 */
[----:B---3--:R1:W-:Y:S04]  /*5e440*/  STL.64 [R1+0x1bd8], R14 ;  /* 0x001bd80e01007387 */ /* 0x0083e80000100a00 */
[----:B--2---:R2:W-:Y:S04]  /*5e450*/  STL.64 [R1+0x1bd0], R12 ;  /* 0x001bd00c01007387 */ /* 0x0045e80000100a00 */
[----:B0-----:R-:W3:Y:S04]  /*5e460*/  LDL.LU R8, [R1+0x70] ;  /* 0x0000700001087983 */ /* 0x001ee80000300800 */
[----:B------:R-:W3:Y:S04]  /*5e470*/  LDL.LU R9, [R1+0x74] ;  /* 0x0000740001097983 */ /* 0x000ee80000300800 */
[----:B------:R-:W3:Y:S04]  /*5e480*/  LDL.LU R10, [R1+0x78] ;  /* 0x00007800010a7983 */ /* 0x000ee80000300800 */
[----:B------:R-:W3:Y:S01]  /*5e490*/  LDL.LU R11, [R1+0x7c] ;  /* 0x00007c00010b7983 */ /* 0x000ee20000300800 */
[----:B-1----:R-:W-:-:S02]  /*5e4a0*/  IMAD.MOV.U32 R15, RZ, RZ, R17 ;  /* 0x000000ffff0f7224 */ /* 0x002fc400078e0011 */
[----:B------:R-:W-:Y:S02]  /*5e4b0*/  IMAD.MOV.U32 R17, RZ, RZ, R19 ;  /* 0x000000ffff117224 */ /* 0x000fe400078e0013 */
[----:B------:R-:W-:Y:S02]  /*5e4c0*/  IMAD.MOV.U32 R19, RZ, RZ, R28 ;  /* 0x000000ffff137224 */ /* 0x000fe400078e001c */
[----:B------:R-:W0:Y:S01]  /*5e4d0*/  S2R R28, SR_TID.X ;  /* 0x00000000001c7919 */ /* 0x000e220000002100 */
[----:B----4-:R-:W-:Y:S02]  /*5e4e0*/  ISETP.GE.AND P1, PT, R0, c[0x0][0x17c], PT ;  /* 0x00005f0000007a0c */ /* 0x010fe40003f26270 */
[----:B------:R-:W-:Y:S01]  /*5e4f0*/  ISETP.GE.AND P5, PT, R2, c[0x0][0x17c], PT ;  /* 0x00005f0002007a0c */ /* 0x000fe20003fa6270 */
[----:B--2---:R-:W-:Y:S01]  /*5e500*/  IMAD.MOV.U32 R12, RZ, RZ, R22 ;  /* 0x000000ffff0c7224 */ /* 0x004fe200078e0016 */
[----:B------:R-:W-:Y:S01]  /*5e510*/  ISETP.GE.AND P2, PT, R20, c[0x0][0x17c], PT ;  /* 0x00005f0014007a0c */ /* 0x000fe20003f46270 */
[----:B------:R-:W-:Y:S01]  /*5e520*/  IMAD.MOV.U32 R13, RZ, RZ, R23 ;  /* 0x000000ffff0d7224 */ /* 0x000fe200078e0017 */
[----:B------:R-:W-:Y:S01]  /*5e530*/  ISETP.GE.AND P6, PT, R21, c[0x0][0x17c], PT ;  /* 0x00005f0015007a0c */ /* 0x000fe20003fc6270 */
[----:B0-----:R-:W-:-:S02]  /*5e540*/  IMAD.SHL.U32 R0, R28, 0x100, RZ ;  /* 0x000001001c007824 */ /* 0x001fc400078e00ff */
[----:B------:R-:W-:-:S03]  /*5e550*/  IMAD.SHL.U32 R2, R28, 0x20, RZ ;  /* 0x000000201c027824 */ /* 0x000fc600078e00ff */
[----:B------:R-:W-:-:S04]  /*5e560*/  LOP3.LUT R0, R0, 0x1800, RZ, 0xc0, !PT ;  /* 0x0000180000007812 */ /* 0x000fc800078ec0ff */
[----:B------:R-:W-:Y:S01]  /*5e570*/  LOP3.LUT R0, R0, 0x460, R2, 0xf8, !PT ;  /* 0x0000046000007812 */ /* 0x000fe200078ef802 */
[----:B------:R-:W-:Y:S02]  /*5e580*/  IMAD.SHL.U32 R2, R28, 0x4, RZ ;  /* 0x000000041c027824 */ /* 0x000fe400078e00ff */
[----:B------:R-:W-:-:S03]  /*5e590*/  IMAD.MOV.U32 R14, RZ, RZ, R16 ;  /* 0x000000ffff0e7224 */ /* 0x000fc600078e0010 */
[----:B------:R-:W-:-:S05]  /*5e5a0*/  LOP3.LUT R0, R0, 0x70, R2, 0x78, !PT ;  /* 0x0000007000007812 */ /* 0x000fca00078e7802 */
[----:B------:R-:W-:Y:S04]  /*5e5b0*/  STS.128 [R0+0x80], R12 ;  /* 0x0000800c00007388 */ /* 0x000fe80000000c00 */
[----:B---3--:R0:W-:Y:S04]  /*5e5c0*/  STL.64 [R1+0x1be8], R10 ;  /* 0x001be80a01007387 */ /* 0x0081e80000100a00 */
[----:B------:R1:W-:Y:S01]  /*5e5d0*/  STL.64 [R1+0x1be0], R8 ;  /* 0x001be00801007387 */ /* 0x0003e20000100a00 */
[----:B0-----:R-:W-:Y:S02]  /*5e5e0*/  IMAD.MOV.U32 R10, RZ, RZ, R26 ;  /* 0x000000ffff0a7224 */ /* 0x001fe400078e001a */
[----:B-1----:R-:W-:-:S02]  /*5e5f0*/  IMAD.MOV.U32 R8, RZ, RZ, R24 ;  /* 0x000000ffff087224 */ /* 0x002fc400078e0018 */
[----:B------:R-:W-:Y:S01]  /*5e600*/  IMAD.MOV.U32 R9, RZ, RZ, R25 ;  /* 0x000000ffff097224 */ /* 0x000fe200078e0019 */
[----:B------:R-:W2:Y:S01]  /*5e610*/  LDL.LU R24, [R1] ;  /* 0x0000000001187983 */ /* 0x000ea20000300800 */
[----:B------:R-:W-:-:S03]  /*5e620*/  IMAD.MOV.U32 R11, RZ, RZ, R27 ;  /* 0x000000ffff0b7224 */ /* 0x000fc600078e001b */
[----:B------:R-:W2:Y:S04]  /*5e630*/  LDL.LU R25, [R1+0x4] ;  /* 0x0000040001197983 */ /* 0x000ea80000300800 */
[----:B------:R-:W2:Y:S04]  /*5e640*/  LDL.LU R26, [R1+0x8] ;  /* 0x00000800011a7983 */ /* 0x000ea80000300800 */
[----:B------:R-:W2:Y:S04]  /*5e650*/  LDL.LU R27, [R1+0xc] ;  /* 0x00000c00011b7983 */ /* 0x000ea80000300800 */
[----:B------:R-:W3:Y:S04]  /*5e660*/  LDL.LU R20, [R1+0x10] ;  /* 0x0000100001147983 */ /* 0x000ee80000300800 */
[----:B------:R-:W3:Y:S04]  /*5e670*/  LDL.LU R21, [R1+0x14] ;  /* 0x0000140001157983 */ /* 0x000ee80000300800 */
[----:B------:R-:W3:Y:S04]  /*5e680*/  LDL.LU R22, [R1+0x18] ;  /* 0x0000180001167983 */ /* 0x000ee80000300800 */
[----:B------:R-:W3:Y:S04]  /*5e690*/  LDL.LU R23, [R1+0x1c] ;  /* 0x00001c0001177983 */ /* 0x000ee80000300800 */
[----:B------:R0:W-:Y:S04]  /*5e6a0*/  STS.128 [R0], R8 ;  /* 0x0000000800007388 */ /* 0x0001e80000000c00 */
[----:B0-----:R-:W4:Y:S04]  /*5e6b0*/  LDL.LU.64 R10, [R1+0x1be8] ;  /* 0x001be800010a7983 */ /* 0x001f280000300a00 */
[----:B------:R-:W4:Y:S04]  /*5e6c0*/  LDL.LU.64 R8, [R1+0x1be0] ;  /* 0x001be00001087983 */ /* 0x000f280000300a00 */
[----:B------:R-:W2:Y:S04]  /*5e6d0*/  LDL.LU.64 R14, [R1+0x1bd8] ;  /* 0x001bd800010e7983 */ /* 0x000ea80000300a00 */
[----:B------:R-:W2:Y:S04]  /*5e6e0*/  LDL.LU.64 R12, [R1+0x1bd0] ;  /* 0x001bd000010c7983 */ /* 0x000ea80000300a00 */
[----:B----4-:R0:W-:Y:S04]  /*5e6f0*/  STS.128 [R0+0x100], R8 ;  /* 0x0001000800007388 */ /* 0x0101e80000000c00 */
[----:B--2---:R1:W-:Y:S04]  /*5e700*/  STS.128 [R0+0x180], R12 ;  /* 0x0001800c00007388 */ /* 0x0043e80000000c00 */
[----:B0-----:R-:W2:Y:S04]  /*5e710*/  LDL.LU.64 R10, [R1+0x1bc8] ;  /* 0x001bc800010a7983 */ /* 0x001ea80000300a00 */
[----:B------:R-:W2:Y:S04]  /*5e720*/  LDL.LU.64 R8, [R1+0x1bc0] ;  /* 0x001bc00001087983 */ /* 0x000ea80000300a00 */
[----:B-1----:R-:W4:Y:S04]  /*5e730*/  LDL.LU.64 R14, [R1+0x1bb8] ;  /* 0x001bb800010e7983 */ /* 0x002f280000300a00 */
[----:B------:R-:W4:Y:S01]  /*5e740*/  LDL.LU.64 R12, [R1+0x1bb0] ;  /* 0x001bb000010c7983 */ /* 0x000f220000300a00 */
[----:B------:R-:W-:-:S02]  /*5e750*/  IMAD.MOV.U32 R16, RZ, RZ, R18 ;  /* 0x000000ffff107224 */ /* 0x000fc400078e0012 */
[----:B------:R-:W-:Y:S01]  /*5e760*/  IMAD.MOV.U32 R18, RZ, RZ, R29 ;  /* 0x000000ffff127224 */ /* 0x000fe200078e001d */
[----:B------:R0:W-:Y:S04]  /*5e770*/  STS.128 [R0+0x200], R4 ;  /* 0x0002000400007388 */ /* 0x0001e80000000c00 */
[----:B------:R-:W-:Y:S01]  /*5e780*/  STS.128 [R0+0x380], R16 ;  /* 0x0003801000007388 */ /* 0x000fe20000000c00 */
[C---:B------:R-:W-:Y:S01]  /*5e790*/  IMAD.SHL.U32 R2, R28.reuse, 0x400, RZ ;  /* 0x000004001c027824 */ /* 0x040fe200078e00ff */
[----:B------:R-:W-:Y:S02]  /*5e7a0*/  ISETP.GE.AND P3, PT, R3, c[0x0][0x17c], PT ;  /* 0x00005f0003007a0c */ /* 0x000fe40003f66270 */
[----:B------:R-:W-:Y:S02]  /*5e7b0*/  LOP3.LUT R3, R28, 0x3f, RZ, 0xc0, !PT ;  /* 0x0000003f1c037812 */ /* 0x000fe400078ec0ff */
[----:B------:R-:W-:-:S05]  /*5e7c0*/  LOP3.LUT R2, R2, 0x1800, RZ, 0xc0, !PT ;  /* 0x0000180002027812 */ /* 0x000fca00078ec0ff */
[----:B------:R-:W-:Y:S01]  /*5e7d0*/  IMAD R29, R3, 0x10, R2 ;  /* 0x00000010031d7824 */ /* 0x000fe200078e0202 */
[----:B0-----:R-:W3:Y:S04]  /*5e7e0*/  LDL.LU.64 R6, [R1+0x1ba8] ;  /* 0x001ba80001067983 */ /* 0x001ee80000300a00 */
[----:B------:R-:W3:Y:S01]  /*5e7f0*/  LDL.LU.64 R4, [R1+0x1ba0] ;  /* 0x001ba00001047983 */ /* 0x000ee20000300a00 */
[C---:B------:R-:W-:Y:S02]  /*5e800*/  LOP3.LUT R28, R29.reuse, 0x20, RZ, 0x3c, !PT ;  /* 0x000000201d1c7812 */ /* 0x040fe400078e3cff */
[C---:B------:R-:W-:Y:S01]  /*5e810*/  LOP3.LUT R3, R29.reuse, 0x40, RZ, 0x3c, !PT ;  /* 0x000000401d037812 */ /* 0x040fe200078e3cff */
[----:B--2---:R0:W-:Y:S04]  /*5e820*/  STS.128 [R0+0x280], R8 ;  /* 0x0002800800007388 */ /* 0x0041e80000000c00 */
[----:B----4-:R1:W-:Y:S04]  /*5e830*/  STS.128 [R0+0x300], R12 ;  /* 0x0003000c00007388 */ /* 0x0103e80000000c00 */
[----:B------:R-:W-:Y:S06]  /*5e840*/  BAR.SYNC.DEFER_BLOCKING 0x0 ;  /* 0x0000000000007b1d */ /* 0x000fec0000010000 */
[----:B0-----:R-:W2:Y:S04]  /*5e850*/  LDL.LU.64 R10, [R1+0x1b98] ;  /* 0x001b9800010a7983 */ /* 0x001ea80000300a00 */
[----:B------:R-:W2:Y:S04]  /*5e860*/  LDL.LU.64 R8, [R1+0x1b90] ;  /* 0x001b900001087983 */ /* 0x000ea80000300a00 */
[----:B-1----:R-:W4:Y:S04]  /*5e870*/  LDL.LU.64 R14, [R1+0x1b88] ;  /* 0x001b8800010e7983 */ /* 0x002f280000300a00 */
[----:B------:R-:W4:Y:S04]  /*5e880*/  LDL.LU.64 R12, [R1+0x1b80] ;  /* 0x001b8000010c7983 */ /* 0x000f280000300a00 */
[----:B------:R-:W0:Y:S04]  /*5e890*/  LDS.128 R16, [R29] ;  /* 0x000000001d107984 */ /* 0x000e280000000c00 */
[----:B0-----:R-:W-:Y:S04]  /*5e8a0*/  STL.64 [R1+0x50], R16 ;  /* 0x0000501001007387 */ /* 0x001fe80000100a00 */
[----:B------:R-:W-:Y:S04]  /*5e8b0*/  STL.64 [R1+0x58], R18 ;  /* 0x0000581201007387 */ /* 0x000fe80000100a00 */
[----:B------:R-:W0:Y:S04]  /*5e8c0*/  LDS.128 R16, [R29+0x400] ;  /* 0x000400001d107984 */ /* 0x000e280000000c00 */
[----:B0-----:R-:W-:Y:S04]  /*5e8d0*/  STL.64 [R1+0x1b0], R16 ;  /* 0x0001b01001007387 */ /* 0x001fe80000100a00 */
[----:B------:R-:W-:Y:S04]  /*5e8e0*/  STL.64 [R1+0x1b8], R18 ;  /* 0x0001b81201007387 */ /* 0x000fe80000100a00 */
[----:B------:R-:W0:Y:S04]  /*5e8f0*/  LDS.128 R16, [R28] ;  /* 0x000000001c107984 */ /* 0x000e280000000c00 */
[----:B0-----:R-:W-:Y:S04]  /*5e900*/  STL.64 [R1+0x80], R16 ;  /* 0x0000801001007387 */ /* 0x001fe80000100a00 */
[----:B------:R-:W-:Y:S04]  /*5e910*/  STL.64 [R1+0x88], R18 ;  /* 0x0000881201007387 */ /* 0x000fe80000100a00 */
[----:B------:R-:W0:Y:S04]  /*5e920*/  LDS.128 R16, [R28+0x400] ;  /* 0x000400001c107984 */ /* 0x000e280000000c00 */
[----:B0-----:R-:W-:Y:S04]  /*5e930*/  STL.64 [R1+0x1a0], R16 ;  /* 0x0001a01001007387 */ /* 0x001fe80000100a00 */
[----:B------:R-:W-:Y:S04]  /*5e940*/  STL.64 [R1+0x1a8], R18 ;  /* 0x0001a81201007387 */ /* 0x000fe80000100a00 */
[----:B------:R-:W0:Y:S01]  /*5e950*/  LDS.128 R16, [R3] ;  /* 0x0000000003107984 */ /* 0x000e220000000c00 */
[----:B------:R-:W-:-:S03]  /*5e960*/  LOP3.LUT R2, R29, 0x60, RZ, 0x3c, !PT ;  /* 0x000000601d027812 */ /* 0x000fc600078e3cff */
        /* <DEDUP_REMOVED lines=9> */
[----:B------:R-:W-:Y:S06]  /*5ea00*/  BAR.SYNC.DEFER_BLOCKING 0x0 ;  /* 0x0000000000007b1d */ /* 0x000fec0000010000 */
[----:B---3--:R-:W-:Y:S04]  /*5ea10*/  STS.128 [R0], R20 ;  /* 0x0000001400007388 */ /* 0x008fe80000000c00 */
[----:B0-----:R-:W-:Y:S04]  /*5ea20*/  STL.64 [R1+0x1c0], R16 ;  /* 0x0001c01001007387 */ /* 0x001fe80000100a00 */
[----:B------:R0:W-:Y:S04]  /*5ea30*/  STL.64 [R1+0x1c8], R18 ;  /* 0x0001c81201007387 */ /* 0x0001e80000100a00 */
[----:B0-----:R-:W3:Y:S04]  /*5ea40*/  LDL.LU.64 R18, [R1+0x1b78] ;  /* 0x001b780001127983 */ /* 0x001ee80000300a00 */
[----:B------:R-:W3:Y:S04]  /*5ea50*/  LDL.LU.64 R16, [R1+0x1b70] ;  /* 0x001b700001107983 */ /* 0x000ee80000300a00 */
[----:B------:R-:W3:Y:S04]  /*5ea60*/  LDL.LU.64 R22, [R1+0x1b68] ;  /* 0x001b680001167983 */ /* 0x000ee80000300a00 */
[----:B------:R-:W3:Y:S04]  /*5ea70*/  LDL.LU.64 R20, [R1+0x1b60] ;  /* 0x001b600001147983 */ /* 0x000ee80000300a00 */
[----:B------:R0:W-:Y:S04]  /*5ea80*/  STS.128 [R0+0x80], R24 ;  /* 0x0000801800007388 */ /* 0x0001e80000000c00 */
[----:B0-----:R-:W3:Y:S04]  /*5ea90*/  LDL.LU.64 R26, [R1+0x1b58] ;  /* 0x001b5800011a7983 */ /* 0x001ee80000300a00 */
[----:B------:R-:W3:Y:S04]  /*5eaa0*/  LDL.LU.64 R24, [R1+0x1b50] ;  /* 0x001b500001187983 */ /* 0x000ee80000300a00 */
[----:B------:R-:W-:Y:S04]  /*5eab0*/  STS.128 [R0+0x100], R4 ;  /* 0x0001000400007388 */ /* 0x000fe80000000c00 */
[----:B--2---:R-:W-:Y:S04]  /*5eac0*/  STS.128 [R0+0x180], R8 ;  /* 0x0001800800007388 */ /* 0x004fe80000000c00 */
[----:B----4-:R-:W-:Y:S04]  /*5ead0*/  STS.128 [R0+0x200], R12 ;  /* 0x0002000c00007388 */ /* 0x010fe80000000c00 */
[----:B---3--:R0:W-:Y:S04]  /*5eae0*/  STS.128 [R0+0x300], R20 ;  /* 0x0003001400007388 */ /* 0x0081e80000000c00 */
[----:B0-----:R-:W2:Y:S04]  /*5eaf0*/  LDL.LU R20, [R1+0xf0] ;  /* 0x0000f00001147983 */ /* 0x001ea80000300800 */
[----:B------:R-:W2:Y:S04]  /*5eb00*/  LDL.LU R21, [R1+0xf4] ;  /* 0x0000f40001157983 */ /* 0x000ea80000300800 */
[----:B------:R-:W3:Y:S04]  /*5eb10*/  LDL.LU R22, [R1+0xf8] ;  /* 0x0000f80001167983 */ /* 0x000ee80000300800 */
[----:B------:R-:W3:Y:S04]  /*5eb20*/  LDL.LU R23, [R1+0xfc] ;  /* 0x0000fc0001177983 */ /* 0x000ee80000300800 */
[----:B------:R-:W-:Y:S04]  /*5eb30*/  STS.128 [R0+0x280], R16 ;  /* 0x0002801000007388 */ /* 0x000fe80000000c00 */
[----:B------:R-:W-:Y:S04]  /*5eb40*/  STS.128 [R0+0x380], R24 ;  /* 0x0003801800007388 */ /* 0x000fe80000000c00 */
[----:B------:R-:W-:Y:S06]  /*5eb50*/  BAR.SYNC.DEFER_BLOCKING 0x0 ;  /* 0x0000000000007b1d */ /* 0x000fec0000010000 */
[----:B------:R-:W-:Y:S04]  /*5eb60*/  LDS.128 R12, [R29] ;  /* 0x000000001d0c7984 */ /* 0x000fe80000000c00 */
[----:B------:R-:W0:Y:S04]  /*5eb70*/  LDS.128 R4, [R28] ;  /* 0x000000001c047984 */ /* 0x000e280000000c00 */
[----:B------:R-:W1:Y:S04]  /*5eb80*/  LDS.128 R8, [R29+0x400] ;  /* 0x000400001d087984 */ /* 0x000e680000000c00 */
[----:B------:R-:W-:Y:S01]  /*5eb90*/  LDS.128 R16, [R2] ;  /* 0x0000000002107984 */ /* 0x000fe20000000c00 */
[----:B0-----:R-:W-:-:S03]  /*5eba0*/  IMAD.MOV.U32 R24, RZ, RZ, R4 ;  /* 0x000000ffff187224 */ /* 0x001fc600078e0004 */
[----:B---3--:R-:W-:Y:S04]  /*5ebb0*/  STL.64 [R1+0x1b10], R22 ;  /* 0x001b101601007387 */ /* 0x008fe80000100a00 */
[----:B--2---:R-:W-:Y:S04]  /*5ebc0*/  STL.64 [R1+0x1b08], R20 ;  /* 0x001b081401007387 */ /* 0x004fe80000100a00 */
[----:B------:R-:W-:Y:S04]  /*5ebd0*/  STL [R1+0x1a84], R26 ;  /* 0x001a841a01007387 */ /* 0x000fe80000100800 */
[----:B------:R-:W-:Y:S04]  /*5ebe0*/  STL [R1+0x1a80], R27 ;  /* 0x001a801b01007387 */ /* 0x000fe80000100800 */
[----:B------:R-:W-:Y:S04]  /*5ebf0*/  STL.64 [R1+0x20], R12 ;  /* 0x0000200c01007387 */ /* 0x000fe80000100a00 */
[----:B------:R-:W-:Y:S04]  /*5ec00*/  STL.64 [R1+0x28], R14 ;  /* 0x0000280e01007387 */ /* 0x000fe80000100a00 */
[----:B------:R-:W-:Y:S04]  /*5ec10*/  STL [R1+0x4], R5 ;  /* 0x0000040501007387 */ /* 0x000fe80000100800 */
[----:B-1----:R-:W-:Y:S04]  /*5ec20*/  STL.64 [R1+0x10], R8 ;  /* 0x0000100801007387 */ /* 0x002fe80000100a00 */
[----:B------:R-:W-:Y:S04]  /*5ec30*/  STL.64 [R1+0x18], R10 ;  /* 0x0000180a01007387 */ /* 0x000fe80000100a00 */
[----:B------:R-:W-:Y:S04]  /*5ec40*/  STL.64 [R1+0x8], R6 ;  /* 0x0000080601007387 */ /* 0x000fe80000100a00 */
[----:B------:R0:W-:Y:S04]  /*5ec50*/  STL [R1+0x1b18], R24 ;  /* 0x001b181801007387 */ /* 0x0001e80000100800 */
[----:B------:R-:W1:Y:S04]  /*5ec60*/  LDS.128 R4, [R28+0x400] ;  /* 0x000400001c047984 */ /* 0x000e680000000c00 */
[----:B------:R-:W2:Y:S04]  /*5ec70*/  LDS.128 R8, [R3] ;  /* 0x0000000003087984 */ /* 0x000ea80000000c00 */
[----:B0-----:R-:W3:Y:S04]  /*5ec80*/  LDL.LU R24, [R1+0x140] ;  /* 0x0001400001187983 */ /* 0x001ee80000300800 */
[----:B------:R-:W3:Y:S04]  /*5ec90*/  LDL.LU R25, [R1+0x144] ;  /* 0x0001440001197983 */ /* 0x000ee80000300800 */
[----:B------:R-:W4:Y:S04]  /*5eca0*/  LDL.LU R26, [R1+0x148] ;  /* 0x00014800011a7983 */ /* 0x000f280000300800 */
[----:B------:R-:W4:Y:S04]  /*5ecb0*/  LDL.LU R27, [R1+0x14c] ;  /* 0x00014c00011b7983 */ /* 0x000f280000300800 */
[----:B------:R-:W0:Y:S04]  /*5ecc0*/  LDS.128 R12, [R3+0x400] ;  /* 0x00040000030c7984 */ /* 0x000e280000000c00 */
[----:B----4-:R-:W-:Y:S04]  /*5ecd0*/  STL.64 [R1+0x1b28], R26 ;  /* 0x001b281a01007387 */ /* 0x010fe80000100a00 */
[----:B---3--:R3:W-:Y:S04]  /*5ece0*/  STL.64 [R1+0x1b20], R24 ;  /* 0x001b201801007387 */ /* 0x0087e80000100a00 */
[----:B---3--:R-:W3:Y:S04]  /*5ecf0*/  LDL.LU R24, [R1+0x150] ;  /* 0x0001500001187983 */ /* 0x008ee80000300800 */
[----:B------:R-:W3:Y:S04]  /*5ed00*/  LDL.LU R25, [R1+0x154] ;  /* 0x0001540001197983 */ /* 0x000ee80000300800 */
[----:B------:R-:W4:Y:S04]  /*5ed10*/  LDL.LU R26, [R1+0x158] ;  /* 0x00015800011a7983 */ /* 0x000f280000300800 */
[----:B------:R-:W4:Y:S04]  /*5ed20*/  LDL.LU R27, [R1+0x15c] ;  /* 0x00015c00011b7983 */ /* 0x000f280000300800 */
[----:B----4-:R-:W-:Y:S04]  /*5ed30*/  STL.64 [R1+0x1b38], R26 ;  /* 0x001b381a01007387 */ /* 0x010fe80000100a00 */
[----:B---3--:R3:W-:Y:S04]  /*5ed40*/  STL.64 [R1+0x1b30], R24 ;  /* 0x001b301801007387 */ /* 0x0087e80000100a00 */
[----:B---3--:R-:W3:Y:S04]  /*5ed50*/  LDL.LU R24, [R1+0x160] ;  /* 0x0001600001187983 */ /* 0x008ee80000300800 */
[----:B------:R-:W3:Y:S04]  /*5ed60*/  LDL.LU R25, [R1+0x164] ;  /* 0x0001640001197983 */ /* 0x000ee80000300800 */
[----:B------:R-:W4:Y:S04]  /*5ed70*/  LDL.LU R26, [R1+0x168] ;  /* 0x00016800011a7983 */ /* 0x000f280000300800 */
[----:B------:R-:W4:Y:S04]  /*5ed80*/  LDL.LU R27, [R1+0x16c] ;  /* 0x00016c00011b7983 */ /* 0x000f280000300800 */
[----:B----4-:R-:W-:Y:S04]  /*5ed90*/  STL.64 [R1+0x1b48], R26 ;  /* 0x001b481a01007387 */ /* 0x010fe80000100a00 */
[----:B---3--:R-:W-:Y:S04]  /*5eda0*/  STL.64 [R1+0x1b40], R24 ;  /* 0x001b401801007387 */ /* 0x008fe80000100a00 */
[----:B------:R-:W3:Y:S04]  /*5edb0*/  LDS.128 R24, [R2+0x400] ;  /* 0x0004000002187984 */ /* 0x000ee80000000c00 */
[----:B------:R-:W4:Y:S04]  /*5edc0*/  LDL.LU R20, [R1+0x130] ;  /* 0x0001300001147983 */ /* 0x000f280000300800 */
[----:B------:R-:W4:Y:S04]  /*5edd0*/  LDL.LU R21, [R1+0x134] ;  /* 0x0001340001157983 */ /* 0x000f280000300800 */
[----:B------:R-:W4:Y:S04]  /*5ede0*/  LDL.LU R22, [R1+0x138] ;  /* 0x0001380001167983 */ /* 0x000f280000300800 */
[----:B------:R-:W4:Y:S04]  /*5edf0*/  LDL.LU R23, [R1+0x13c] ;  /* 0x00013c0001177983 */ /* 0x000f280000300800 */
[----:B-1----:R-:W-:Y:S04]  /*5ee00*/  STL [R1+0x1a7c], R5 ;  /* 0x001a7c0501007387 */ /* 0x002fe80000100800 */
[----:B------:R-:W-:Y:S04]  /*5ee10*/  STL [R1+0x1a78], R6 ;  /* 0x001a780601007387 */ /* 0x000fe80000100800 */
[----:B------:R-:W-:Y:S04]  /*5ee20*/  STL [R1+0x1a74], R7 ;  /* 0x001a740701007387 */ /* 0x000fe80000100800 */
[----:B--2---:R-:W-:Y:S04]  /*5ee30*/  STL.64 [R1+0x1a90], R10 ;  /* 0x001a900a01007387 */ /* 0x004fe80000100a00 */
[----:B------:R1:W-:Y:S04]  /*5ee40*/  STL.64 [R1+0x1a88], R8 ;  /* 0x001a880801007387 */ /* 0x0003e80000100a00 */
[----:B------:R-:W-:Y:S06]  /*5ee50*/  BAR.SYNC.DEFER_BLOCKING 0x0 ;  /* 0x0000000000007b1d */ /* 0x000fec0000010000 */
[----:B-1----:R-:W2:Y:S04]  /*5ee60*/  LDL.LU R8, [R1+0x100] ;  /* 0x0001000001087983 */ /* 0x002ea80000300800 */
[----:B------:R-:W2:Y:S04]  /*5ee70*/  LDL.LU R9, [R1+0x104] ;  /* 0x0001040001097983 */ /* 0x000ea80000300800 */
[----:B------:R-:W2:Y:S04]  /*5ee80*/  LDL.LU R10, [R1+0x108] ;  /* 0x00010800010a7983 */ /* 0x000ea80000300800 */
[----:B------:R-:W2:Y:S04]  /*5ee90*/  LDL.LU R11, [R1+0x10c] ;  /* 0x00010c00010b7983 */ /* 0x000ea80000300800 */
[----:B0-----:R-:W-:Y:S04]  /*5eea0*/  STL.64 [R1+0x1aa0], R14 ;  /* 0x001aa00e01007387 */ /* 0x001fe80000100a00 */
[----:B------:R0:W-:Y:S04]  /*5eeb0*/  STL.64 [R1+0x1a98], R12 ;  /* 0x001a980c01007387 */ /* 0x0001e80000100a00 */
[----:B0-----:R-:W2:Y:S04]  /*5eec0*/  LDL.LU R12, [R1+0x110] ;  /* 0x00011000010c7983 */ /* 0x001ea80000300800 */
[----:B------:R-:W2:Y:S04]  /*5eed0*/  LDL.LU R13, [R1+0x114] ;  /* 0x00011400010d7983 */ /* 0x000ea80000300800 */
[----:B------:R-:W2:Y:S04]  /*5eee0*/  LDL.LU R14, [R1+0x118] ;  /* 0x00011800010e7983 */ /* 0x000ea80000300800 */
[----:B------:R-:W2:Y:S04]  /*5eef0*/  LDL.LU R15, [R1+0x11c] ;  /* 0x00011c00010f7983 */ /* 0x000ea80000300800 */
[----:B------:R-:W-:Y:S04]  /*5ef00*/  STL.64 [R1+0x1ab0], R18 ;  /* 0x001ab01201007387 */ /* 0x000fe80000100a00 */
[----:B------:R0:W-:Y:S04]  /*5ef10*/  STL.64 [R1+0x1aa8], R16 ;  /* 0x001aa81001007387 */ /* 0x0001e80000100a00 */
[----:B0-----:R-:W2:Y:S04]  /*5ef20*/  LDL.LU R16, [R1+0x120] ;  /* 0x0001200001107983 */ /* 0x001ea80000300800 */
[----:B------:R-:W2:Y:S04]  /*5ef30*/  LDL.LU R17, [R1+0x124] ;  /* 0x0001240001117983 */ /* 0x000ea80000300800 */
[----:B------:R-:W2:Y:S04]  /*5ef40*/  LDL.LU R18, [R1+0x128] ;  /* 0x0001280001127983 */ /* 0x000ea80000300800 */
[----:B------:R-:W2:Y:S04]  /*5ef50*/  LDL.LU R19, [R1+0x12c] ;  /* 0x00012c0001137983 */ /* 0x000ea80000300800 */
[----:B---3--:R-:W-:Y:S04]  /*5ef60*/  STL.64 [R1+0x40], R24 ;  /* 0x0000401801007387 */ /* 0x008fe80000100a00 */
[----:B------:R0:W-:Y:S04]  /*5ef70*/  STL.64 [R1+0x48], R26 ;  /* 0x0000481a01007387 */ /* 0x0001e80000100a00 */
[----:B0-----:R-:W3:Y:S04]  /*5ef80*/  LDL.LU.64 R26, [R1+0x1b48] ;  /* 0x001b4800011a7983 */ /* 0x001ee80000300a00 */
[----:B------:R-:W3:Y:S04]  /*5ef90*/  LDL.LU.64 R24, [R1+0x1b40] ;  /* 0x001b400001187983 */ /* 0x000ee80000300a00 */
[----:B---3--:R0:W-:Y:S04]  /*5efa0*/  STS.128 [R0], R24 ;  /* 0x0000001800007388 */ /* 0x0081e80000000c00 */
[----:B0-----:R-:W3:Y:S04]  /*5efb0*/  LDL.LU.64 R26, [R1+0x1b38] ;  /* 0x001b3800011a7983 */ /* 0x001ee80000300a00 */
[----:B------:R-:W3:Y:S04]  /*5efc0*/  LDL.LU.64 R24, [R1+0x1b30] ;  /* 0x001b300001187983 */ /* 0x000ee80000300a00 */
[----:B---3--:R0:W-:Y:S04]  /*5efd0*/  STS.128 [R0+0x80], R24 ;  /* 0x0000801800007388 */ /* 0x0081e80000000c00 */
[----:B0-----:R-:W3:Y:S04]  /*5efe0*/  LDL.LU.64 R26, [R1+0x1b28] ;  /* 0x001b2800011a7983 */ /* 0x001ee80000300a00 */
[----:B------:R-:W3:Y:S04]  /*5eff0*/  LDL.LU.64 R24, [R1+0x1b20] ;  /* 0x001b200001187983 */ /* 0x000ee80000300a00 */
[----:B----4-:R-:W-:Y:S04]  /*5f000*/  STS.128 [R0+0x180], R20 ;  /* 0x0001801400007388 */ /* 0x010fe80000000c00 */
[----:B---3--:R0:W-:Y:S04]  /*5f010*/  STS.128 [R0+0x100], R24 ;  /* 0x0001001800007388 */ /* 0x0081e80000000c00 */
[----:B0-----:R-:W3:Y:S04]  /*5f020*/  LDL.LU R24, [R1+0x1b18] ;  /* 0x001b180001187983 */ /* 0x001ee80000300800 */
[----:B------:R-:W4:Y:S04]  /*5f030*/  LDL.LU.64 R22, [R1+0x1b10] ;  /* 0x001b100001167983 */ /* 0x000f280000300a00 */
[----:B------:R-:W4:Y:S04]  /*5f040*/  LDL.LU.64 R20, [R1+0x1b08] ;  /* 0x001b080001147983 */ /* 0x000f280000300a00 */
[----:B----4-:R0:W-:Y:S04]  /*5f050*/  STS.128 [R0+0x380], R20 ;  /* 0x0003801400007388 */ /* 0x0101e80000000c00 */
[----:B0-----:R-:W4:Y:S04]  /*5f060*/  LDL.LU R20, [R1+0xa0] ;  /* 0x0000a00001147983 */ /* 0x001f280000300800 */
[----:B------:R-:W4:Y:S04]  /*5f070*/  LDL.LU R21, [R1+0xa4] ;  /* 0x0000a40001157983 */ /* 0x000f280000300800 */
[----:B------:R-:W2:Y:S04]  /*5f080*/  LDL.LU R22, [R1+0xa8] ;  /* 0x0000a80001167983 */ /* 0x000ea80000300800 */
[----:B------:R-:W2:Y:S04]  /*5f090*/  LDL.LU R23, [R1+0xac] ;  /* 0x0000ac0001177983 */ /* 0x000ea80000300800 */
[----:B--2---:R-:W-:Y:S04]  /*5f0a0*/  STL.64 [R1+0x1ac0], R22 ;  /* 0x001ac01601007387 */ /* 0x004fe80000100a00 */
[----:B----4-:R0:W-:Y:S04]  /*5f0b0*/  STL.64 [R1+0x1ab8], R20 ;  /* 0x001ab81401007387 */ /* 0x0101e80000100a00 */
[----:B0-----:R-:W2:Y:S04]  /*5f0c0*/  LDL.LU R20, [R1+0xb0] ;  /* 0x0000b00001147983 */ /* 0x001ea80000300800 */
[----:B------:R-:W2:Y:S04]  /*5f0d0*/  LDL.LU R21, [R1+0xb4] ;  /* 0x0000b40001157983 */ /* 0x000ea80000300800 */
[----:B------:R-:W4:Y:S04]  /*5f0e0*/  LDL.LU R22, [R1+0xb8] ;  /* 0x0000b80001167983 */ /* 0x000f280000300800 */
[----:B------:R-:W4:Y:S04]  /*5f0f0*/  LDL.LU R23, [R1+0xbc] ;  /* 0x0000bc0001177983 */ /* 0x000f280000300800 */
[----:B----4-:R-:W-:Y:S04]  /*5f100*/  STL.64 [R1+0x1ad0], R22 ;  /* 0x001ad01601007387 */ /* 0x010fe80000100a00 */
[----:B--2---:R0:W-:Y:S04]  /*5f110*/  STL.64 [R1+0x1ac8], R20 ;  /* 0x001ac81401007387 */ /* 0x0041e80000100a00 */
        /* <DEDUP_REMOVED lines=10> */
[----:B------:R-:W-:Y:S04]  /*5f1c0*/  STS.128 [R0+0x200], R16 ;  /* 0x0002001000007388 */ /* 0x000fe80000000c00 */
[----:B------:R-:W-:Y:S04]  /*5f1d0*/  STS.128 [R0+0x280], R12 ;  /* 0x0002800c00007388 */ /* 0x000fe80000000c00 */
[----:B------:R-:W-:Y:S04]  /*5f1e0*/  STS.128 [R0+0x300], R8 ;  /* 0x0003000800007388 */ /* 0x000fe80000000c00 */
[----:B------:R-:W-:Y:S06]  /*5f1f0*/  BAR.SYNC.DEFER_BLOCKING 0x0 ;  /* 0x0000000000007b1d */ /* 0x000fec0000010000 */
[----:B----4-:R-:W-:Y:S04]  /*5f200*/  STL.64 [R1+0x1af0], R22 ;  /* 0x001af01601007387 */ /* 0x010fe80000100a00 */
[----:B--2---:R0:W-:Y:S04]  /*5f210*/  STL.64 [R1+0x1ae8], R20 ;  /* 0x001ae81401007387 */ /* 0x0041e80000100a00 */
[----:B0-----:R-:W2:Y:S04]  /*5f220*/  LDL.LU R20, [R1+0xe0] ;  /* 0x0000e00001147983 */ /* 0x001ea80000300800 */
[----:B------:R-:W2:Y:S04]  /*5f230*/  LDL.LU R21, [R1+0xe4] ;  /* 0x0000e40001157983 */ /* 0x000ea80000300800 */
[----:B------:R-:W4:Y:S04]  /*5f240*/  LDL.LU R22, [R1+0xe8] ;  /* 0x0000e80001167983 */ /* 0x000f280000300800 */
[----:B------:R-:W4:Y:S04]  /*5f250*/  LDL.LU R23, [R1+0xec] ;  /* 0x0000ec0001177983 */ /* 0x000f280000300800 */
[----:B----4-:R-:W-:Y:S04]  /*5f260*/  STL.64 [R1+0x1b00], R22 ;  /* 0x001b001601007387 */ /* 0x010fe80000100a00 */
[----:B--2---:R-:W-:Y:S04]  /*5f270*/  STL.64 [R1+0x1af8], R20 ;  /* 0x001af81401007387 */ /* 0x004fe80000100a00 */
[----:B------:R-:W0:Y:S04]  /*5f280*/  LDS.128 R20, [R29] ;  /* 0x000000001d147984 */ /* 0x000e280000000c00 */
[----:B------:R-:W2:Y:S04]  /*5f290*/  LDL.LU R8, [R1+0x170] ;  /* 0x0001700001087983 */ /* 0x000ea80000300800 */
[----:B------:R-:W2:Y:S04]  /*5f2a0*/  LDL.LU R9, [R1+0x174] ;  /* 0x0001740001097983 */ /* 0x000ea80000300800 */
[----:B------:R-:W2:Y:S04]  /*5f2b0*/  LDL.LU R10, [R1+0x178] ;  /* 0x00017800010a7983 */ /* 0x000ea80000300800 */
[----:B------:R-:W2:Y:S04]  /*5f2c0*/  LDL.LU R11, [R1+0x17c] ;  /* 0x00017c00010b7983 */ /* 0x000ea80000300800 */
[----:B------:R-:W4:Y:S04]  /*5f2d0*/  LDL.LU R16, [R1+0x190] ;  /* 0x0001900001107983 */ /* 0x000f280000300800 */
[----:B------:R-:W4:Y:S04]  /*5f2e0*/  LDL.LU R17, [R1+0x194] ;  /* 0x0001940001117983 */ /* 0x000f280000300800 */
[----:B------:R-:W4:Y:S04]  /*5f2f0*/  LDL.LU R18, [R1+0x198] ;  /* 0x0001980001127983 */ /* 0x000f280000300800 */
[----:B------:R-:W4:Y:S04]  /*5f300*/  LDL.LU R19, [R1+0x19c] ;  /* 0x00019c0001137983 */ /* 0x000f280000300800 */
[----:B------:R-:W2:Y:S04]  /*5f310*/  LDL.LU R12, [R1+0x180] ;  /* 0x00018000010c7983 */ /* 0x000ea80000300800 */
[----:B------:R-:W2:Y:S04]  /*5f320*/  LDL.LU R13, [R1+0x184] ;  /* 0x00018400010d7983 */ /* 0x000ea80000300800 */
[----:B------:R-:W2:Y:S04]  /*5f330*/  LDL.LU R14, [R1+0x188] ;  /* 0x00018800010e7983 */ /* 0x000ea80000300800 */
[----:B------:R-:W2:Y:S04]  /*5f340*/  LDL.LU R15, [R1+0x18c] ;  /* 0x00018c00010f7983 */ /* 0x000ea80000300800 */
[----:B------:R-:W2:Y:S04]  /*5f350*/  LDL.LU R27, [R1+0x50] ;  /* 0x00005000011b7983 */ /* 0x000ea80000300800 */
[----:B------:R-:W2:Y:S04]  /*5f360*/  LDL R6, [R1+0x5e8] ;  /* 0x0005e80001067983 */ /* 0x000ea80000100800 */
        /* <DEDUP_REMOVED lines=9> */
[----:B------:R-:W2:Y:S04]  /*5f400*/  LDL.LU R5, [R1+0x20] ;  /* 0x0000200001057983 */ /* 0x000ea80000300800 */
[----:B0-----:R-:W-:Y:S04]  /*5f410*/  STL.64 [R1+0x160], R20 ;  /* 0x0001601401007387 */ /* 0x001fe80000100a00 */
[----:B------:R-:W-:Y:S04]  /*5f420*/  STL.64 [R1+0x168], R22 ;  /* 0x0001681601007387 */ /* 0x000fe80000100a00 */
[----:B------:R-:W0:Y:S04]  /*5f430*/  LDS.128 R20, [R3] ;  /* 0x0000000003147984 */ /* 0x000e280000000c00 */
[----:B------:R-:W2:Y:S04]  /*5f440*/  LDL.LU R26, [R1+0x5e4] ;  /* 0x0005e400011a7983 */ /* 0x000ea80000300800 */
[----:B0-----:R-:W-:Y:S04]  /*5f450*/  STL.64 [R1+0x110], R20 ;  /* 0x0001101401007387 */ /* 0x001fe80000100a00 */
[----:B------:R-:W-:Y:S04]  /*5f460*/  STL.64 [R1+0x118], R22 ;  /* 0x0001181601007387 */ /* 0x000fe80000100a00 */
[----:B------:R-:W0:Y:S04]  /*5f470*/  LDS.128 R20, [R3+0x400] ;  /* 0x0004000003147984 */ /* 0x000e280000000c00 */
[----:B0-----:R-:W-:Y:S04]  /*5f480*/  STL.64 [R1+0x140], R20 ;  /* 0x0001401401007387 */ /* 0x001fe80000100a00 */
[----:B------:R-:W-:Y:S04]  /*5f490*/  STL.64 [R1+0x148], R22 ;  /* 0x0001481601007387 */ /* 0x000fe80000100a00 */
[----:B------:R-:W0:Y:S04]  /*5f4a0*/  LDS.128 R20, [R2] ;  /* 0x0000000002147984 */ /* 0x000e280000000c00 */
[----:B------:R-:W2:Y:S04]  /*5f4b0*/  LDL R7, [R1+0x5ec] ;  /* 0x0005ec0001077983 */ /* 0x000ea80000100800 */
[----:B0-----:R-:W-:Y:S04]  /*5f4c0*/  STL.64 [R1+0x130], R20 ;  /* 0x0001301401007387 */ /* 0x001fe80000100a00 */
[----:B------:R-:W-:Y:S04]  /*5f4d0*/  STL.64 [R1+0x138], R22 ;  /* 0x0001381601007387 */ /* 0x000fe80000100a00 */
[----:B------:R-:W0:Y:S04]  /*5f4e0*/  LDS.128 R20, [R2+0x400] ;  /* 0x0004000002147984 */ /* 0x000e280000000c00 */
[----:B------:R-:W-:Y:S06]  /*5f4f0*/  BAR.SYNC.DEFER_BLOCKING 0x0 ;  /* 0x0000000000007b1d */ /* 0x000fec0000010000 */
[----:B0-----:R-:W-:Y:S04]  /*5f500*/  STL.64 [R1+0x120], R20 ;  /* 0x0001201401007387 */ /* 0x001fe80000100a00 */
[----:B------:R0:W-:Y:S04]  /*5f510*/  STL.64 [R1+0x128], R22 ;  /* 0x0001281601007387 */ /* 0x0001e80000100a00 */
[----:B0-----:R-:W2:Y:S04]  /*5f520*/  LDL.LU.64 R22, [R1+0x1b00] ;  /* 0x001b000001167983 */ /* 0x001ea80000300a00 */
[----:B------:R-:W2:Y:S04]  /*5f530*/  LDL.LU.64 R20, [R1+0x1af8] ;  /* 0x001af80001147983 */ /* 0x000ea80000300a00 */
[----:B--2---:R0:W-:Y:S04]  /*5f540*/  STS.128 [R0], R20 ;  /* 0x0000001400007388 */ /* 0x0041e80000000c00 */
[----:B0-----:R-:W2:Y:S04]  /*5f550*/  LDL.LU.64 R22, [R1+0x1af0] ;  /* 0x001af00001167983 */ /* 0x001ea80000300a00 */
[----:B------:R-:W2:Y:S04]  /*5f560*/  LDL.LU.64 R20, [R1+0x1ae8] ;  /* 0x001ae80001147983 */ /* 0x000ea80000300a00 */
[----:B--2---:R0:W-:Y:S04]  /*5f570*/  STS.128 [R0+0x80], R20 ;  /* 0x0000801400007388 */ /* 0x0041e80000000c00 */
[----:B0-----:R-:W2:Y:S04]  /*5f580*/  LDL.LU.64 R22, [R1+0x1ae0] ;  /* 0x001ae00001167983 */ /* 0x001ea80000300a00 */
[----:B------:R-:W2:Y:S04]  /*5f590*/  LDL.LU.64 R20, [R1+0x1ad8] ;  /* 0x001ad80001147983 */ /* 0x000ea80000300a00 */
[----:B--2---:R0:W-:Y:S04]  /*5f5a0*/  STS.128 [R0+0x100], R20 ;  /* 0x0001001400007388 */ /* 0x0041e80000000c00 */
[----:B0-----:R-:W2:Y:S04]  /*5f5b0*/  LDL.LU.64 R22, [R1+0x1ad0] ;  /* 0x001ad00001167983 */ /* 0x001ea80000300a00 */
[----:B------:R-:W2:Y:S04]  /*5f5c0*/  LDL.LU.64 R20, [R1+0x1ac8] ;  /* 0x001ac80001147983 */ /* 0x000ea80000300a00 */
[----:B--2---:R0:W-:Y:S04]  /*5f5d0*/  STS.128 [R0+0x180], R20 ;  /* 0x0001801400007388 */ /* 0x0041e80000000c00 */
[----:B0-----:R-:W2:Y:S04]  /*5f5e0*/  LDL.LU.64 R22, [R1+0x1ac0] ;  /* 0x001ac00001167983 */ /* 0x001ea80000300a00 */
[----:B------:R-:W2:Y:S01]  /*5f5f0*/  LDL.LU.64 R20, [R1+0x1ab8] ;  /* 0x001ab80001147983 */ /* 0x000ea20000300a00 */
[----:B------:R-:W-:-:S03]  /*5f600*/  IMAD R3, R6, c[0x0][0x194], RZ ;  /* 0x0000650006037a24 */ /* 0x000fc600078e02ff */
[----:B----4-:R0:W-:Y:S04]  /*5f610*/  STS.128 [R0+0x280], R16 ;  /* 0x0002801000007388 */ /* 0x0101e80000000c00 */
[----:B------:R1:W-:Y:S01]  /*5f620*/  STS.128 [R0+0x300], R12 ;  /* 0x0003000c00007388 */ /* 0x0003e20000000c00 */
[----:B------:R-:W-:-:S03]  /*5f630*/  LEA R2, P4, R3, c[0x0][0x170], 0x1 ;  /* 0x00005c0003027a11 */ /* 0x000fc600078808ff */
[----:B------:R4:W-:Y:S01]  /*5f640*/  STS.128 [R0+0x380], R8 ;  /* 0x0003800800007388 */ /* 0x0009e20000000c00 */
[----:B------:R-:W-:Y:S02]  /*5f650*/  LEA.HI.X.SX32 R3, R3, c[0x0][0x174], 0x1, P4 ;  /* 0x00005d0003037a11 */ /* 0x000fe400020f0eff */
[----:B------:R-:W-:Y:S01]  /*5f660*/  ISETP.GE.AND P4, PT, R6, c[0x0][0x178], PT ;  /* 0x00005e0006007a0c */ /* 0x000fe20003f86270 */
[----:B------:R-:W3:Y:S03]  /*5f670*/  LDL.LU R25, [R1+0x80] ;  /* 0x0000800001197983 */ /* 0x000ee60000300800 */
[C---:B------:R-:W-:Y:S01]  /*5f680*/  ISETP.LT.AND P4, PT, R26.reuse, c[0x0][0x17c], !P4 ;  /* 0x00005f001a007a0c */ /* 0x040fe20006781270 */
[----:B0-----:R-:W3:Y:S04]  /*5f690*/  LDL.LU.64 R18, [R1+0x1ab0] ;  /* 0x001ab00001127983 */ /* 0x001ee80000300a00 */
[----:B------:R-:W3:Y:S04]  /*5f6a0*/  LDL.LU.64 R16, [R1+0x1aa8] ;  /* 0x001aa80001107983 */ /* 0x000ee80000300a00 */
[----:B-1----:R-:W3:Y:S04]  /*5f6b0*/  LDL.LU.64 R14, [R1+0x1aa0] ;  /* 0x001aa000010e7983 */ /* 0x002ee80000300a00 */
[----:B------:R-:W3:Y:S04]  /*5f6c0*/  LDL.LU.64 R12, [R1+0x1a98] ;  /* 0x001a9800010c7983 */ /* 0x000ee80000300a00 */
[----:B----4-:R-:W4:Y:S04]  /*5f6d0*/  LDL.LU.64 R10, [R1+0x1a90] ;  /* 0x001a9000010a7983 */ /* 0x010f280000300a00 */
[----:B------:R-:W3:Y:S04]  /*5f6e0*/  LDL.LU.64 R8, [R1+0x1a88] ;  /* 0x001a880001087983 */ /* 0x000ee80000300a00 */
[----:B--2---:R0:W-:Y:S02]  /*5f6f0*/  STS.128 [R0+0x200], R20 ;  /* 0x0002001400007388 */ /* 0x0041e40000000c00 */
[----:B0-----:R-:W-:-:S02]  /*5f700*/  IMAD R23, R26, c[0x0][0x198], RZ ;  /* 0x000066001a177a24 */ /* 0x001fc400078e02ff */
[----:B------:R-:W-:Y:S02]  /*5f710*/  IMAD R22, R7, c[0x0][0x194], RZ ;  /* 0x0000650007167a24 */ /* 0x000fe400078e02ff */
[C---:B------:R-:W-:Y:S01]  /*5f720*/  IMAD.WIDE R20, R23.reuse, 0x2, R2 ;  /* 0x0000000217147825 */ /* 0x040fe200078e0202 */
[----:B------:R-:W-:Y:S01]  /*5f730*/  BAR.SYNC.DEFER_BLOCKING 0x0 ;  /* 0x0000000000007b1d */ /* 0x000fe20000010000 */
[----:B------:R-:W-:-:S05]  /*5f740*/  IADD3 R0, R23, c[0x0][0x198], RZ ;  /* 0x0000660017007a10 */ /* 0x000fca0007ffe0ff */
[----:B------:R0:W-:Y:S01]  /*5f750*/  @P4 STG.E.U16 [R20.64], R27 ;  /* 0x0000001b14004986 */ /* 0x0001e2000c101504 */
[----:B------:R-:W-:-:S04]  /*5f760*/  LEA R28, P4, R22, c[0x0][0x170], 0x1 ;  /* 0x00005c00161c7a11 */ /* 0x000fc800078808ff */
[----:B------:R-:W-:Y:S02]  /*5f770*/  LEA.HI.X.SX32 R29, R22, c[0x0][0x174], 0x1, P4 ;  /* 0x00005d00161d7a11 */ /* 0x000fe400020f0eff */
[----:B------:R-:W-:-:S04]  /*5f780*/  ISETP.GE.AND P4, PT, R7, c[0x0][0x178], PT ;  /* 0x00005e0007007a0c */ /* 0x000fc80003f86270 */
[----:B------:R-:W-:Y:S01]  /*5f790*/  ISETP.LT.AND P4, PT, R26, c[0x0][0x17c], !P4 ;  /* 0x00005f001a007a0c */ /* 0x000fe20006781270 */
[----:B0-----:R-:W-:Y:S01]  /*5f7a0*/  IMAD.WIDE R20, R23, 0x2, R28 ;  /* 0x0000000217147825 */ /* 0x001fe200078e021c */
[----:B------:R-:W2:Y:S04]  /*5f7b0*/  LDL.LU R26, [R1+0x1a84] ;  /* 0x001a8400011a7983 */ /* 0x000ea80000300800 */
[----:B------:R-:W2:Y:S07]  /*5f7c0*/  LDL.LU R23, [R1+0x181c] ;  /* 0x00181c0001177983 */ /* 0x000eae0000300800 */
[----:B------:R0:W-:Y:S01]  /*5f7d0*/  @P4 STG.E.U16 [R20.64], R5 ;  /* 0x0000000514004986 */ /* 0x0001e2000c101504 */
[----:B------:R-:W-:-:S02]  /*5f7e0*/  ISETP.LT.AND P4, PT, R6, c[0x0][0x178], !P0 ;  /* 0x00005e0006007a0c */ /* 0x000fc40004781270 */
[----:B------:R-:W-:Y:S02]  /*5f7f0*/  PRMT R22, R27, 0x7632, R22 ;  /* 0x000076321b167816 */ /* 0x000fe40000000016 */
[----:B------:R-:W4:Y:S01]  /*5f800*/  LDL.LU R27, [R1+0x1a80] ;  /* 0x001a8000011b7983 */ /* 0x000f220000300800 */
[----:B0-----:R-:W-:-:S08]  /*5f810*/  IMAD.WIDE R20, R0, 0x2, R2 ;  /* 0x0000000200147825 */ /* 0x001fd000078e0202 */
[----:B------:R0:W-:Y:S02]  /*5f820*/  @P4 STG.E.U16 [R20.64], R22 ;  /* 0x0000001614004986 */ /* 0x0001e4000c101504 */
[----:B0-----:R-:W-:Y:S02]  /*5f830*/  PRMT R22, R5, 0x7632, R22 ;  /* 0x0000763205167816 */ /* 0x001fe40000000016 */
[----:B------:R-:W4:Y:S01]  /*5f840*/  LDL.LU R5, [R1+0x1820] ;  /* 0x0018200001057983 */ /* 0x000f220000300800 */
[----:B------:R-:W-:Y:S01]  /*5f850*/  ISETP.LT.AND P0, PT, R7, c[0x0][0x178], !P0 ;  /* 0x00005e0007007a0c */ /* 0x000fe20004701270 */
[C---:B------:R-:W-:Y:S01]  /*5f860*/  IMAD.WIDE R20, R0.reuse, 0x2, R28 ;  /* 0x0000000200147825 */ /* 0x040fe200078e021c */
[----:B------:R-:W-:-:S11]  /*5f870*/  IADD3 R0, R0, c[0x0][0x198], RZ ;  /* 0x0000660000007a10 */ /* 0x000fd60007ffe0ff */
[----:B------:R0:W-:Y:S01]  /*5f880*/  @P0 STG.E.U16 [R20.64], R22 ;  /* 0x0000001614000986 */ /* 0x0001e2000c101504 */
[----:B------:R-:W-:Y:S02]  /*5f890*/  ISETP.LT.AND P0, PT, R6, c[0x0][0x178], !P6 ;  /* 0x00005e0006007a0c */ /* 0x000fe40007701270 */
[----:B------:R-:W-:Y:S01]  /*5f8a0*/  ISETP.LT.AND P6, PT, R7, c[0x0][0x178], !P6 ;  /* 0x00005e0007007a0c */ /* 0x000fe200077c1270 */
[----:B0-----:R-:W-:-:S10]  /*5f8b0*/  IMAD.WIDE R20, R0, 0x2, R2 ;  /* 0x0000000200147825 */ /* 0x001fd400078e0202 */
[----:B---3--:R-:W-:Y:S01]  /*5f8c0*/  @P0 STG.E.U16 [R20.64], R25 ;  /* 0x0000001914000986 */ /* 0x008fe2000c101504 */
[----:B------:R-:W-:Y:S02]  /*5f8d0*/  ISETP.LT.AND P0, PT, R6, c[0x0][0x178], !P2 ;  /* 0x00005e0006007a0c */ /* 0x000fe40005701270 */
[----:B------:R-:W-:Y:S02]  /*5f8e0*/  ISETP.LT.AND P2, PT, R7, c[0x0][0x178], !P2 ;  /* 0x00005e0007007a0c */ /* 0x000fe40005741270 */
[----:B--2---:R-:W-:Y:S01]  /*5f8f0*/  ISETP.GE.AND P4, PT, R23, c[0x0][0x17c], PT ;  /* 0x00005f0017007a0c */ /* 0x004fe20003f86270 */
[----:B------:R-:W-:-:S05]  /*5f900*/  IMAD.WIDE R22, R0, 0x2, R28 ;  /* 0x0000000200167825 */ /* 0x000fca00078e021c */
[----:B------:R0:W-:Y:S01]  /*5f910*/  @P6 STG.E.U16 [R22.64], R24 ;  /* 0x0000001816006986 */ /* 0x0001e2000c101504 */
[----:B------:R-:W-:Y:S02]  /*5f920*/  PRMT R26, R24, 0x7632, R26 ;  /* 0x00007632181a7816 */ /* 0x000fe4000000001a */
[----:B----4-:R-:W-:Y:S02]  /*5f930*/  PRMT R27, R25, 0x7632, R27 ;  /* 0x00007632191b7816 */ /* 0x010fe4000000001b */
[----:B0-----:R-:W-:-:S05]  /*5f940*/  IADD3 R22, R0, c[0x0][0x198], RZ ;  /* 0x0000660000167a10 */ /* 0x001fca0007ffe0ff */
[C---:B------:R-:W-:Y:S01]  /*5f950*/  IMAD.WIDE R20, R22.reuse, 0x2, R2 ;  /* 0x0000000216147825 */ /* 0x040fe200078e0202 */
[----:B------:R-:W-:-:S03]  /*5f960*/  IADD3 R0, R22, c[0x0][0x198], RZ ;  /* 0x0000660016007a10 */ /* 0x000fc60007ffe0ff */
[----:B------:R-:W-:Y:S01]  /*5f970*/  IMAD.WIDE R22, R22, 0x2, R28 ;  /* 0x0000000216167825 */ /* 0x000fe200078e021c */
[----:B------:R0:W-:Y:S04]  /*5f980*/  @P0 STG.E.U16 [R20.64], R27 ;  /* 0x0000001b14000986 */ /* 0x0001e8000c101504 */
[----:B------:R1:W-:Y:S01]  /*5f990*/  @P2 STG.E.U16 [R22.64], R26 ;  /* 0x0000001a16002986 */ /* 0x0003e2000c101504 */
[----:B------:R-:W-:-:S03]  /*5f9a0*/  ISETP.GE.AND P0, PT, R5, c[0x0][0x17c], PT ;  /* 0x00005f0005007a0c */ /* 0x000fc60003f06270 */
[----:B------:R-:W2:Y:S04]  /*5f9b0*/  LDL.LU R5, [R1+0x1828] ;  /* 0x0018280001057983 */ /* 0x000ea80000300800 */
[----:B0-----:R-:W3:Y:S04]  /*5f9c0*/  LDL.LU R27, [R1+0x1824] ;  /* 0x00182400011b7983 */ /* 0x001ee80000300800 */
[----:B-1----:R-:W4:Y:S01]  /*5f9d0*/  LDL.LU R23, [R1+0x90] ;  /* 0x0000900001177983 */ /* 0x002f220000300800 */
[----:B------:R-:W-:Y:S02]  /*5f9e0*/  ISETP.LT.AND P6, PT, R6, c[0x0][0x178], !P3 ;  /* 0x00005e0006007a0c */ /* 0x000fe40005fc1270 */
[----:B------:R-:W-:Y:S01]  /*5f9f0*/  ISETP.LT.AND P3, PT, R7, c[0x0][0x178], !P3 ;  /* 0x00005e0007007a0c */ /* 0x000fe20005f61270 */
[----:B------:R-:W-:Y:S01]  /*5fa00*/  IMAD.WIDE R24, R0, 0x2, R2 ;  /* 0x0000000200187825 */ /* 0x000fe200078e0202 */
[----:B------:R-:W-:-:S02]  /*5fa10*/  ISETP.LT.AND P2, PT, R6, c[0x0][0x178], !P5 ;  /* 0x00005e0006007a0c */ /* 0x000fc40006f41270 */
[----:B------:R-:W-:Y:S01]  /*5fa20*/  ISETP.LT.AND P5, PT, R7, c[0x0][0x178], !P5 ;  /* 0x00005e0007007a0c */ /* 0x000fe20006fa1270 */
[C---:B------:R-:W-:Y:S01]  /*5fa30*/  IMAD.WIDE R20, R0.reuse, 0x2, R28 ;  /* 0x0000000200147825 */ /* 0x040fe200078e021c */
[----:B------:R-:W-:-:S04]  /*5fa40*/  IADD3 R22, R0, c[0x0][0x198], RZ ;  /* 0x0000660000167a10 */ /* 0x000fc80007ffe0ff */
[----:B------:R-:W-:Y:S01]  /*5fa50*/  IADD3 R0, R22, c[0x0][0x198], RZ ;  /* 0x0000660016007a10 */ /* 0x000fe20007ffe0ff */
[----:B----4-:R-:W-:Y:S01]  /*5fa60*/  @P6 STG.E.U16 [R24.64], R23 ;  /* 0x0000001718006986 */ /* 0x010fe2000c101504 */
[----:B------:R-:W-:-:S03]  /*5fa70*/  PRMT R26, R23, 0x7632, R26 ;  /* 0x00007632171a7816 */ /* 0x000fc6000000001a */
[----:B------:R0:W-:Y:S01]  /*5fa80*/  @P3 STG.E.U16 [R20.64], R8 ;  /* 0x0000000814003986 */ /* 0x0001e2000c101504 */
[----:B--2---:R-:W-:-:S03]  /*5fa90*/  ISETP.GE.AND P3, PT, R5, c[0x0][0x17c], PT ;  /* 0x00005f0005007a0c */ /* 0x004fc60003f66270 */
[----:B------:R-:W2:Y:S01]  /*5faa0*/  LDL.LU R5, [R1+0x1a7c] ;  /* 0x001a7c0001057983 */ /* 0x000ea20000300800 */
[----:B0-----:R-:W-:Y:S01]  /*5fab0*/  IMAD.WIDE R20, R22, 0x2, R2 ;  /* 0x0000000216147825 */ /* 0x001fe200078e0202 */
[----:B------:R-:W-:-:S03]  /*5fac0*/  PRMT R8, R8, 0x7632, R8 ;  /* 0x0000763208087816 */ /* 0x000fc60000000008 */
[----:B------:R-:W-:Y:S01]  /*5fad0*/  IMAD.WIDE R22, R22, 0x2, R28 ;  /* 0x0000000216167825 */ /* 0x000fe200078e021c */
[----:B------:R-:W-:Y:S01]  /*5fae0*/  @P2 STG.E.U16 [R20.64], R26 ;  /* 0x0000001a14002986 */ /* 0x000fe2000c101504 */
[----:B---3--:R-:W-:-:S03]  /*5faf0*/  ISETP.GE.AND P2, PT, R27, c[0x0][0x17c], PT ;  /* 0x00005f001b007a0c */ /* 0x008fc60003f46270 */
[----:B------:R-:W3:Y:S04]  /*5fb00*/  LDL.LU R27, [R1+0x182c] ;  /* 0x00182c00011b7983 */ /* 0x000ee80000300800 */
[----:B------:R0:W-:Y:S04]  /*5fb10*/  @P5 STG.E.U16 [R22.64], R8 ;  /* 0x0000000816005986 */ /* 0x0001e8000c101504 */
[----:B0-----:R-:W4:Y:S01]  /*5fb20*/  LDL.LU R23, [R1+0x30] ;  /* 0x0000300001177983 */ /* 0x001f220000300800 */
        /* <DEDUP_REMOVED lines=8> */
[----:B----4-:R0:W-:Y:S01]  /*5fbb0*/  @P6 STG.E.U16 [R24.64], R23 ;  /* 0x0000001718006986 */ /* 0x0101e2000c101504 */
[----:B------:R-:W-:-:S03]  /*5fbc0*/  PRMT R26, R23, 0x7632, R26 ;  /* 0x00007632171a7816 */ /* 0x000fc6000000001a */
[----:B------:R1:W-:Y:S01]  /*5fbd0*/  @P1 STG.E.U16 [R20.64], R16 ;  /* 0x0000001014001986 */ /* 0x0003e2000c101504 */
[----:B0-----:R-:W-:-:S04]  /*5fbe0*/  IMAD.WIDE R22, R8, 0x2, R28 ;  /* 0x0000000208167825 */ /* 0x001fc800078e021c */
[----:B-1----:R-:W-:Y:S01]  /*5fbf0*/  IMAD.WIDE R20, R8, 0x2, R2 ;  /* 0x0000000208147825 */ /* 0x002fe200078e0202 */
[----:B------:R-:W-:Y:S01]  /*5fc00*/  PRMT R16, R16, 0x7632, R16 ;  /* 0x0000763210107816 */ /* 0x000fe20000000010 */
[----:B------:R-:W4:Y:S04]  /*5fc10*/  LDL.LU R8, [R1+0x1830] ;  /* 0x0018300001087983 */ /* 0x000f280000300800 */
[----:B------:R-:W-:Y:S01]  /*5fc20*/  @P5 STG.E.U16 [R20.64], R26 ;  /* 0x0000001a14005986 */ /* 0x000fe2000c101504 */
[----:B---3--:R-:W-:-:S03]  /*5fc30*/  ISETP.GE.AND P5, PT, R27, c[0x0][0x17c], PT ;  /* 0x00005f001b007a0c */ /* 0x008fc60003fa6270 */
[----:B------:R-:W3:Y:S04]  /*5fc40*/  LDL.LU R27, [R1+0x1834] ;  /* 0x00183400011b7983 */ /* 0x000ee80000300800 */
[----:B------:R0:W-:Y:S04]  /*5fc50*/  @P4 STG.E.U16 [R22.64], R16 ;  /* 0x0000001016004986 */ /* 0x0001e8000c101504 */
[----:B0-----:R-:W2:Y:S04]  /*5fc60*/  LDL.LU R22, [R1+0x1b0] ;  /* 0x0001b00001167983 */ /* 0x001ea80000300800 */
[----:B------:R-:W3:Y:S01]  /*5fc70*/  LDL.LU R23, [R1+0x10] ;  /* 0x0000100001177983 */ /* 0x000ee20000300800 */
[----:B------:R-:W-:-:S02]  /*5fc80*/  ISETP.LT.AND P6, PT, R6, c[0x0][0x178], !P0 ;  /* 0x00005e0006007a0c */ /* 0x000fc400047c1270 */
[C---:B------:R-:W-:Y:S01]  /*5fc90*/  ISETP.LT.AND P0, PT, R7.reuse, c[0x0][0x178], !P0 ;  /* 0x00005e0007007a0c */ /* 0x040fe20004701270 */
[----:B------:R-:W-:Y:S01]  /*5fca0*/  IMAD.WIDE R24, R0, 0x2, R2 ;  /* 0x0000000200187825 */ /* 0x000fe200078e0202 */
[----:B------:R-:W-:Y:S02]  /*5fcb0*/  ISETP.LT.AND P4, PT, R6, c[0x0][0x178], !P3 ;  /* 0x00005e0006007a0c */ /* 0x000fe40005f81270 */
[----:B------:R-:W-:Y:S01]  /*5fcc0*/  ISETP.LT.AND P3, PT, R7, c[0x0][0x178], !P3 ;  /* 0x00005e0007007a0c */ /* 0x000fe20005f61270 */
[----:B------:R-:W-:Y:S01]  /*5fcd0*/  IMAD.WIDE R20, R0, 0x2, R28 ;  /* 0x0000000200147825 */ /* 0x000fe200078e021c */
[----:B----4-:R-:W-:Y:S02]  /*5fce0*/  ISETP.GE.AND P1, PT, R8, c[0x0][0x17c], PT ;  /* 0x00005f0008007a0c */ /* 0x010fe40003f26270 */
[----:B------:R-:W-:-:S04]  /*5fcf0*/  IADD3 R8, R0, c[0x0][0x198], RZ ;  /* 0x0000660000087a10 */ /* 0x000fc80007ffe0ff */
[----:B------:R-:W-:Y:S01]  /*5fd00*/  IADD3 R0, R8, c[0x0][0x198], RZ ;  /* 0x0000660008007a10 */ /* 0x000fe20007ffe0ff */
[----:B--2---:R-:W-:Y:S01]  /*5fd10*/  @P6 STG.E.U16 [R24.64], R22 ;  /* 0x0000001618006986 */ /* 0x004fe2000c101504 */
[----:B------:R-:W-:-:S03]  /*5fd20*/  PRMT R26, R22, 0x7632, R26 ;  /* 0x00007632161a7816 */ /* 0x000fc6000000001a */
[----:B---3--:R0:W-:Y:S01]  /*5fd30*/  @P0 STG.E.U16 [R20.64], R23 ;  /* 0x0000001714000986 */ /* 0x0081e2000c101504 */
[----:B------:R-:W-:Y:S01]  /*5fd40*/  PRMT R16, R23, 0x7632, R16 ;  /* 0x0000763217107816 */ /* 0x000fe20000000010 */
[----:B0-----:R-:W-:-:S04]  /*5fd50*/  IMAD.WIDE R20, R8, 0x2, R2 ;  /* 0x0000000208147825 */ /* 0x001fc800078e0202 */
[----:B------:R-:W-:Y:S01]  /*5fd60*/  IMAD.WIDE R22, R8, 0x2, R28 ;  /* 0x0000000208167825 */ /* 0x000fe200078e021c */
[----:B------:R0:W-:Y:S01]  /*5fd70*/  @P4 STG.E.U16 [R20.64], R26 ;  /* 0x0000001a14004986 */ /* 0x0001e2000c101504 */
[----:B------:R-:W-:-:S03]  /*5fd80*/  ISETP.GE.AND P4, PT, R27, c[0x0][0x17c], PT ;  /* 0x00005f001b007a0c */ /* 0x000fc60003f86270 */
[----:B------:R-:W2:Y:S04]  /*5fd90*/  LDL.LU R8, [R1+0x1838] ;  /* 0x0018380001087983 */ /* 0x000ea80000300800 */
[----:B------:R-:W3:Y:S04]  /*5fda0*/  LDL.LU R27, [R1+0x1840] ;  /* 0x00184000011b7983 */ /* 0x000ee80000300800 */
[----:B0-----:R-:W4:Y:S04]  /*5fdb0*/  LDL.LU R26, [R1+0x183c] ;  /* 0x00183c00011a7983 */ /* 0x001f280000300800 */
[----:B------:R0:W-:Y:S04]  /*5fdc0*/  @P3 STG.E.U16 [R22.64], R16 ;  /* 0x0000001016003986 */ /* 0x0001e8000c101504 */
[----:B0-----:R-:W3:Y:S01]  /*5fdd0*/  LDL.LU R23, [R1+0x1a0] ;  /* 0x0001a00001177983 */ /* 0x001ee20000300800 */
[----:B------:R-:W-:-:S02]  /*5fde0*/  ISETP.LT.AND P6, PT, R6, c[0x0][0x178], !P2 ;  /* 0x00005e0006007a0c */ /* 0x000fc400057c1270 */
[C---:B------:R-:W-:Y:S01]  /*5fdf0*/  ISETP.LT.AND P2, PT, R7.reuse, c[0x0][0x178], !P2 ;  /* 0x00005e0007007a0c */ /* 0x040fe20005741270 */
[----:B------:R-:W-:Y:S01]  /*5fe00*/  IMAD.WIDE R24, R0, 0x2, R2 ;  /* 0x0000000200187825 */ /* 0x000fe200078e0202 */
[----:B------:R-:W-:Y:S02]  /*5fe10*/  ISETP.LT.AND P3, PT, R6, c[0x0][0x178], !P1 ;  /* 0x00005e0006007a0c */ /* 0x000fe40004f61270 */
[----:B------:R-:W-:Y:S01]  /*5fe20*/  ISETP.LT.AND P1, PT, R7, c[0x0][0x178], !P1 ;  /* 0x00005e0007007a0c */ /* 0x000fe20004f21270 */
[----:B------:R-:W-:Y:S01]  /*5fe30*/  IMAD.WIDE R20, R0, 0x2, R28 ;  /* 0x0000000200147825 */ /* 0x000fe200078e021c */
[----:B--2---:R-:W-:Y:S02]  /*5fe40*/  ISETP.GE.AND P0, PT, R8, c[0x0][0x17c], PT ;  /* 0x00005f0008007a0c */ /* 0x004fe40003f06270 */
[----:B------:R-:W-:-:S03]  /*5fe50*/  IADD3 R8, R0, c[0x0][0x198], RZ ;  /* 0x0000660000087a10 */ /* 0x000fc60007ffe0ff */
[----:B---3--:R0:W-:Y:S01]  /*5fe60*/  @P6 STG.E.U16 [R24.64], R23 ;  /* 0x0000001718006986 */ /* 0x0081e2000c101504 */
[----:B------:R-:W-:-:S03]  /*5fe70*/  PRMT R16, R23, 0x7632, R16 ;  /* 0x0000763217107816 */ /* 0x000fc60000000010 */
[----:B------:R1:W-:Y:S01]  /*5fe80*/  @P2 STG.E.U16 [R20.64], R4 ;  /* 0x0000000414002986 */ /* 0x0003e2000c101504 */
[----:B------:R-:W-:-:S03]  /*5fe90*/  ISETP.GE.AND P2, PT, R27, c[0x0][0x17c], PT ;  /* 0x00005f001b007a0c */ /* 0x000fc60003f46270 */
[----:B------:R-:W2:Y:S01]  /*5fea0*/  LDL.LU R27, [R1+0x1848] ;  /* 0x00184800011b7983 */ /* 0x000ea20000300800 */
[----:B0-----:R-:W-:-:S04]  /*5feb0*/  IMAD.WIDE R22, R8, 0x2, R28 ;  /* 0x0000000208167825 */ /* 0x001fc800078e021c */
[----:B-1----:R-:W-:Y:S01]  /*5fec0*/  IMAD.WIDE R20, R8, 0x2, R2 ;  /* 0x0000000208147825 */ /* 0x002fe200078e0202 */
[----:B------:R-:W-:-:S04]  /*5fed0*/  PRMT R4, R4, 0x7632, R4 ;  /* 0x0000763204047816 */ /* 0x000fc80000000004 */
[----:B------:R-:W-:Y:S01]  /*5fee0*/  @P3 STG.E.U16 [R20.64], R16 ;  /* 0x0000001014003986 */ /* 0x000fe2000c101504 */
[----:B----4-:R-:W-:-:S03]  /*5fef0*/  ISETP.GE.AND P3, PT, R26, c[0x0][0x17c], PT ;  /* 0x00005f001a007a0c */ /* 0x010fc60003f66270 */
[----:B------:R-:W3:Y:S04]  /*5ff00*/  LDL.LU R26, [R1+0x1844] ;  /* 0x00184400011a7983 */ /* 0x000ee80000300800 */
[----:B------:R0:W-:Y:S04]  /*5ff10*/  @P1 STG.E.U16 [R22.64], R4 ;  /* 0x0000000416001986 */ /* 0x0001e8000c101504 */
[----:B0-----:R-:W4:Y:S01]  /*5ff20*/  LDL.LU R23, [R1+0x70] ;  /* 0x0000700001177983 */ /* 0x001f220000300800 */
[----:B------:R-:W-:Y:S02]  /*5ff30*/  ISETP.LT.AND P6, PT, R6, c[0x0][0x178], !P5 ;  /* 0x00005e0006007a0c */ /* 0x000fe40006fc1270 */
[----:B------:R-:W-:-:S02]  /*5ff40*/  ISETP.LT.AND P5, PT, R7, c[0x0][0x178], !P5 ;  /* 0x00005e0007007a0c */ /* 0x000fc40006fa1270 */
[----:B------:R-:W-:Y:S02]  /*5ff50*/  IADD3 R0, R8, c[0x0][0x198], RZ ;  /* 0x0000660008007a10 */ /* 0x000fe40007ffe0ff */
[----:B------:R-:W-:-:S03]  /*5ff60*/  ISETP.LT.AND P1, PT, R6, c[0x0][0x178], !P0 ;  /* 0x00005e0006007a0c */ /* 0x000fc60004721270 */
[----:B------:R-:W-:Y:S01]  /*5ff70*/  IMAD.WIDE R24, R0, 0x2, R2 ;  /* 0x0000000200187825 */ /* 0x000fe200078e0202 */
[----:B------:R-:W-:-:S03]  /*5ff80*/  ISETP.LT.AND P0, PT, R7, c[0x0][0x178], !P0 ;  /* 0x00005e0007007a0c */ /* 0x000fc60004701270 */
[C---:B------:R-:W-:Y:S01]  /*5ff90*/  IMAD.WIDE R20, R0.reuse, 0x2, R28 ;  /* 0x0000000200147825 */ /* 0x040fe200078e021c */
[----:B------:R-:W-:Y:S01]  /*5ffa0*/  IADD3 R4, R0, c[0x0][0x198], RZ ;  /* 0x0000660000047a10 */ /* 0x000fe20007ffe0ff */
[----:B----4-:R-:W-:Y:S04]  /*5ffb0*/  @P6 STG.E.U16 [R24.64], R23 ;  /* 0x0000001718006986 */ /* 0x010fe8000c101504 */
[----:B------:R0:W-:Y:S01]  /*5ffc0*/  @P5 STG.E.U16 [R20.64], R12 ;  /* 0x0000000c14005986 */ /* 0x0001e2000c101504 */
[----:B--2---:R-:W-:-:S03]  /*5ffd0*/  ISETP.GE.AND P5, PT, R27, c[0x0][0x17c], PT ;  /* 0x00005f001b007a0c */ /* 0x004fc60003fa6270 */
[----:B------:R-:W2:Y:S01]  /*5ffe0*/  LDL.LU R27, [R1+0x1850] ;  /* 0x00185000011b7983 */ /* 0x000ea20000300800 */
[----:B0-----:R-:W-:Y:S01]  /*5fff0*/  PRMT R12, R23, 0x7632, R12 ;  /* 0x00007632170c7816 */ /* 0x001fe2000000000c */
[----:B------:R-:W-:-:S03]  /*60000*/  IMAD.WIDE R20, R4, 0x2, R2 ;  /* 0x0000000204147825 */ /* 0x000fc600078e0202 */
[----:B------:R-:W-:Y:S01]  /*60010*/  PRMT R8, R12, 0x7632, R8 ;  /* 0x000076320c087816 */ /* 0x000fe20000000008 */
[----:B------:R-:W-:Y:S01]  /*60020*/  IMAD.WIDE R22, R4, 0x2, R28 ;  /* 0x0000000204167825 */ /* 0x000fe200078e021c */
[----:B------:R-:W-:Y:S01]  /*60030*/  @P1 STG.E.U16 [R20.64], R12 ;  /* 0x0000000c14001986 */ /* 0x000fe2000c101504 */
[----:B---3--:R-:W-:-:S03]  /*60040*/  ISETP.GE.AND P1, PT, R26, c[0x0][0x17c], PT ;  /* 0x00005f001a007a0c */ /* 0x008fc60003f26270 */
[----:B------:R-:W3:Y:S04]  /*60050*/  LDL.LU R26, [R1+0x184c] ;  /* 0x00184c00011a7983 */ /* 0x000ee80000300800 */
[----:B------:R0:W-:Y:S04]  /*60060*/  @P0 STG.E.U16 [R22.64], R8 ;  /* 0x0000000816000986 */ /* 0x0001e8000c101504 */
[----:B0-----:R-:W4:Y:S04]  /*60070*/  LDL.LU R22, [R1+0x1c0] ;  /* 0x0001c00001167983 */ /* 0x001f280000300800 */
[----:B------:R-:W2:Y:S01]  /*60080*/  LDL.LU R23, [R1+0x40] ;  /* 0x0000400001177983 */ /* 0x000ea20000300800 */
[----:B------:R-:W-:-:S02]  /*60090*/  ISETP.LT.AND P6, PT, R6, c[0x0][0x178], !P4 ;  /* 0x00005e0006007a0c */ /* 0x000fc400067c1270 */
[C---:B------:R-:W-:Y:S02]  /*600a0*/  ISETP.LT.AND P4, PT, R7.reuse, c[0x0][0x178], !P4 ;  /* 0x00005e0007007a0c */ /* 0x040fe40006781270 */
[----:B------:R-:W-:Y:S02]  /*600b0*/  IADD3 R0, R4, c[0x0][0x198], RZ ;  /* 0x0000660004007a10 */ /* 0x000fe40007ffe0ff */
[----:B------:R-:W-:Y:S02]  /*600c0*/  ISETP.LT.AND P0, PT, R6, c[0x0][0x178], !P2 ;  /* 0x00005e0006007a0c */ /* 0x000fe40005701270 */
[----:B------:R-:W-:Y:S01]  /*600d0*/  ISETP.LT.AND P2, PT, R7, c[0x0][0x178], !P2 ;  /* 0x00005e0007007a0c */ /* 0x000fe20005741270 */
[C---:B------:R-:W-:Y:S01]  /*600e0*/  IMAD.WIDE R24, R0.reuse, 0x2, R2 ;  /* 0x0000000200187825 */ /* 0x040fe200078e0202 */
[----:B------:R-:W-:-:S03]  /*600f0*/  IADD3 R4, R0, c[0x0][0x198], RZ ;  /* 0x0000660000047a10 */ /* 0x000fc60007ffe0ff */
[----:B------:R-:W-:Y:S01]  /*60100*/  IMAD.WIDE R20, R0, 0x2, R28 ;  /* 0x0000000200147825 */ /* 0x000fe200078e021c */
[----:B----4-:R-:W-:Y:S01]  /*60110*/  @P6 STG.E.U16 [R24.64], R22 ;  /* 0x0000001618006986 */ /* 0x010fe2000c101504 */
[----:B------:R-:W-:-:S03]  /*60120*/  PRMT R12, R22, 0x7632, R12 ;  /* 0x00007632160c7816 */ /* 0x000fc6000000000c */
[----:B--2---:R0:W-:Y:S01]  /*60130*/  @P4 STG.E.U16 [R20.64], R23 ;  /* 0x0000001714004986 */ /* 0x0041e2000c101504 */
[----:B------:R-:W-:Y:S02]  /*60140*/  PRMT R8, R23, 0x7632, R8 ;  /* 0x0000763217087816 */ /* 0x000fe40000000008 */
[----:B------:R-:W-:Y:S02]  /*60150*/  ISETP.GE.AND P4, PT, R27, c[0x0][0x17c], PT ;  /* 0x00005f001b007a0c */ /* 0x000fe40003f86270 */
[----:B------:R-:W2:Y:S01]  /*60160*/  LDL.LU R27, [R1+0x1858] ;  /* 0x00185800011b7983 */ /* 0x000ea20000300800 */
[----:B0-----:R-:W-:-:S04]  /*60170*/  IMAD.WIDE R20, R4, 0x2, R2 ;  /* 0x0000000204147825 */ /* 0x001fc800078e0202 */
        /* <DEDUP_REMOVED lines=30> */
[----:B------:R-:W-:Y:S02]  /*60360*/  ISETP.LT.AND P1, PT, R7, c[0x0][0x178], !P1 ;  /* 0x00005e0007007a0c */ /* 0x000fe40004f21270 */
[----:B------:R-:W-:Y:S02]  /*60370*/  IADD3 R0, R4, c[0x0][0x198], RZ ;  /* 0x0000660004007a10 */ /* 0x000fe40007ffe0ff */
[----:B------:R-:W-:-:S03]  /*60380*/  ISETP.LT.AND P5, PT, R6, c[0x0][0x178], !P4 ;  /* 0x00005e0006007a0c */ /* 0x000fc600067a1270 */
[C---:B------:R-:W-:Y:S01]  /*60390*/  IMAD.WIDE R24, R0.reuse, 0x2, R2 ;  /* 0x0000000200187825 */ /* 0x040fe200078e0202 */
[----:B------:R-:W-:Y:S02]  /*603a0*/  ISETP.LT.AND P4, PT, R7, c[0x0][0x178], !P4 ;  /* 0x00005e0007007a0c */ /* 0x000fe40006781270 */
[C---:B------:R-:W-:Y:S01]  /*603b0*/  IADD3 R4, R0.reuse, c[0x0][0x198], RZ ;  /* 0x0000660000047a10 */ /* 0x040fe20007ffe0ff */
[----:B------:R-:W-:Y:S01]  /*603c0*/  IMAD.WIDE R20, R0, 0x2, R28 ;  /* 0x0000000200147825 */ /* 0x000fe200078e021c */
[----:B----4-:R-:W-:Y:S01]  /*603d0*/  @P6 STG.E.U16 [R24.64], R22 ;  /* 0x0000001618006986 */ /* 0x010fe2000c101504 */
[----:B------:R-:W-:-:S03]  /*603e0*/  PRMT R12, R22, 0x7632, R12 ;  /* 0x00007632160c7816 */ /* 0x000fc6000000000c */
[----:B--2---:R0:W-:Y:S01]  /*603f0*/  @P1 STG.E.U16 [R20.64], R23 ;  /* 0x0000001714001986 */ /* 0x0041e2000c101504 */
[----:B------:R-:W-:Y:S02]  /*60400*/  PRMT R8, R23, 0x7632, R8 ;  /* 0x0000763217087816 */ /* 0x000fe40000000008 */
[----:B------:R-:W-:Y:S02]  /*60410*/  ISETP.LT.AND P6, PT, R6, c[0x0][0x178], !P0 ;  /* 0x00005e0006007a0c */ /* 0x000fe400047c1270 */
[----:B------:R-:W2:Y:S01]  /*60420*/  LDL.LU R6, [R1+0x1a78] ;  /* 0x001a780001067983 */ /* 0x000ea20000300800 */
[----:B0-----:R-:W-:-:S04]  /*60430*/  IMAD.WIDE R20, R4, 0x2, R2 ;  /* 0x0000000204147825 */ /* 0x001fc800078e0202 */
[----:B------:R-:W-:Y:S01]  /*60440*/  IMAD.WIDE R22, R4, 0x2, R28 ;  /* 0x0000000204167825 */ /* 0x000fe200078e021c */
[----:B------:R-:W-:Y:S01]  /*60450*/  @P5 STG.E.U16 [R20.64], R12 ;  /* 0x0000000c14005986 */ /* 0x000fe2000c101504 */
[----:B---3--:R-:W-:Y:S02]  /*60460*/  ISETP.GE.AND P5, PT, R26, c[0x0][0x17c], PT ;  /* 0x00005f001a007a0c */ /* 0x008fe40003fa6270 */
[----:B------:R-:W-:Y:S01]  /*60470*/  ISETP.GE.AND P1, PT, R27, c[0x0][0x17c], PT ;  /* 0x00005f001b007a0c */ /* 0x000fe20003f26270 */
[----:B------:R-:W3:Y:S04]  /*60480*/  LDL.LU R26, [R1+0x1868] ;  /* 0x00186800011a7983 */ /* 0x000ee80000300800 */
[----:B------:R-:W4:Y:S04]  /*60490*/  LDL.LU R27, [R1+0x1864] ;  /* 0x00186400011b7983 */ /* 0x000f280000300800 */
[----:B------:R0:W-:Y:S04]  /*604a0*/  @P4 STG.E.U16 [R22.64], R8 ;  /* 0x0000000816004986 */ /* 0x0001e8000c101504 */
[----:B0-----:R-:W2:Y:S01]  /*604b0*/  LDL.LU R23, [R1+0x94] ;  /* 0x0000940001177983 */ /* 0x001ea20000300800 */
[----:B------:R-:W-:-:S05]  /*604c0*/  IADD3 R0, R4, c[0x0][0x198], RZ ;  /* 0x0000660004007a10 */ /* 0x000fca0007ffe0ff */
[----:B------:R-:W-:-:S05]  /*604d0*/  IMAD.WIDE R24, R0, 0x2, R2 ;  /* 0x0000000200187825 */ /* 0x000fca00078e0202 */
[----:B--2---:R0:W-:Y:S04]  /*604e0*/  @P6 STG.E.U16 [R24.64], R23 ;  /* 0x0000001718006986 */ /* 0x0041e8000c101504 */
[----:B0-----:R-:W2:Y:S04]  /*604f0*/  LDL.LU R25, [R1+0x34] ;  /* 0x0000340001197983 */ /* 0x001ea80000300800 */
[----:B------:R0:W-:Y:S04]  /*60500*/  STL [R1+0x1a6c], R24 ;  /* 0x001a6c1801007387 */ /* 0x0001e80000100800 */
[----:B0-----:R-:W2:Y:S01]  /*60510*/  LDL R24, [R1+0x5e8] ;  /* 0x0005e80001187983 */ /* 0x001ea20000100800 */
[----:B------:R-:W-:Y:S01]  /*60520*/  ISETP.LT.AND P0, PT, R7, c[0x0][0x178], !P0 ;  /* 0x00005e0007007a0c */ /* 0x000fe20004701270 */
[C---:B------:R-:W-:Y:S01]  /*60530*/  IMAD.WIDE R20, R0.reuse, 0x2, R28 ;  /* 0x0000000200147825 */ /* 0x040fe200078e021c */
[----:B------:R-:W-:-:S02]  /*60540*/  IADD3 R4, R0, c[0x0][0x198], RZ ;  /* 0x0000660000047a10 */ /* 0x000fc40007ffe0ff */
[----:B------:R-:W-:Y:S02]  /*60550*/  PRMT R12, R9, 0x7632, R12 ;  /* 0x00007632090c7816 */ /* 0x000fe4000000000c */
[----:B------:R-:W-:Y:S02]  /*60560*/  IADD3 R0, R4, c[0x0][0x198], RZ ;  /* 0x0000660004007a10 */ /* 0x000fe40007ffe0ff */
[----:B------:R-:W-:-:S05]  /*60570*/  PRMT R16, R23, 0x7632, R16 ;  /* 0x0000763217107816 */ /* 0x000fca0000000010 */
[----:B------:R0:W-:Y:S01]  /*60580*/  @P0 STG.E.U16 [R20.64], R9 ;  /* 0x0000000914000986 */ /* 0x0001e2000c101504 */
[--C-:B------:R-:W-:Y:S01]  /*60590*/  IMAD.WIDE R22, R0, 0x2, R2.reuse ;  /* 0x0000000200167825 */ /* 0x100fe200078e0202 */
[----:B---3--:R-:W-:Y:S02]  /*605a0*/  ISETP.GE.AND P0, PT, R26, c[0x0][0x17c], PT ;  /* 0x00005f001a007a0c */ /* 0x008fe40003f06270 */
[----:B------:R-:W3:Y:S01]  /*605b0*/  LDL.LU R26, [R1+0x14] ;  /* 0x00001400011a7983 */ /* 0x000ee20000300800 */
[----:B0-----:R-:W-:-:S04]  /*605c0*/  IMAD.WIDE R8, R4, 0x2, R2 ;  /* 0x0000000204087825 */ /* 0x001fc800078e0202 */
[----:B------:R-:W-:Y:S01]  /*605d0*/  IMAD.WIDE R20, R4, 0x2, R28 ;  /* 0x0000000204147825 */ /* 0x000fe200078e021c */
[C---:B--2---:R-:W-:Y:S02]  /*605e0*/  ISETP.LT.AND P4, PT, R24.reuse, c[0x0][0x178], !P3 ;  /* 0x00005e0018007a0c */ /* 0x044fe40005f81270 */
[----:B------:R-:W-:Y:S02]  /*605f0*/  ISETP.LT.AND P3, PT, R7, c[0x0][0x178], !P3 ;  /* 0x00005e0007007a0c */ /* 0x000fe40005f61270 */
[----:B------:R-:W-:-:S09]  /*60600*/  ISETP.LT.AND P6, PT, R24, c[0x0][0x178], !P2 ;  /* 0x00005e0018007a0c */ /* 0x000fd200057c1270 */
[----:B------:R-:W-:Y:S01]  /*60610*/  @P4 STG.E.U16 [R8.64], R16 ;  /* 0x0000001008004986 */ /* 0x000fe2000c101504 */
[----:B----4-:R-:W-:-:S03]  /*60620*/  ISETP.GE.AND P4, PT, R27, c[0x0][0x17c], PT ;  /* 0x00005f001b007a0c */ /* 0x010fc60003f86270 */
[----:B------:R-:W-:Y:S04]  /*60630*/  @P3 STG.E.U16 [R20.64], R12 ;  /* 0x0000000c14003986 */ /* 0x000fe8000c101504 */
[----:B------:R-:W2:Y:S04]  /*60640*/  LDL.LU R27, [R1+0x186c] ;  /* 0x00186c00011b7983 */ /* 0x000ea80000300800 */
[----:B------:R0:W-:Y:S04]  /*60650*/  @P6 STG.E.U16 [R22.64], R25 ;  /* 0x0000001916006986 */ /* 0x0001e8000c101504 */
[----:B0-----:R-:W4:Y:S01]  /*60660*/  LDL.LU R23, [R1+0x1870] ;  /* 0x0018700001177983 */ /* 0x001f220000300800 */
[----:B------:R-:W-:-:S02]  /*60670*/  ISETP.LT.AND P2, PT, R7, c[0x0][0x178], !P2 ;  /* 0x00005e0007007a0c */ /* 0x000fc40005741270 */
[----:B------:R-:W-:Y:S01]  /*60680*/  ISETP.LT.AND P3, PT, R24, c[0x0][0x178], !P1 ;  /* 0x00005e0018007a0c */ /* 0x000fe20004f61270 */
[C---:B------:R-:W-:Y:S01]  /*60690*/  IMAD.WIDE R8, R0.reuse, 0x2, R28 ;  /* 0x0000000200087825 */ /* 0x040fe200078e021c */
[----:B------:R-:W-:Y:S02]  /*606a0*/  ISETP.LT.AND P1, PT, R7, c[0x0][0x178], !P1 ;  /* 0x00005e0007007a0c */ /* 0x000fe40004f21270 */
[----:B------:R-:W-:Y:S02]  /*606b0*/  IADD3 R4, R0, c[0x0][0x198], RZ ;  /* 0x0000660000047a10 */ /* 0x000fe40007ffe0ff */
[----:B------:R-:W-:Y:S02]  /*606c0*/  PRMT R22, R25, 0x7632, R22 ;  /* 0x0000763219167816 */ /* 0x000fe40000000016 */
[----:B------:R-:W-:Y:S01]  /*606d0*/  PRMT R12, R17, 0x7632, R12 ;  /* 0x00007632110c7816 */ /* 0x000fe2000000000c */
[----:B------:R-:W3:Y:S04]  /*606e0*/  LDL.LU R25, [R1+0x1a4] ;  /* 0x0001a40001197983 */ /* 0x000ee80000300800 */
[----:B------:R0:W-:Y:S02]  /*606f0*/  @P2 STG.E.U16 [R8.64], R17 ;  /* 0x0000001108002986 */ /* 0x0001e4000c101504 */
[----:B0-----:R-:W-:-:S04]  /*60700*/  IMAD.WIDE R8, R4, 0x2, R2 ;  /* 0x0000000204087825 */ /* 0x001fc800078e0202 */
[----:B------:R-:W-:Y:S01]  /*60710*/  IMAD.WIDE R16, R4, 0x2, R28 ;  /* 0x0000000204107825 */ /* 0x000fe200078e021c */
[----:B------:R-:W-:Y:S04]  /*60720*/  @P3 STG.E.U16 [R8.64], R22 ;  /* 0x0000001608003986 */ /* 0x000fe8000c101504 */
[----:B------:R0:W-:Y:S01]  /*60730*/  @P1 STG.E.U16 [R16.64], R12 ;  /* 0x0000000c10001986 */ /* 0x0001e2000c101504 */
[----:B--2---:R-:W-:-:S03]  /*60740*/  ISETP.GE.AND P3, PT, R27, c[0x0][0x17c], PT ;  /* 0x00005f001b007a0c */ /* 0x004fc60003f66270 */
[----:B------:R-:W2:Y:S01]  /*60750*/  LDL.LU R27, [R1+0x1878] ;  /* 0x00187800011b7983 */ /* 0x000ea20000300800 */
[----:B----4-:R-:W-:-:S03]  /*60760*/  ISETP.GE.AND P2, PT, R23, c[0x0][0x17c], PT ;  /* 0x00005f0017007a0c */ /* 0x010fc60003f46270 */
[----:B------:R-:W4:Y:S04]  /*60770*/  LDL.LU R23, [R1+0x1874] ;  /* 0x0018740001177983 */ /* 0x000f280000300800 */
[----:B0-----:R-:W2:Y:S01]  /*60780*/  LDL.LU R17, [R1+0x1b4] ;  /* 0x0001b40001117983 */ /* 0x001ea20000300800 */
[----:B------:R-:W-:Y:S02]  /*60790*/  ISETP.LT.AND P6, PT, R24, c[0x0][0x178], !P5 ;  /* 0x00005e0018007a0c */ /* 0x000fe40006fc1270 */
[----:B------:R-:W-:Y:S02]  /*607a0*/  ISETP.LT.AND P5, PT, R7, c[0x0][0x178], !P5 ;  /* 0x00005e0007007a0c */ /* 0x000fe40006fa1270 */
[----:B------:R-:W-:Y:S02]  /*607b0*/  IADD3 R0, R4, c[0x0][0x198], RZ ;  /* 0x0000660004007a10 */ /* 0x000fe40007ffe0ff */
[----:B------:R-:W-:-:S03]  /*607c0*/  ISETP.LT.AND P1, PT, R24, c[0x0][0x178], !P0 ;  /* 0x00005e0018007a0c */ /* 0x000fc60004721270 */
[C---:B------:R-:W-:Y:S01]  /*607d0*/  IMAD.WIDE R20, R0.reuse, 0x2, R2 ;  /* 0x0000000200147825 */ /* 0x040fe200078e0202 */
[----:B------:R-:W-:-:S03]  /*607e0*/  IADD3 R12, R0, c[0x0][0x198], RZ ;  /* 0x00006600000c7a10 */ /* 0x000fc60007ffe0ff */
[----:B------:R-:W-:Y:S01]  /*607f0*/  IMAD.WIDE R8, R0, 0x2, R28 ;  /* 0x0000000200087825 */ /* 0x000fe200078e021c */
[----:B------:R-:W-:Y:S02]  /*60800*/  ISETP.LT.AND P0, PT, R7, c[0x0][0x178], !P0 ;  /* 0x00005e0007007a0c */ /* 0x000fe40004701270 */
[----:B---3--:R-:W-:Y:S01]  /*60810*/  PRMT R4, R26, 0x7632, R4 ;  /* 0x000076321a047816 */ /* 0x008fe20000000004 */
[----:B--2---:R-:W-:Y:S01]  /*60820*/  @P6 STG.E.U16 [R20.64], R17 ;  /* 0x0000001114006986 */ /* 0x004fe2000c101504 */
[----:B------:R-:W-:-:S03]  /*60830*/  PRMT R22, R17, 0x7632, R22 ;  /* 0x0000763211167816 */ /* 0x000fc60000000016 */
[----:B------:R0:W-:Y:S01]  /*60840*/  @P5 STG.E.U16 [R8.64], R26 ;  /* 0x0000001a08005986 */ /* 0x0001e2000c101504 */
[----:B------:R-:W-:Y:S02]  /*60850*/  ISETP.LT.AND P6, PT, R24, c[0x0][0x178], !P4 ;  /* 0x00005e0018007a0c */ /* 0x000fe400067c1270 */
[----:B------:R-:W-:Y:S02]  /*60860*/  ISETP.LT.AND P4, PT, R7, c[0x0][0x178], !P4 ;  /* 0x00005e0007007a0c */ /* 0x000fe40006781270 */
[----:B------:R-:W2:Y:S01]  /*60870*/  LDL.LU R7, [R1+0x1a74] ;  /* 0x001a740001077983 */ /* 0x000ea20000300800 */
[----:B------:R-:W-:Y:S01]  /*60880*/  ISETP.GE.AND P5, PT, R27, c[0x0][0x17c], PT ;  /* 0x00005f001b007a0c */ /* 0x000fe20003fa6270 */
[----:B0-----:R-:W-:Y:S02]  /*60890*/  IMAD.WIDE R8, R12, 0x2, R2 ;  /* 0x000000020c087825 */ /* 0x001fe400078e0202 */
[----:B------:R-:W3:Y:S04]  /*608a0*/  LDL.LU R26, [R1+0x74] ;  /* 0x00007400011a7983 */ /* 0x000ee80000300800 */
[----:B------:R-:W-:Y:S01]  /*608b0*/  @P1 STG.E.U16 [R8.64], R22 ;  /* 0x0000001608001986 */ /* 0x000fe2000c101504 */
[----:B----4-:R-:W-:-:S03]  /*608c0*/  ISETP.GE.AND P1, PT, R23, c[0x0][0x17c], PT ;  /* 0x00005f0017007a0c */ /* 0x010fc60003f26270 */
[----:B------:R0:W-:Y:S04]  /*608d0*/  STL [R1+0x1a70], R22 ;  /* 0x001a701601007387 */ /* 0x0001e80000100800 */
[----:B0-----:R-:W4:Y:S04]  /*608e0*/  LDL R22, [R1+0x5ec] ;  /* 0x0005ec0001167983 */ /* 0x001f280000100800 */
[----:B------:R-:W2:Y:S04]  /*608f0*/  LDL.LU R27, [R1+0x1880] ;  /* 0x00188000011b7983 */ /* 0x000ea80000300800 */
[----:B------:R-:W3:Y:S01]  /*60900*/  LDL.LU R23, [R1+0x187c] ;  /* 0x00187c0001177983 */ /* 0x000ee20000300800 */
[C---:B------:R-:W-:Y:S01]  /*60910*/  IMAD.WIDE R16, R12.reuse, 0x2, R28 ;  /* 0x000000020c107825 */ /* 0x040fe200078e021c */
[----:B------:R-:W-:-:S04]  /*60920*/  IADD3 R0, R12, c[0x0][0x198], RZ ;  /* 0x000066000c007a10 */ /* 0x000fc80007ffe0ff */
[----:B------:R0:W-:Y:S01]  /*60930*/  @P0 STG.E.U16 [R16.64], R4 ;  /* 0x0000000410000986 */ /* 0x0001e2000c101504 */
[----:B------:R-:W-:Y:S01]  /*60940*/  ISETP.LT.AND P0, PT, R24, c[0x0][0x178], !P2 ;  /* 0x00005e0018007a0c */ /* 0x000fe20005701270 */
[----:B------:R-:W-:-:S04]  /*60950*/  IMAD.WIDE R20, R0, 0x2, R2 ;  /* 0x0000000200147825 */ /* 0x000fc800078e0202 */
[C---:B------:R-:W-:Y:S01]  /*60960*/  IMAD.WIDE R8, R0.reuse, 0x2, R28 ;  /* 0x0000000200087825 */ /* 0x040fe200078e021c */
[----:B------:R1:W-:Y:S01]  /*60970*/  @P6 STG.E.U16 [R20.64], R25 ;  /* 0x0000001914006986 */ /* 0x0003e2000c101504 */
[----:B0-----:R-:W-:-:S03]  /*60980*/  IADD3 R16, R0, c[0x0][0x198], RZ ;  /* 0x0000660000107a10 */ /* 0x001fc60007ffe0ff */
[----:B------:R0:W-:Y:S01]  /*60990*/  @P4 STG.E.U16 [R8.64], R5 ;  /* 0x0000000508004986 */ /* 0x0001e2000c101504 */
[----:B------:R-:W-:Y:S02]  /*609a0*/  PRMT R12, R25, 0x7632, R12 ;  /* 0x00007632190c7816 */ /* 0x000fe4000000000c */
[----:B-1----:R-:W-:Y:S01]  /*609b0*/  PRMT R20, R5, 0x7632, R20 ;  /* 0x0000763205147816 */ /* 0x002fe20000000014 */
[----:B------:R-:W4:Y:S01]  /*609c0*/  LDL.LU R25, [R1+0x1c4] ;  /* 0x0001c40001197983 */ /* 0x000f220000300800 */
[----:B0-----:R-:W-:-:S05]  /*609d0*/  IMAD.WIDE R4, R16, 0x2, R2 ;  /* 0x0000000210047825 */ /* 0x001fca00078e0202 */
[----:B------:R0:W-:Y:S01]  /*609e0*/  @P0 STG.E.U16 [R4.64], R12 ;  /* 0x0000000c04000986 */ /* 0x0001e2000c101504 */
[----:B--2---:R-:W-:-:S03]  /*609f0*/  ISETP.GE.AND P4, PT, R27, c[0x0][0x17c], PT ;  /* 0x00005f001b007a0c */ /* 0x004fc60003f86270 */
[----:B------:R-:W2:Y:S01]  /*60a00*/  LDL.LU R27, [R1+0x44] ;  /* 0x00004400011b7983 */ /* 0x000ea20000300800 */
[----:B---3--:R-:W-:-:S03]  /*60a10*/  ISETP.GE.AND P0, PT, R23, c[0x0][0x17c], PT ;  /* 0x00005f0017007a0c */ /* 0x008fc60003f06270 */
[----:B------:R-:W3:Y:S04]  /*60a20*/  LDL.LU R23, [R1+0x1888] ;  /* 0x0018880001177983 */ /* 0x000ee80000300800 */
[----:B------:R-:W2:Y:S01]  /*60a30*/  LDL.LU R21, [R1+0x1884] ;  /* 0x0018840001157983 */ /* 0x000ea20000300800 */
[----:B----4-:R-:W-:Y:S01]  /*60a40*/  ISETP.LT.AND P2, PT, R22, c[0x0][0x178], !P2 ;  /* 0x00005e0016007a0c */ /* 0x010fe20005741270 */
[----:B------:R-:W-:Y:S01]  /*60a50*/  IMAD.WIDE R8, R16, 0x2, R28 ;  /* 0x0000000210087825 */ /* 0x000fe200078e021c */
[----:B------:R-:W-:Y:S02]  /*60a60*/  ISETP.LT.AND P6, PT, R24, c[0x0][0x178], !P3 ;  /* 0x00005e0018007a0c */ /* 0x000fe40005fc1270 */
[----:B------:R-:W-:Y:S02]  /*60a70*/  ISETP.LT.AND P3, PT, R22, c[0x0][0x178], !P3 ;  /* 0x00005e0016007a0c */ /* 0x000fe40005f61270 */
[----:B------:R-:W-:-:S05]  /*60a80*/  IADD3 R0, R16, c[0x0][0x198], RZ ;  /* 0x0000660010007a10 */ /* 0x000fca0007ffe0ff */
[----:B------:R-:W-:Y:S02]  /*60a90*/  IMAD.WIDE R16, R0, 0x2, R2 ;  /* 0x0000000200107825 */ /* 0x000fe400078e0202 */
[----:B------:R1:W-:Y:S01]  /*60aa0*/  @P2 STG.E.U16 [R8.64], R20 ;  /* 0x0000001408002986 */ /* 0x0003e2000c101504 */
[----:B------:R-:W-:Y:S01]  /*60ab0*/  ISETP.LT.AND P2, PT, R24, c[0x0][0x178], !P5 ;  /* 0x00005e0018007a0c */ /* 0x000fe20006f41270 */
[C---:B0-----:R-:W-:Y:S02]  /*60ac0*/  IMAD.WIDE R4, R0.reuse, 0x2, R28 ;  /* 0x0000000200047825 */ /* 0x041fe400078e021c */
[----:B------:R0:W-:Y:S04]  /*60ad0*/  @P6 STG.E.U16 [R16.64], R26 ;  /* 0x0000001a10006986 */ /* 0x0001e8000c101504 */
[----:B------:R4:W-:Y:S01]  /*60ae0*/  @P3 STG.E.U16 [R4.64], R13 ;  /* 0x0000000d04003986 */ /* 0x0009e2000c101504 */
[----:B-1----:R-:W-:-:S02]  /*60af0*/  IADD3 R8, R0, c[0x0][0x198], RZ ;  /* 0x0000660000087a10 */ /* 0x002fc40007ffe0ff */
[----:B0-----:R-:W-:Y:S02]  /*60b00*/  PRMT R16, R26, 0x7632, R16 ;  /* 0x000076321a107816 */ /* 0x001fe40000000010 */
[----:B------:R-:W2:Y:S01]  /*60b10*/  LDL.LU R26, [R1+0x58] ;  /* 0x00005800011a7983 */ /* 0x000ea20000300800 */
[----:B----4-:R-:W-:-:S05]  /*60b20*/  IMAD.WIDE R4, R8, 0x2, R2 ;  /* 0x0000000208047825 */ /* 0x010fca00078e0202 */
[----:B------:R0:W-:Y:S01]  /*60b30*/  @P2 STG.E.U16 [R4.64], R16 ;  /* 0x0000001004002986 */ /* 0x0001e2000c101504 */
[----:B---3--:R-:W-:-:S03]  /*60b40*/  ISETP.GE.AND P3, PT, R23, c[0x0][0x17c], PT ;  /* 0x00005f0017007a0c */ /* 0x008fc60003f66270 */
[----:B------:R-:W3:Y:S01]  /*60b50*/  LDL.LU R23, [R1+0x28] ;  /* 0x0000280001177983 */ /* 0x000ee20000300800 */
[----:B--2---:R-:W-:-:S03]  /*60b60*/  ISETP.GE.AND P2, PT, R21, c[0x0][0x17c], PT ;  /* 0x00005f0015007a0c */ /* 0x004fc60003f46270 */
[----:B------:R-:W2:Y:S04]  /*60b70*/  LDL.LU R21, [R1+0x1890] ;  /* 0x0018900001157983 */ /* 0x000ea80000300800 */
[----:B------:R-:W4:Y:S01]  /*60b80*/  LDL.LU R20, [R1+0x188c] ;  /* 0x00188c0001147983 */ /* 0x000f220000300800 */
[----:B------:R-:W-:Y:S02]  /*60b90*/  ISETP.LT.AND P5, PT, R22, c[0x0][0x178], !P5 ;  /* 0x00005e0016007a0c */ /* 0x000fe40006fa1270 */
[----:B------:R-:W-:Y:S02]  /*60ba0*/  ISETP.LT.AND P6, PT, R24, c[0x0][0x178], !P1 ;  /* 0x00005e0018007a0c */ /* 0x000fe40004fc1270 */
[C---:B------:R-:W-:Y:S01]  /*60bb0*/  IADD3 R0, R8.reuse, c[0x0][0x198], RZ ;  /* 0x0000660008007a10 */ /* 0x040fe20007ffe0ff */
[----:B------:R-:W-:Y:S01]  /*60bc0*/  IMAD.WIDE R8, R8, 0x2, R28 ;  /* 0x0000000208087825 */ /* 0x000fe200078e021c */
[----:B------:R-:W-:-:S02]  /*60bd0*/  PRMT R17, R13, 0x7632, R17 ;  /* 0x000076320d117816 */ /* 0x000fc40000000011 */
[----:B------:R-:W-:Y:S01]  /*60be0*/  ISETP.LT.AND P1, PT, R22, c[0x0][0x178], !P1 ;  /* 0x00005e0016007a0c */ /* 0x000fe20004f21270 */
[----:B------:R-:W-:-:S04]  /*60bf0*/  IMAD.WIDE R12, R0, 0x2, R2 ;  /* 0x00000002000c7825 */ /* 0x000fc800078e0202 */
[----:B------:R1:W-:Y:S01]  /*60c00*/  @P5 STG.E.U16 [R8.64], R17 ;  /* 0x0000001108005986 */ /* 0x0003e2000c101504 */
[----:B------:R-:W-:Y:S01]  /*60c10*/  ISETP.LT.AND P5, PT, R24, c[0x0][0x178], !P4 ;  /* 0x00005e0018007a0c */ /* 0x000fe200067a1270 */
[C---:B0-----:R-:W-:Y:S02]  /*60c20*/  IMAD.WIDE R4, R0.reuse, 0x2, R28 ;  /* 0x0000000200047825 */ /* 0x041fe400078e021c */
[----:B------:R0:W-:Y:S04]  /*60c30*/  @P6 STG.E.U16 [R12.64], R25 ;  /* 0x000000190c006986 */ /* 0x0001e8000c101504 */
[----:B------:R0:W-:Y:S01]  /*60c40*/  @P1 STG.E.U16 [R4.64], R27 ;  /* 0x0000001b04001986 */ /* 0x0001e2000c101504 */
[----:B-1----:R-:W-:Y:S02]  /*60c50*/  IADD3 R8, R0, c[0x0][0x198], RZ ;  /* 0x0000660000087a10 */ /* 0x002fe40007ffe0ff */
[----:B------:R-:W-:-:S02]  /*60c60*/  PRMT R0, R25, 0x7632, R0 ;  /* 0x0000763219007816 */ /* 0x000fc40000000000 */
[----:B------:R-:W-:Y:S01]  /*60c70*/  PRMT R17, R27, 0x7632, R17 ;  /* 0x000076321b117816 */ /* 0x000fe20000000011 */
[----:B0-----:R-:W3:Y:S01]  /*60c80*/  LDL.LU R25, [R1+0x88] ;  /* 0x0000880001197983 */ /* 0x001ee20000300800 */
[----:B------:R-:W-:-:S03]  /*60c90*/  IMAD.WIDE R4, R8, 0x2, R2 ;  /* 0x0000000208047825 */ /* 0x000fc600078e0202 */
[----:B------:R-:W3:Y:S04]  /*60ca0*/  LDL.LU R27, [R1+0x8] ;  /* 0x00000800011b7983 */ /* 0x000ee80000300800 */
[----:B------:R0:W-:Y:S01]  /*60cb0*/  @P5 STG.E.U16 [R4.64], R0 ;  /* 0x0000000004005986 */ /* 0x0001e2000c101504 */
[----:B--2---:R-:W-:-:S03]  /*60cc0*/  ISETP.GE.AND P1, PT, R21, c[0x0][0x17c], PT ;  /* 0x00005f0015007a0c */ /* 0x004fc60003f26270 */
[----:B------:R-:W2:Y:S01]  /*60cd0*/  LDL.LU R21, [R1+0x1898] ;  /* 0x0018980001157983 */ /* 0x000ea20000300800 */
[----:B----4-:R-:W-:-:S03]  /*60ce0*/  ISETP.GE.AND P5, PT, R20, c[0x0][0x17c], PT ;  /* 0x00005f0014007a0c */ /* 0x010fc60003fa6270 */
[----:B------:R-:W4:Y:S01]  /*60cf0*/  LDL.LU R20, [R1+0x1894] ;  /* 0x0018940001147983 */ /* 0x000f220000300800 */
[----:B------:R-:W-:Y:S02]  /*60d00*/  ISETP.LT.AND P4, PT, R22, c[0x0][0x178], !P4 ;  /* 0x00005e0016007a0c */ /* 0x000fe40006781270 */
[----:B------:R-:W-:Y:S02]  /*60d10*/  ISETP.LT.AND P6, PT, R24, c[0x0][0x178], !P0 ;  /* 0x00005e0018007a0c */ /* 0x000fe400047c1270 */
[C---:B------:R-:W-:Y:S01]  /*60d20*/  IADD3 R16, R8.reuse, c[0x0][0x198], RZ ;  /* 0x0000660008107a10 */ /* 0x040fe20007ffe0ff */
[----:B------:R-:W-:Y:S01]  /*60d30*/  IMAD.WIDE R8, R8, 0x2, R28 ;  /* 0x0000000208087825 */ /* 0x000fe200078e021c */
[----:B------:R-:W-:-:S03]  /*60d40*/  ISETP.LT.AND P0, PT, R22, c[0x0][0x178], !P0 ;  /* 0x00005e0016007a0c */ /* 0x000fc60004701270 */
[----:B------:R-:W-:-:S04]  /*60d50*/  IMAD.WIDE R12, R16, 0x2, R2 ;  /* 0x00000002100c7825 */ /* 0x000fc800078e0202 */
[----:B------:R1:W-:Y:S01]  /*60d60*/  @P4 STG.E.U16 [R8.64], R17 ;  /* 0x0000001108004986 */ /* 0x0003e2000c101504 */
[----:B------:R-:W-:Y:S01]  /*60d70*/  ISETP.LT.AND P4, PT, R24, c[0x0][0x178], !P3 ;  /* 0x00005e0018007a0c */ /* 0x000fe20005f81270 */
[C---:B0-----:R-:W-:Y:S02]  /*60d80*/  IMAD.WIDE R4, R16.reuse, 0x2, R28 ;  /* 0x0000000210047825 */ /* 0x041fe400078e021c */
[----:B------:R0:W-:Y:S04]  /*60d90*/  @P6 STG.E.U16 [R12.64], R26 ;  /* 0x0000001a0c006986 */ /* 0x0001e8000c101504 */
[----:B---3--:R3:W-:Y:S01]  /*60da0*/  @P0 STG.E.U16 [R4.64], R23 ;  /* 0x0000001704000986 */ /* 0x0087e2000c101504 */
[----:B-1----:R-:W-:Y:S02]  /*60db0*/  IADD3 R8, R16, c[0x0][0x198], RZ ;  /* 0x0000660010087a10 */ /* 0x002fe40007ffe0ff */
[----:B------:R-:W-:-:S02]  /*60dc0*/  PRMT R16, R26, 0x7632, R16 ;  /* 0x000076321a107816 */ /* 0x000fc40000000010 */
[----:B0-----:R-:W2:Y:S01]  /*60dd0*/  LDL.LU R26, [R1+0x98] ;  /* 0x00009800011a7983 */ /* 0x001ea20000300800 */
[----:B---3--:R-:W-:-:S05]  /*60de0*/  IMAD.WIDE R4, R8, 0x2, R2 ;  /* 0x0000000208047825 */ /* 0x008fca00078e0202 */
[----:B------:R0:W-:Y:S01]  /*60df0*/  @P4 STG.E.U16 [R4.64], R16 ;  /* 0x0000001004004986 */ /* 0x0001e2000c101504 */
[----:B----4-:R-:W-:-:S03]  /*60e00*/  ISETP.GE.AND P4, PT, R20, c[0x0][0x17c], PT ;  /* 0x00005f0014007a0c */ /* 0x010fc60003f86270 */
[----:B------:R-:W3:Y:S01]  /*60e10*/  LDL.LU R20, [R1+0x18a0] ;  /* 0x0018a00001147983 */ /* 0x000ee20000300800 */
[----:B------:R-:W-:Y:S02]  /*60e20*/  ISETP.LT.AND P3, PT, R22, c[0x0][0x178], !P3 ;  /* 0x00005e0016007a0c */ /* 0x000fe40005f61270 */
[----:B------:R-:W-:Y:S02]  /*60e30*/  ISETP.LT.AND P6, PT, R24, c[0x0][0x178], !P2 ;  /* 0x00005e0018007a0c */ /* 0x000fe400057c1270 */
[----:B------:R-:W-:Y:S02]  /*60e40*/  ISETP.LT.AND P2, PT, R22, c[0x0][0x178], !P2 ;  /* 0x00005e0016007a0c */ /* 0x000fe40005741270 */
[C---:B------:R-:W-:Y:S01]  /*60e50*/  IADD3 R0, R8.reuse, c[0x0][0x198], RZ ;  /* 0x0000660008007a10 */ /* 0x040fe20007ffe0ff */
[----:B------:R-:W-:Y:S01]  /*60e60*/  IMAD.WIDE R8, R8, 0x2, R28 ;  /* 0x0000000208087825 */ /* 0x000fe200078e021c */
[----:B------:R-:W-:-:S03]  /*60e70*/  PRMT R17, R23, 0x7632, R17 ;  /* 0x0000763217117816 */ /* 0x000fc60000000011 */
[----:B------:R-:W-:-:S04]  /*60e80*/  IMAD.WIDE R12, R0, 0x2, R2 ;  /* 0x00000002000c7825 */ /* 0x000fc800078e0202 */
[----:B0-----:R-:W-:Y:S01]  /*60e90*/  IMAD.WIDE R4, R0, 0x2, R28 ;  /* 0x0000000200047825 */ /* 0x001fe200078e021c */
[----:B------:R0:W-:Y:S01]  /*60ea0*/  @P3 STG.E.U16 [R8.64], R17 ;  /* 0x0000001108003986 */ /* 0x0001e2000c101504 */
[----:B--2---:R-:W-:-:S03]  /*60eb0*/  ISETP.GE.AND P0, PT, R21, c[0x0][0x17c], PT ;  /* 0x00005f0015007a0c */ /* 0x004fc60003f06270 */
[----:B------:R-:W-:Y:S04]  /*60ec0*/  @P6 STG.E.U16 [R12.64], R25 ;  /* 0x000000190c006986 */ /* 0x000fe8000c101504 */
[----:B------:R-:W2:Y:S04]  /*60ed0*/  LDL.LU R21, [R1+0x189c] ;  /* 0x00189c0001157983 */ /* 0x000ea80000300800 */
[----:B------:R1:W-:Y:S01]  /*60ee0*/  @P2 STG.E.U16 [R4.64], R27 ;  /* 0x0000001b04002986 */ /* 0x0003e2000c101504 */
[----:B0-----:R-:W-:-:S03]  /*60ef0*/  PRMT R17, R27, 0x7632, R17 ;  /* 0x000076321b117816 */ /* 0x001fc60000000011 */
[----:B-1----:R-:W4:Y:S01]  /*60f00*/  LDL.LU R27, [R1+0x38] ;  /* 0x00003800011b7983 */ /* 0x002f220000300800 */
[----:B---3--:R-:W-:-:S03]  /*60f10*/  ISETP.GE.AND P2, PT, R20, c[0x0][0x17c], PT ;  /* 0x00005f0014007a0c */ /* 0x008fc60003f46270 */
[----:B------:R-:W3:Y:S01]  /*60f20*/  LDL.LU R20, [R1+0x18a8] ;  /* 0x0018a80001147983 */ /* 0x000ee20000300800 */
[----:B------:R-:W-:Y:S02]  /*60f30*/  ISETP.LT.AND P3, PT, R24, c[0x0][0x178], !P1 ;  /* 0x00005e0018007a0c */ /* 0x000fe40004f61270 */
[----:B------:R-:W-:Y:S02]  /*60f40*/  IADD3 R8, R0, c[0x0][0x198], RZ ;  /* 0x0000660000087a10 */ /* 0x000fe40007ffe0ff */
[----:B------:R-:W-:Y:S02]  /*60f50*/  ISETP.LT.AND P1, PT, R22, c[0x0][0x178], !P1 ;  /* 0x00005e0016007a0c */ /* 0x000fe40004f21270 */
[----:B------:R-:W-:Y:S02]  /*60f60*/  ISETP.LT.AND P6, PT, R24, c[0x0][0x178], !P5 ;  /* 0x00005e0018007a0c */ /* 0x000fe40006fc1270 */
[----:B------:R-:W-:Y:S01]  /*60f70*/  ISETP.LT.AND P5, PT, R22, c[0x0][0x178], !P5 ;  /* 0x00005e0016007a0c */ /* 0x000fe20006fa1270 */
[----:B------:R-:W-:Y:S01]  /*60f80*/  IMAD.WIDE R4, R8, 0x2, R2 ;  /* 0x0000000208047825 */ /* 0x000fe200078e0202 */
[----:B------:R-:W-:-:S02]  /*60f90*/  PRMT R16, R25, 0x7632, R16 ;  /* 0x0000763219107816 */ /* 0x000fc40000000010 */
[C---:B------:R-:W-:Y:S01]  /*60fa0*/  IADD3 R0, R8.reuse, c[0x0][0x198], RZ ;  /* 0x0000660008007a10 */ /* 0x040fe20007ffe0ff */
[----:B------:R-:W-:Y:S02]  /*60fb0*/  IMAD.WIDE R8, R8, 0x2, R28 ;  /* 0x0000000208087825 */ /* 0x000fe400078e021c */
[----:B------:R0:W-:Y:S02]  /*60fc0*/  @P3 STG.E.U16 [R4.64], R16 ;  /* 0x0000001004003986 */ /* 0x0001e4000c101504 */
[----:B------:R-:W-:Y:S02]  /*60fd0*/  IMAD.WIDE R12, R0, 0x2, R2 ;  /* 0x00000002000c7825 */ /* 0x000fe400078e0202 */
[----:B------:R1:W-:Y:S01]  /*60fe0*/  @P1 STG.E.U16 [R8.64], R17 ;  /* 0x0000001108001986 */ /* 0x0003e2000c101504 */
[----:B--2---:R-:W-:-:S03]  /*60ff0*/  ISETP.GE.AND P3, PT, R21, c[0x0][0x17c], PT ;  /* 0x00005f0015007a0c */ /* 0x004fc60003f66270 */
[----:B------:R-:W-:Y:S01]  /*61000*/  @P6 STG.E.U16 [R12.64], R26 ;  /* 0x0000001a0c006986 */ /* 0x000fe2000c101504 */
[----:B0-----:R-:W-:-:S03]  /*61010*/  IMAD.WIDE R4, R0, 0x2, R28 ;  /* 0x0000000200047825 */ /* 0x001fc600078e021c */
[----:B------:R-:W2:Y:S04]  /*61020*/  LDL.LU R21, [R1+0x18a4] ;  /* 0x0018a40001157983 */ /* 0x000ea80000300800 */
[----:B------:R0:W-:Y:S04]  /*61030*/  @P5 STG.E.U16 [R4.64], R10 ;  /* 0x0000000a04005986 */ /* 0x0001e8000c101504 */
[----:B------:R-:W2:Y:S01]  /*61040*/  LDL.LU R25, [R1+0x1b8] ;  /* 0x0001b80001197983 */ /* 0x000ea20000300800 */
[----:B---3--:R-:W-:-:S03]  /*61050*/  ISETP.GE.AND P5, PT, R20, c[0x0][0x17c], PT ;  /* 0x00005f0014007a0c */ /* 0x008fc60003fa6270 */
[----:B------:R-:W3:Y:S04]  /*61060*/  LDL.LU R20, [R1+0x18b0] ;  /* 0x0018b00001147983 */ /* 0x000ee80000300800 */
[----:B-1----:R-:W3:Y:S01]  /*61070*/  LDL.LU R17, [R1+0x18ac] ;  /* 0x0018ac0001117983 */ /* 0x002ee20000300800 */
[----:B------:R-:W-:Y:S02]  /*61080*/  ISETP.LT.AND P1, PT, R24, c[0x0][0x178], !P0 ;  /* 0x00005e0018007a0c */ /* 0x000fe40004721270 */
[----:B------:R-:W-:Y:S02]  /*61090*/  ISETP.LT.AND P0, PT, R22, c[0x0][0x178], !P0 ;  /* 0x00005e0016007a0c */ /* 0x000fe40004701270 */
[----:B------:R-:W-:Y:S02]  /*610a0*/  IADD3 R8, R0, c[0x0][0x198], RZ ;  /* 0x0000660000087a10 */ /* 0x000fe40007ffe0ff */
[----:B0-----:R-:W-:-:S02]  /*610b0*/  PRMT R10, R26, 0x7632, R10 ;  /* 0x000076321a0a7816 */ /* 0x001fc4000000000a */
[----:B------:R-:W-:Y:S01]  /*610c0*/  ISETP.LT.AND P6, PT, R24, c[0x0][0x178], !P4 ;  /* 0x00005e0018007a0c */ /* 0x000fe200067c1270 */
[C---:B------:R-:W-:Y:S01]  /*610d0*/  IMAD.WIDE R4, R8.reuse, 0x2, R2 ;  /* 0x0000000208047825 */ /* 0x040fe200078e0202 */
[----:B------:R-:W-:Y:S01]  /*610e0*/  IADD3 R0, R8, c[0x0][0x198], RZ ;  /* 0x0000660008007a10 */ /* 0x000fe20007ffe0ff */
[----:B------:R-:W3:Y:S01]  /*610f0*/  LDL.LU R26, [R1+0x18] ;  /* 0x00001800011a7983 */ /* 0x000ee20000300800 */
[----:B------:R-:W-:Y:S01]  /*61100*/  PRMT R16, R10, 0x7632, R16 ;  /* 0x000076320a107816 */ /* 0x000fe20000000010 */
[----:B------:R-:W-:Y:S01]  /*61110*/  IMAD.WIDE R8, R8, 0x2, R28 ;  /* 0x0000000208087825 */ /* 0x000fe200078e021c */
[----:B------:R-:W-:Y:S01]  /*61120*/  ISETP.LT.AND P4, PT, R22, c[0x0][0x178], !P4 ;  /* 0x00005e0016007a0c */ /* 0x000fe20006781270 */
[----:B------:R0:W-:Y:S02]  /*61130*/  @P1 STG.E.U16 [R4.64], R10 ;  /* 0x0000000a04001986 */ /* 0x0001e4000c101504 */
[----:B------:R-:W-:Y:S02]  /*61140*/  IMAD.WIDE R12, R0, 0x2, R2 ;  /* 0x00000002000c7825 */ /* 0x000fe400078e0202 */
[----:B------:R1:W-:Y:S01]  /*61150*/  @P0 STG.E.U16 [R8.64], R16 ;  /* 0x0000001008000986 */ /* 0x0003e2000c101504 */
[----:B------:R-:W-:-:S03]  /*61160*/  ISETP.LT.AND P0, PT, R24, c[0x0][0x178], !P2 ;  /* 0x00005e0018007a0c */ /* 0x000fc60005701270 */
[----:B----4-:R4:W-:Y:S01]  /*61170*/  @P6 STG.E.U16 [R12.64], R27 ;  /* 0x0000001b0c006986 */ /* 0x0109e2000c101504 */
[C---:B0-----:R-:W-:Y:S01]  /*61180*/  IMAD.WIDE R4, R0.reuse, 0x2, R28 ;  /* 0x0000000200047825 */ /* 0x041fe200078e021c */
[----:B-1----:R-:W-:-:S04]  /*61190*/  IADD3 R8, R0, c[0x0][0x198], RZ ;  /* 0x0000660000087a10 */ /* 0x002fc80007ffe0ff */
[----:B------:R0:W-:Y:S01]  /*611a0*/  @P4 STG.E.U16 [R4.64], R18 ;  /* 0x0000001204004986 */ /* 0x0001e2000c101504 */
[----:B------:R-:W-:Y:S02]  /*611b0*/  PRMT R10, R27, 0x7632, R10 ;  /* 0x000076321b0a7816 */ /* 0x000fe4000000000a */
[----:B--2---:R-:W-:Y:S01]  /*611c0*/  ISETP.GE.AND P1, PT, R21, c[0x0][0x17c], PT ;  /* 0x00005f0015007a0c */ /* 0x004fe20003f26270 */
[----:B----4-:R-:W2:Y:S04]  /*611d0*/  LDL.LU R27, [R1+0x1a8] ;  /* 0x0001a800011b7983 */ /* 0x010ea80000300800 */
[----:B------:R-:W4:Y:S01]  /*611e0*/  LDL.LU R21, [R1+0x18b8] ;  /* 0x0018b80001157983 */ /* 0x000f220000300800 */
[----:B0-----:R-:W-:-:S05]  /*611f0*/  IMAD.WIDE R4, R8, 0x2, R2 ;  /* 0x0000000208047825 */ /* 0x001fca00078e0202 */
[----:B------:R0:W-:Y:S01]  /*61200*/  @P0 STG.E.U16 [R4.64], R10 ;  /* 0x0000000a04000986 */ /* 0x0001e2000c101504 */
[----:B---3--:R-:W-:-:S03]  /*61210*/  ISETP.GE.AND P0, PT, R17, c[0x0][0x17c], PT ;  /* 0x00005f0011007a0c */ /* 0x008fc60003f06270 */
[----:B------:R-:W3:Y:S01]  /*61220*/  LDL.LU R17, [R1+0x18b4] ;  /* 0x0018b40001117983 */ /* 0x000ee20000300800 */
[----:B------:R-:W-:Y:S02]  /*61230*/  ISETP.LT.AND P2, PT, R22, c[0x0][0x178], !P2 ;  /* 0x00005e0016007a0c */ /* 0x000fe40005741270 */
[----:B------:R-:W-:Y:S02]  /*61240*/  ISETP.LT.AND P6, PT, R24, c[0x0][0x178], !P3 ;  /* 0x00005e0018007a0c */ /* 0x000fe40005fc1270 */
[C---:B------:R-:W-:Y:S01]  /*61250*/  IADD3 R0, R8.reuse, c[0x0][0x198], RZ ;  /* 0x0000660008007a10 */ /* 0x040fe20007ffe0ff */
[----:B------:R-:W-:Y:S01]  /*61260*/  IMAD.WIDE R8, R8, 0x2, R28 ;  /* 0x0000000208087825 */ /* 0x000fe200078e021c */
[----:B------:R-:W-:Y:S02]  /*61270*/  PRMT R18, R18, 0x7632, R18 ;  /* 0x0000763212127816 */ /* 0x000fe40000000012 */
[----:B------:R-:W-:Y:S01]  /*61280*/  ISETP.LT.AND P3, PT, R22, c[0x0][0x178], !P3 ;  /* 0x00005e0016007a0c */ /* 0x000fe20005f61270 */
[----:B------:R-:W-:-:S04]  /*61290*/  IMAD.WIDE R12, R0, 0x2, R2 ;  /* 0x00000002000c7825 */ /* 0x000fc800078e0202 */
[----:B------:R1:W-:Y:S01]  /*612a0*/  @P2 STG.E.U16 [R8.64], R18 ;  /* 0x0000001208002986 */ /* 0x0003e2000c101504 */
[----:B------:R-:W-:Y:S01]  /*612b0*/  ISETP.LT.AND P2, PT, R24, c[0x0][0x178], !P5 ;  /* 0x00005e0018007a0c */ /* 0x000fe20006f41270 */
[----:B0-----:R-:W-:Y:S01]  /*612c0*/  IMAD.WIDE R4, R0, 0x2, R28 ;  /* 0x0000000200047825 */ /* 0x001fe200078e021c */
[----:B------:R-:W-:Y:S01]  /*612d0*/  ISETP.LT.AND P5, PT, R22, c[0x0][0x178], !P5 ;  /* 0x00005e0016007a0c */ /* 0x000fe20006fa1270 */
[----:B------:R-:W-:Y:S01]  /*612e0*/  @P6 STG.E.U16 [R12.64], R25 ;  /* 0x000000190c006986 */ /* 0x000fe2000c101504 */
[----:B------:R-:W-:Y:S02]  /*612f0*/  ISETP.LT.AND P6, PT, R24, c[0x0][0x178], !P1 ;  /* 0x00005e0018007a0c */ /* 0x000fe40004fc1270 */
[----:B------:R-:W-:Y:S01]  /*61300*/  ISETP.LT.AND P1, PT, R22, c[0x0][0x178], !P1 ;  /* 0x00005e0016007a0c */ /* 0x000fe20004f21270 */
[----:B------:R0:W-:Y:S01]  /*61310*/  @P3 STG.E.U16 [R4.64], R26 ;  /* 0x0000001a04003986 */ /* 0x0001e2000c101504 */
[----:B-1----:R-:W-:Y:S02]  /*61320*/  IADD3 R8, R0, c[0x0][0x198], RZ ;  /* 0x0000660000087a10 */ /* 0x002fe40007ffe0ff */
[----:B------:R-:W-:-:S02]  /*61330*/  PRMT R10, R25, 0x7632, R10 ;  /* 0x00007632190a7816 */ /* 0x000fc4000000000a */
[C---:B------:R-:W-:Y:S01]  /*61340*/  IADD3 R0, R8.reuse, c[0x0][0x198], RZ ;  /* 0x0000660008007a10 */ /* 0x040fe20007ffe0ff */
[----:B0-----:R-:W-:Y:S01]  /*61350*/  IMAD.WIDE R4, R8, 0x2, R2 ;  /* 0x0000000208047825 */ /* 0x001fe200078e0202 */
[----:B------:R-:W-:Y:S02]  /*61360*/  ISETP.GE.AND P4, PT, R20, c[0x0][0x17c], PT ;  /* 0x00005f0014007a0c */ /* 0x000fe40003f86270 */
[----:B------:R-:W-:Y:S01]  /*61370*/  PRMT R16, R26, 0x7632, R16 ;  /* 0x000076321a107816 */ /* 0x000fe20000000010 */
[----:B------:R-:W-:Y:S01]  /*61380*/  IMAD.WIDE R8, R8, 0x2, R28 ;  /* 0x0000000208087825 */ /* 0x000fe200078e021c */
[----:B------:R-:W4:Y:S03]  /*61390*/  LDL.LU R20, [R1+0x18c0] ;  /* 0x0018c00001147983 */ /* 0x000f260000300800 */
[C---:B------:R-:W-:Y:S01]  /*613a0*/  IMAD.WIDE R12, R0.reuse, 0x2, R2 ;  /* 0x00000002000c7825 */ /* 0x040fe200078e0202 */
[----:B------:R0:W-:Y:S04]  /*613b0*/  @P2 STG.E.U16 [R4.64], R10 ;  /* 0x0000000a04002986 */ /* 0x0001e8000c101504 */
[----:B------:R-:W4:Y:S04]  /*613c0*/  LDL.LU R25, [R1+0x78] ;  /* 0x0000780001197983 */ /* 0x000f280000300800 */
[----:B------:R-:W-:Y:S01]  /*613d0*/  @P5 STG.E.U16 [R8.64], R16 ;  /* 0x0000001008005986 */ /* 0x000fe2000c101504 */
[----:B0-----:R-:W-:-:S03]  /*613e0*/  IMAD.WIDE R4, R0, 0x2, R28 ;  /* 0x0000000200047825 */ /* 0x001fc600078e021c */
[----:B------:R-:W4:Y:S04]  /*613f0*/  LDL.LU R18, [R1+0x18bc] ;  /* 0x0018bc0001127983 */ /* 0x000f280000300800 */
[----:B--2---:R-:W-:Y:S04]  /*61400*/  @P6 STG.E.U16 [R12.64], R27 ;  /* 0x0000001b0c006986 */ /* 0x004fe8000c101504 */
[----:B------:R0:W-:Y:S02]  /*61410*/  @P1 STG.E.U16 [R4.64], R6 ;  /* 0x0000000604001986 */ /* 0x0001e4000c101504 */
[----:B0-----:R-:W-:-:S02]  /*61420*/  PRMT R6, R27, 0x7632, R6 ;  /* 0x000076321b067816 */ /* 0x001fc40000000006 */
[----:B---3--:R-:W-:Y:S02]  /*61430*/  ISETP.GE.AND P2, PT, R17, c[0x0][0x17c], PT ;  /* 0x00005f0011007a0c */ /* 0x008fe40003f46270 */
[----:B------:R-:W2:Y:S04]  /*61440*/  LDL.LU R17, [R1+0x18c8] ;  /* 0x0018c80001117983 */ /* 0x000ea80000300800 */
[----:B------:R-:W3:Y:S04]  /*61450*/  LDL.LU R26, [R1+0x1c8] ;  /* 0x0001c800011a7983 */ /* 0x000ee80000300800 */
[----:B------:R-:W3:Y:S04]  /*61460*/  LDL.LU R27, [R1+0x48] ;  /* 0x00004800011b7983 */ /* 0x000ee80000300800 */
[----:B------:R-:W3:Y:S01]  /*61470*/  LDL.LU R16, [R1+0x18c4] ;  /* 0x0018c40001107983 */ /* 0x000ee20000300800 */
[----:B------:R-:W-:-:S02]  /*61480*/  ISETP.LT.AND P5, PT, R24, c[0x0][0x178], !P4 ;  /* 0x00005e0018007a0c */ /* 0x000fc400067a1270 */
[----:B------:R-:W-:Y:S02]  /*61490*/  ISETP.LT.AND P4, PT, R22, c[0x0][0x178], !P4 ;  /* 0x00005e0016007a0c */ /* 0x000fe40006781270 */
[----:B------:R-:W-:Y:S02]  /*614a0*/  IADD3 R8, R0, c[0x0][0x198], RZ ;  /* 0x0000660000087a10 */ /* 0x000fe40007ffe0ff */
[----:B------:R-:W-:Y:S02]  /*614b0*/  ISETP.LT.AND P6, PT, R24, c[0x0][0x178], !P0 ;  /* 0x00005e0018007a0c */ /* 0x000fe400047c1270 */
[C---:B------:R-:W-:Y:S01]  /*614c0*/  IADD3 R0, R8.reuse, c[0x0][0x198], RZ ;  /* 0x0000660008007a10 */ /* 0x040fe20007ffe0ff */
[----:B------:R-:W-:Y:S01]  /*614d0*/  IMAD.WIDE R4, R8, 0x2, R2 ;  /* 0x0000000208047825 */ /* 0x000fe200078e0202 */
[----:B------:R-:W-:Y:S02]  /*614e0*/  PRMT R10, R6, 0x7632, R10 ;  /* 0x00007632060a7816 */ /* 0x000fe4000000000a */
[----:B------:R-:W-:Y:S01]  /*614f0*/  ISETP.LT.AND P0, PT, R22, c[0x0][0x178], !P0 ;  /* 0x00005e0016007a0c */ /* 0x000fe20004701270 */
[----:B------:R-:W-:Y:S01]  /*61500*/  IMAD.WIDE R8, R8, 0x2, R28 ;  /* 0x0000000208087825 */ /* 0x000fe200078e021c */
[----:B----4-:R-:W-:Y:S01]  /*61510*/  ISETP.GE.AND P3, PT, R21, c[0x0][0x17c], PT ;  /* 0x00005f0015007a0c */ /* 0x010fe20003f66270 */
[----:B------:R0:W-:Y:S02]  /*61520*/  @P5 STG.E.U16 [R4.64], R6 ;  /* 0x0000000604005986 */ /* 0x0001e4000c101504 */
[----:B------:R-:W-:-:S02]  /*61530*/  IMAD.WIDE R12, R0, 0x2, R2 ;  /* 0x00000002000c7825 */ /* 0x000fc400078e0202 */
[----:B------:R1:W-:Y:S01]  /*61540*/  @P4 STG.E.U16 [R8.64], R10 ;  /* 0x0000000a08004986 */ /* 0x0003e2000c101504 */
[----:B------:R-:W-:-:S03]  /*61550*/  ISETP.LT.AND P4, PT, R24, c[0x0][0x178], !P3 ;  /* 0x00005e0018007a0c */ /* 0x000fc60005f81270 */
[----:B------:R-:W4:Y:S01]  /*61560*/  LDL.LU R21, [R1+0x5c] ;  /* 0x00005c0001157983 */ /* 0x000f220000300800 */
[C---:B0-----:R-:W-:Y:S01]  /*61570*/  IMAD.WIDE R4, R0.reuse, 0x2, R28 ;  /* 0x0000000200047825 */ /* 0x041fe200078e021c */
[----:B------:R-:W-:Y:S02]  /*61580*/  IADD3 R6, R0, c[0x0][0x198], RZ ;  /* 0x0000660000067a10 */ /* 0x000fe40007ffe0ff */
[----:B------:R-:W-:Y:S01]  /*61590*/  @P6 STG.E.U16 [R12.64], R25 ;  /* 0x000000190c006986 */ /* 0x000fe2000c101504 */
[----:B-1----:R-:W-:-:S03]  /*615a0*/  PRMT R10, R25, 0x7632, R10 ;  /* 0x00007632190a7816 */ /* 0x002fc6000000000a */
[----:B------:R0:W-:Y:S01]  /*615b0*/  @P0 STG.E.U16 [R4.64], R14 ;  /* 0x0000000e04000986 */ /* 0x0001e2000c101504 */
[----:B------:R-:W-:-:S03]  /*615c0*/  ISETP.GE.AND P5, PT, R18, c[0x0][0x17c], PT ;  /* 0x00005f0012007a0c */ /* 0x000fc60003fa6270 */
[----:B------:R-:W4:Y:S01]  /*615d0*/  LDL.LU R18, [R1+0x18d0] ;  /* 0x0018d00001127983 */ /* 0x000f220000300800 */
[----:B0-----:R-:W-:-:S05]  /*615e0*/  IMAD.WIDE R4, R6, 0x2, R2 ;  /* 0x0000000206047825 */ /* 0x001fca00078e0202 */
[----:B------:R-:W-:Y:S01]  /*615f0*/  @P4 STG.E.U16 [R4.64], R10 ;  /* 0x0000000a04004986 */ /* 0x000fe2000c101504 */
[----:B--2---:R-:W-:-:S03]  /*61600*/  ISETP.GE.AND P0, PT, R17, c[0x0][0x17c], PT ;  /* 0x00005f0011007a0c */ /* 0x004fc60003f06270 */
[----:B------:R-:W2:Y:S04]  /*61610*/  LDL.LU R17, [R1+0x18cc] ;  /* 0x0018cc0001117983 */ /* 0x000ea80000300800 */
[----:B------:R-:W2:Y:S01]  /*61620*/  LDL.LU R23, [R1+0x2c] ;  /* 0x00002c0001177983 */ /* 0x000ea20000300800 */
[----:B---3--:R-:W-:-:S03]  /*61630*/  ISETP.GE.AND P4, PT, R16, c[0x0][0x17c], PT ;  /* 0x00005f0010007a0c */ /* 0x008fc60003f86270 */
[----:B------:R-:W3:Y:S01]  /*61640*/  LDL.LU R16, [R1+0x18d4] ;  /* 0x0018d40001107983 */ /* 0x000ee20000300800 */
[----:B------:R-:W-:Y:S02]  /*61650*/  ISETP.LT.AND P3, PT, R22, c[0x0][0x178], !P3 ;  /* 0x00005e0016007a0c */ /* 0x000fe40005f61270 */
[----:B------:R-:W-:Y:S01]  /*61660*/  ISETP.LT.AND P6, PT, R24, c[0x0][0x178], !P2 ;  /* 0x00005e0018007a0c */ /* 0x000fe200057c1270 */
[C---:B------:R-:W-:Y:S01]  /*61670*/  IMAD.WIDE R8, R6.reuse, 0x2, R28 ;  /* 0x0000000206087825 */ /* 0x040fe200078e021c */
[----:B------:R-:W-:Y:S01]  /*61680*/  IADD3 R0, R6, c[0x0][0x198], RZ ;  /* 0x0000660006007a10 */ /* 0x000fe20007ffe0ff */
[----:B------:R-:W3:Y:S01]  /*61690*/  LDL.LU R25, [R1+0x8c] ;  /* 0x00008c0001197983 */ /* 0x000ee20000300800 */
[----:B------:R-:W-:-:S03]  /*616a0*/  PRMT R14, R14, 0x7632, R14 ;  /* 0x000076320e0e7816 */ /* 0x000fc6000000000e */
[----:B------:R-:W-:Y:S01]  /*616b0*/  IMAD.WIDE R12, R0, 0x2, R2 ;  /* 0x00000002000c7825 */ /* 0x000fe200078e0202 */
[----:B------:R-:W-:Y:S02]  /*616c0*/  ISETP.GE.AND P1, PT, R20, c[0x0][0x17c], PT ;  /* 0x00005f0014007a0c */ /* 0x000fe40003f26270 */
[----:B------:R-:W-:Y:S01]  /*616d0*/  PRMT R6, R26, 0x7632, R6 ;  /* 0x000076321a067816 */ /* 0x000fe20000000006 */
[----:B------:R-:W-:Y:S04]  /*616e0*/  @P3 STG.E.U16 [R8.64], R14 ;  /* 0x0000000e08003986 */ /* 0x000fe8000c101504 */
[----:B------:R0:W-:Y:S04]  /*616f0*/  @P6 STG.E.U16 [R12.64], R26 ;  /* 0x0000001a0c006986 */ /* 0x0001e8000c101504 */
[----:B------:R-:W3:Y:S01]  /*61700*/  LDL.LU R20, [R1+0x18d8] ;  /* 0x0018d80001147983 */ /* 0x000ee20000300800 */
[----:B------:R-:W-:-:S03]  /*61710*/  ISETP.LT.AND P2, PT, R22, c[0x0][0x178], !P2 ;  /* 0x00005e0016007a0c */ /* 0x000fc60005741270 */
[----:B0-----:R-:W3:Y:S01]  /*61720*/  LDL.LU R26, [R1+0xc] ;  /* 0x00000c00011a7983 */ /* 0x001ee20000300800 */
[----:B------:R-:W-:Y:S01]  /*61730*/  ISETP.LT.AND P3, PT, R24, c[0x0][0x178], !P1 ;  /* 0x00005e0018007a0c */ /* 0x000fe20004f61270 */
[C---:B------:R-:W-:Y:S01]  /*61740*/  IMAD.WIDE R4, R0.reuse, 0x2, R28 ;  /* 0x0000000200047825 */ /* 0x040fe200078e021c */
[----:B------:R-:W-:Y:S02]  /*61750*/  IADD3 R8, R0, c[0x0][0x198], RZ ;  /* 0x0000660000087a10 */ /* 0x000fe40007ffe0ff */
[----:B------:R-:W-:Y:S02]  /*61760*/  ISETP.LT.AND P1, PT, R22, c[0x0][0x178], !P1 ;  /* 0x00005e0016007a0c */ /* 0x000fe40004f21270 */
[----:B------:R-:W-:-:S03]  /*61770*/  ISETP.LT.AND P6, PT, R24, c[0x0][0x178], !P5 ;  /* 0x00005e0018007a0c */ /* 0x000fc60006fc1270 */
[----:B------:R0:W-:Y:S01]  /*61780*/  @P2 STG.E.U16 [R4.64], R27 ;  /* 0x0000001b04002986 */ /* 0x0001e2000c101504 */
[----:B------:R-:W-:Y:S02]  /*61790*/  ISETP.LT.AND P5, PT, R22, c[0x0][0x178], !P5 ;  /* 0x00005e0016007a0c */ /* 0x000fe40006fa1270 */
[C---:B------:R-:W-:Y:S02]  /*617a0*/  IADD3 R0, R8.reuse, c[0x0][0x198], RZ ;  /* 0x0000660008007a10 */ /* 0x040fe40007ffe0ff */
[----:B------:R-:W-:Y:S01]  /*617b0*/  PRMT R10, R27, 0x7632, R10 ;  /* 0x000076321b0a7816 */ /* 0x000fe2000000000a */
[----:B0-----:R-:W-:Y:S01]  /*617c0*/  IMAD.WIDE R4, R8, 0x2, R2 ;  /* 0x0000000208047825 */ /* 0x001fe200078e0202 */
[----:B----4-:R-:W-:Y:S01]  /*617d0*/  ISETP.GE.AND P2, PT, R18, c[0x0][0x17c], PT ;  /* 0x00005f0012007a0c */ /* 0x010fe20003f46270 */
[----:B------:R-:W4:Y:S02]  /*617e0*/  LDL.LU R27, [R1+0x9c] ;  /* 0x00009c00011b7983 */ /* 0x000f240000300800 */
[----:B------:R-:W-:-:S02]  /*617f0*/  IMAD.WIDE R8, R8, 0x2, R28 ;  /* 0x0000000208087825 */ /* 0x000fc400078e021c */
[----:B------:R0:W-:Y:S02]  /*61800*/  @P3 STG.E.U16 [R4.64], R6 ;  /* 0x0000000604003986 */ /* 0x0001e4000c101504 */
[C---:B------:R-:W-:Y:S02]  /*61810*/  IMAD.WIDE R12, R0.reuse, 0x2, R2 ;  /* 0x00000002000c7825 */ /* 0x040fe400078e0202 */
[----:B------:R-:W-:Y:S04]  /*61820*/  @P1 STG.E.U16 [R8.64], R10 ;  /* 0x0000000a08001986 */ /* 0x000fe8000c101504 */
[----:B------:R-:W-:Y:S01]  /*61830*/  @P6 STG.E.U16 [R12.64], R21 ;  /* 0x000000150c006986 */ /* 0x000fe2000c101504 */
[----:B0-----:R-:W-:-:S03]  /*61840*/  IMAD.WIDE R4, R0, 0x2, R28 ;  /* 0x0000000200047825 */ /* 0x001fc600078e021c */
[----:B------:R-:W4:Y:S01]  /*61850*/  LDL.LU R18, [R1+0x18e0] ;  /* 0x0018e00001127983 */ /* 0x000f220000300800 */
[----:B--2---:R-:W-:-:S03]  /*61860*/  ISETP.GE.AND P3, PT, R17, c[0x0][0x17c], PT ;  /* 0x00005f0011007a0c */ /* 0x004fc60003f66270 */
[----:B------:R-:W2:Y:S04]  /*61870*/  LDL.LU R17, [R1+0x18dc] ;  /* 0x0018dc0001117983 */ /* 0x000ea80000300800 */
[----:B------:R0:W-:Y:S01]  /*61880*/  @P5 STG.E.U16 [R4.64], R23 ;  /* 0x0000001704005986 */ /* 0x0001e2000c101504 */
[----:B---3--:R-:W-:-:S03]  /*61890*/  ISETP.GE.AND P5, PT, R16, c[0x0][0x17c], PT ;  /* 0x00005f0010007a0c */ /* 0x008fc60003fa6270 */
[----:B------:R-:W3:Y:S01]  /*618a0*/  LDL.LU R16, [R1+0x18e4] ;  /* 0x0018e40001107983 */ /* 0x000ee20000300800 */
[----:B------:R-:W-:Y:S02]  /*618b0*/  ISETP.LT.AND P1, PT, R24, c[0x0][0x178], !P0 ;  /* 0x00005e0018007a0c */ /* 0x000fe40004721270 */
[----:B------:R-:W-:Y:S02]  /*618c0*/  IADD3 R6, R0, c[0x0][0x198], RZ ;  /* 0x0000660000067a10 */ /* 0x000fe40007ffe0ff */
[----:B------:R-:W-:Y:S02]  /*618d0*/  ISETP.LT.AND P0, PT, R22, c[0x0][0x178], !P0 ;  /* 0x00005e0016007a0c */ /* 0x000fe40004701270 */
[----:B------:R-:W-:Y:S02]  /*618e0*/  ISETP.LT.AND P6, PT, R24, c[0x0][0x178], !P4 ;  /* 0x00005e0018007a0c */ /* 0x000fe400067c1270 */
[----:B------:R-:W-:Y:S01]  /*618f0*/  ISETP.LT.AND P4, PT, R22, c[0x0][0x178], !P4 ;  /* 0x00005e0016007a0c */ /* 0x000fe20006781270 */
[C---:B0-----:R-:W-:Y:S01]  /*61900*/  IMAD.WIDE R4, R6.reuse, 0x2, R2 ;  /* 0x0000000206047825 */ /* 0x041fe200078e0202 */
[----:B------:R-:W-:-:S02]  /*61910*/  IADD3 R0, R6, c[0x0][0x198], RZ ;  /* 0x0000660006007a10 */ /* 0x000fc40007ffe0ff */
[----:B------:R-:W-:Y:S01]  /*61920*/  PRMT R10, R21, 0x7632, R10 ;  /* 0x00007632150a7816 */ /* 0x000fe2000000000a */
[----:B------:R-:W-:Y:S01]  /*61930*/  IMAD.WIDE R8, R6, 0x2, R28 ;  /* 0x0000000206087825 */ /* 0x000fe200078e021c */
[----:B------:R-:W-:-:S03]  /*61940*/  PRMT R14, R23, 0x7632, R14 ;  /* 0x00007632170e7816 */ /* 0x000fc6000000000e */
[C---:B------:R-:W-:Y:S01]  /*61950*/  IMAD.WIDE R12, R0.reuse, 0x2, R2 ;  /* 0x00000002000c7825 */ /* 0x040fe200078e0202 */
[----:B------:R0:W-:Y:S04]  /*61960*/  @P1 STG.E.U16 [R4.64], R10 ;  /* 0x0000000a04001986 */ /* 0x0001e8000c101504 */
[----:B------:R1:W-:Y:S04]  /*61970*/  @P0 STG.E.U16 [R8.64], R14 ;  /* 0x0000000e08000986 */ /* 0x0003e8000c101504 */
[----:B------:R-:W-:Y:S01]  /*61980*/  @P6 STG.E.U16 [R12.64], R25 ;  /* 0x000000190c006986 */ /* 0x000fe2000c101504 */
[----:B0-----:R-:W-:Y:S01]  /*61990*/  IMAD.WIDE R4, R0, 0x2, R28 ;  /* 0x0000000200047825 */ /* 0x001fe200078e021c */
[----:B------:R-:W-:-:S02]  /*619a0*/  PRMT R10, R26, 0x7632, R10 ;  /* 0x000076321a0a7816 */ /* 0x000fc4000000000a */
[----:B-1----:R-:W3:Y:S04]  /*619b0*/  LDL.LU R14, [R1+0x18e8] ;  /* 0x0018e800010e7983 */ /* 0x002ee80000300800 */
[----:B------:R0:W-:Y:S01]  /*619c0*/  @P4 STG.E.U16 [R4.64], R26 ;  /* 0x0000001a04004986 */ /* 0x0001e2000c101504 */
[----:B------:R-:W-:-:S03]  /*619d0*/  ISETP.LT.AND P0, PT, R24, c[0x0][0x178], !P2 ;  /* 0x00005e0018007a0c */ /* 0x000fc60005701270 */
[----:B0-----:R-:W3:Y:S01]  /*619e0*/  LDL.LU R26, [R1+0x3c] ;  /* 0x00003c00011a7983 */ /* 0x001ee20000300800 */
[----:B------:R-:W-:Y:S02]  /*619f0*/  IADD3 R8, R0, c[0x0][0x198], RZ ;  /* 0x0000660000087a10 */ /* 0x000fe40007ffe0ff */
[----:B------:R-:W-:Y:S02]  /*61a00*/  ISETP.LT.AND P2, PT, R22, c[0x0][0x178], !P2 ;  /* 0x00005e0016007a0c */ /* 0x000fe40005741270 */
[----:B------:R-:W-:Y:S02]  /*61a10*/  ISETP.LT.AND P6, PT, R24, c[0x0][0x178], !P3 ;  /* 0x00005e0018007a0c */ /* 0x000fe40005fc1270 */
[----:B------:R-:W-:Y:S01]  /*61a20*/  ISETP.LT.AND P3, PT, R22, c[0x0][0x178], !P3 ;  /* 0x00005e0016007a0c */ /* 0x000fe20005f61270 */
[C---:B------:R-:W-:Y:S01]  /*61a30*/  IMAD.WIDE R4, R8.reuse, 0x2, R2 ;  /* 0x0000000208047825 */ /* 0x040fe200078e0202 */
[----:B------:R-:W-:Y:S02]  /*61a40*/  PRMT R6, R25, 0x7632, R6 ;  /* 0x0000763219067816 */ /* 0x000fe40000000006 */
[C---:B------:R-:W-:Y:S01]  /*61a50*/  IADD3 R0, R8.reuse, c[0x0][0x198], RZ ;  /* 0x0000660008007a10 */ /* 0x040fe20007ffe0ff */
[----:B------:R-:W-:-:S02]  /*61a60*/  IMAD.WIDE R8, R8, 0x2, R28 ;  /* 0x0000000208087825 */ /* 0x000fc400078e021c */
[----:B------:R0:W-:Y:S02]  /*61a70*/  @P0 STG.E.U16 [R4.64], R6 ;  /* 0x0000000604000986 */ /* 0x0001e4000c101504 */
[----:B------:R-:W-:Y:S01]  /*61a80*/  IMAD.WIDE R12, R0, 0x2, R2 ;  /* 0x00000002000c7825 */ /* 0x000fe200078e0202 */
[----:B----4-:R-:W-:Y:S01]  /*61a90*/  ISETP.GE.AND P4, PT, R18, c[0x0][0x17c], PT ;  /* 0x00005f0012007a0c */ /* 0x010fe20003f86270 */
[----:B------:R-:W-:Y:S04]  /*61aa0*/  @P2 STG.E.U16 [R8.64], R10 ;  /* 0x0000000a08002986 */ /* 0x000fe8000c101504 */
[----:B------:R1:W-:Y:S01]  /*61ab0*/  @P6 STG.E.U16 [R12.64], R27 ;  /* 0x0000001b0c006986 */ /* 0x0003e2000c101504 */
[----:B0-----:R-:W-:-:S03]  /*61ac0*/  IMAD.WIDE R4, R0, 0x2, R28 ;  /* 0x0000000200047825 */ /* 0x001fc600078e021c */
[----:B------:R-:W4:Y:S04]  /*61ad0*/  LDL.LU R18, [R1+0x18f0] ;  /* 0x0018f00001127983 */ /* 0x000f280000300800 */
[----:B------:R0:W-:Y:S01]  /*61ae0*/  @P3 STG.E.U16 [R4.64], R11 ;  /* 0x0000000b04003986 */ /* 0x0001e2000c101504 */
[----:B-1----:R-:W-:Y:S02]  /*61af0*/  PRMT R12, R27, 0x7632, R12 ;  /* 0x000076321b0c7816 */ /* 0x002fe4000000000c */
[----:B--2---:R-:W-:Y:S02]  /*61b00*/  ISETP.GE.AND P0, PT, R17, c[0x0][0x17c], PT ;  /* 0x00005f0011007a0c */ /* 0x004fe40003f06270 */
[----:B------:R-:W2:Y:S01]  /*61b10*/  LDL.LU R17, [R1+0x18ec] ;  /* 0x0018ec0001117983 */ /* 0x000ea20000300800 */
[----:B---3--:R-:W-:-:S03]  /*61b20*/  ISETP.GE.AND P3, PT, R16, c[0x0][0x17c], PT ;  /* 0x00005f0010007a0c */ /* 0x008fc60003f66270 */
[----:B------:R-:W3:Y:S04]  /*61b30*/  LDL.LU R16, [R1+0x18f4] ;  /* 0x0018f40001107983 */ /* 0x000ee80000300800 */
[----:B------:R-:W2:Y:S01]  /*61b40*/  LDL.LU R27, [R1+0x1bc] ;  /* 0x0001bc00011b7983 */ /* 0x000ea20000300800 */
[----:B------:R-:W-:Y:S02]  /*61b50*/  ISETP.GE.AND P1, PT, R20, c[0x0][0x17c], PT ;  /* 0x00005f0014007a0c */ /* 0x000fe40003f26270 */
[----:B------:R-:W-:Y:S01]  /*61b60*/  ISETP.LT.AND P2, PT, R24, c[0x0][0x178], !P5 ;  /* 0x00005e0018007a0c */ /* 0x000fe20006f41270 */
[----:B------:R-:W3:Y:S01]  /*61b70*/  LDL.LU R25, [R1+0x1c] ;  /* 0x00001c0001197983 */ /* 0x000ee20000300800 */
[----:B------:R-:W-:Y:S02]  /*61b80*/  ISETP.LT.AND P5, PT, R22, c[0x0][0x178], !P5 ;  /* 0x00005e0016007a0c */ /* 0x000fe40006fa1270 */
[----:B------:R-:W-:-:S02]  /*61b90*/  IADD3 R6, R0, c[0x0][0x198], RZ ;  /* 0x0000660000067a10 */ /* 0x000fc40007ffe0ff */
[----:B------:R-:W-:Y:S02]  /*61ba0*/  ISETP.LT.AND P6, PT, R24, c[0x0][0x178], !P1 ;  /* 0x00005e0018007a0c */ /* 0x000fe40004fc1270 */
[C---:B------:R-:W-:Y:S01]  /*61bb0*/  IADD3 R0, R6.reuse, c[0x0][0x198], RZ ;  /* 0x0000660006007a10 */ /* 0x040fe20007ffe0ff */
[----:B0-----:R-:W-:Y:S01]  /*61bc0*/  IMAD.WIDE R4, R6, 0x2, R2 ;  /* 0x0000000206047825 */ /* 0x001fe200078e0202 */
[----:B------:R-:W-:-:S03]  /*61bd0*/  PRMT R13, R11, 0x7632, R13 ;  /* 0x000076320b0d7816 */ /* 0x000fc6000000000d */
[----:B------:R-:W-:Y:S01]  /*61be0*/  IMAD.WIDE R8, R6, 0x2, R28 ;  /* 0x0000000206087825 */ /* 0x000fe200078e021c */
[----:B------:R-:W-:Y:S03]  /*61bf0*/  @P2 STG.E.U16 [R4.64], R12 ;  /* 0x0000000c04002986 */ /* 0x000fe6000c101504 */
[----:B------:R-:W-:Y:S01]  /*61c00*/  IMAD.WIDE R10, R0, 0x2, R2 ;  /* 0x00000002000a7825 */ /* 0x000fe200078e0202 */
[----:B------:R-:W-:Y:S01]  /*61c10*/  @P5 STG.E.U16 [R8.64], R13 ;  /* 0x0000000d08005986 */ /* 0x000fe2000c101504 */
[----:B------:R-:W-:-:S03]  /*61c20*/  ISETP.GE.AND P2, PT, R14, c[0x0][0x17c], PT ;  /* 0x00005f000e007a0c */ /* 0x000fc60003f46270 */
[----:B------:R-:W4:Y:S01]  /*61c30*/  LDL.LU R14, [R1+0x18f8] ;  /* 0x0018f800010e7983 */ /* 0x000f220000300800 */
[----:B------:R-:W-:-:S03]  /*61c40*/  ISETP.LT.AND P1, PT, R22, c[0x0][0x178], !P1 ;  /* 0x00005e0016007a0c */ /* 0x000fc60004f21270 */
[----:B------:R0:W-:Y:S01]  /*61c50*/  @P6 STG.E.U16 [R10.64], R26 ;  /* 0x0000001a0a006986 */ /* 0x0001e2000c101504 */
[----:B------:R-:W-:-:S03]  /*61c60*/  PRMT R6, R26, 0x7632, R6 ;  /* 0x000076321a067816 */ /* 0x000fc60000000006 */
[----:B0-----:R-:W4:Y:S01]  /*61c70*/  LDL.LU R26, [R1+0x1ac] ;  /* 0x0001ac00011a7983 */ /* 0x001f220000300800 */
[----:B------:R-:W-:Y:S01]  /*61c80*/  ISETP.LT.AND P5, PT, R24, c[0x0][0x178], !P4 ;  /* 0x00005e0018007a0c */ /* 0x000fe200067a1270 */
[----:B------:R-:W-:Y:S01]  /*61c90*/  IMAD.WIDE R4, R0, 0x2, R28 ;  /* 0x0000000200047825 */ /* 0x000fe200078e021c */
[----:B------:R-:W-:Y:S01]  /*61ca0*/  ISETP.LT.AND P4, PT, R22, c[0x0][0x178], !P4 ;  /* 0x00005e0016007a0c */ /* 0x000fe20006781270 */
[----:B------:R-:W4:Y:S01]  /*61cb0*/  LDL.LU R13, [R1+0x18fc] ;  /* 0x0018fc00010d7983 */ /* 0x000f220000300800 */
[----:B------:R-:W-:Y:S02]  /*61cc0*/  IADD3 R8, R0, c[0x0][0x198], RZ ;  /* 0x0000660000087a10 */ /* 0x000fe40007ffe0ff */
[----:B------:R-:W-:Y:S02]  /*61cd0*/  ISETP.LT.AND P6, PT, R24, c[0x0][0x178], !P0 ;  /* 0x00005e0018007a0c */ /* 0x000fe400047c1270 */
[----:B------:R-:W-:Y:S01]  /*61ce0*/  IADD3 R0, R8, c[0x0][0x198], RZ ;  /* 0x0000660008007a10 */ /* 0x000fe20007ffe0ff */
[----:B------:R0:W-:Y:S01]  /*61cf0*/  @P1 STG.E.U16 [R4.64], R19 ;  /* 0x0000001304001986 */ /* 0x0001e2000c101504 */
[----:B------:R-:W-:-:S03]  /*61d00*/  PRMT R12, R19, 0x7632, R12 ;  /* 0x00007632130c7816 */ /* 0x000fc6000000000c */
[----:B------:R-:W-:-:S04]  /*61d10*/  IMAD.WIDE R10, R0, 0x2, R2 ;  /* 0x00000002000a7825 */ /* 0x000fc800078e0202 */
[----:B0-----:R-:W-:-:S04]  /*61d20*/  IMAD.WIDE R4, R8, 0x2, R2 ;  /* 0x0000000208047825 */ /* 0x001fc800078e0202 */
[----:B------:R-:W-:Y:S01]  /*61d30*/  IMAD.WIDE R8, R8, 0x2, R28 ;  /* 0x0000000208087825 */ /* 0x000fe200078e021c */
[----:B------:R-:W-:Y:S04]  /*61d40*/  @P5 STG.E.U16 [R4.64], R6 ;  /* 0x0000000604005986 */ /* 0x000fe8000c101504 */
[----:B------:R0:W-:Y:S04]  /*61d50*/  @P4 STG.E.U16 [R8.64], R12 ;  /* 0x0000000c08004986 */ /* 0x0001e8000c101504 */
[----:B0-----:R-:W4:Y:S04]  /*61d60*/  LDL.LU R12, [R1+0x1904] ;  /* 0x00190400010c7983 */ /* 0x001f280000300800 */
[----:B--2---:R0:W-:Y:S01]  /*61d70*/  @P6 STG.E.U16 [R10.64], R27 ;  /* 0x0000001b0a006986 */ /* 0x0041e2000c101504 */
[----:B------:R-:W-:-:S03]  /*61d80*/  PRMT R6, R27, 0x7632, R6 ;  /* 0x000076321b067816 */ /* 0x000fc60000000006 */
[----:B0-----:R-:W2:Y:S01]  /*61d90*/  LDL.LU R27, [R1+0x7c] ;  /* 0x00007c00011b7983 */ /* 0x001ea20000300800 */
[----:B------:R-:W-:-:S03]  /*61da0*/  ISETP.LT.AND P0, PT, R22, c[0x0][0x178], !P0 ;  /* 0x00005e0016007a0c */ /* 0x000fc60004701270 */
[----:B------:R-:W0:Y:S01]  /*61db0*/  S2R R23, SR_TID.X ;  /* 0x0000000000177919 */ /* 0x000e220000002100 */
[----:B------:R-:W-:Y:S01]  /*61dc0*/  ISETP.LT.AND P4, PT, R24, c[0x0][0x178], !P3 ;  /* 0x00005e0018007a0c */ /* 0x000fe20005f81270 */
[C---:B------:R-:W-:Y:S01]  /*61dd0*/  IMAD.WIDE R4, R0.reuse, 0x2, R28 ;  /* 0x0000000200047825 */ /* 0x040fe200078e021c */
[----:B------:R-:W-:Y:S01]  /*61de0*/  IADD3 R0, R0, c[0x0][0x198], RZ ;  /* 0x0000660000007a10 */ /* 0x000fe20007ffe0ff */
[----:B------:R-:W2:Y:S01]  /*61df0*/  LDL.LU R11, [R1+0x1900] ;  /* 0x00190000010b7983 */ /* 0x000ea20000300800 */
[----:B------:R-:W-:-:S05]  /*61e00*/  ISETP.LT.AND P3, PT, R22, c[0x0][0x178], !P3 ;  /* 0x00005e0016007a0c */ /* 0x000fca0005f61270 */
[----:B---3--:R1:W-:Y:S01]  /*61e10*/  @P0 STG.E.U16 [R4.64], R25 ;  /* 0x0000001904000986 */ /* 0x0083e2000c101504 */
[----:B------:R-:W-:Y:S01]  /*61e20*/  ISETP.LT.AND P0, PT, R24, c[0x0][0x178], !P2 ;  /* 0x00005e0018007a0c */ /* 0x000fe20005701270 */
[----:B------:R-:W-:Y:S01]  /*61e30*/  IMAD.WIDE R8, R0, 0x2, R28 ;  /* 0x0000000200087825 */ /* 0x000fe200078e021c */
[----:B------:R-:W-:-:S03]  /*61e40*/  PRMT R10, R25, 0x7632, R10 ;  /* 0x00007632190a7816 */ /* 0x000fc6000000000a */
[C---:B-1----:R-:W-:Y:S01]  /*61e50*/  IMAD.WIDE R4, R0.reuse, 0x2, R2 ;  /* 0x0000000200047825 */ /* 0x042fe200078e0202 */
[----:B------:R-:W-:-:S04]  /*61e60*/  IADD3 R0, R0, c[0x0][0x198], RZ ;  /* 0x0000660000007a10 */ /* 0x000fc80007ffe0ff */
[----:B------:R1:W-:Y:S04]  /*61e70*/  @P4 STG.E.U16 [R4.64], R6 ;  /* 0x0000000604004986 */ /* 0x0003e8000c101504 */
[----:B------:R3:W-:Y:S01]  /*61e80*/  @P3 STG.E.U16 [R8.64], R10 ;  /* 0x0000000a08003986 */ /* 0x0007e2000c101504 */
[C---:B-1----:R-:W-:Y:S01]  /*61e90*/  IMAD.WIDE R4, R0.reuse, 0x2, R2 ;  /* 0x0000000200047825 */ /* 0x042fe200078e0202 */
[----:B------:R-:W-:-:S03]  /*61ea0*/  IADD3 R6, R0, c[0x0][0x198], RZ ;  /* 0x0000660000067a10 */ /* 0x000fc60007ffe0ff */
[----:B---3--:R-:W-:Y:S01]  /*61eb0*/  IMAD.WIDE R8, R0, 0x2, R28 ;  /* 0x0000000200087825 */ /* 0x008fe200078e021c */
[----:B----4-:R-:W-:Y:S01]  /*61ec0*/  PRMT R0, R26, 0x7632, R0 ;  /* 0x000076321a007816 */ /* 0x010fe20000000000 */
[----:B------:R1:W-:Y:S01]  /*61ed0*/  @P0 STG.E.U16 [R4.64], R26 ;  /* 0x0000001a04000986 */ /* 0x0003e2000c101504 */
[----:B0-----:R-:W-:Y:S02]  /*61ee0*/  LOP3.LUT R21, R23, 0x3f, RZ, 0xc0, !PT ;  /* 0x0000003f17157812 */ /* 0x001fe400078ec0ff */
[----:B------:R-:W-:Y:S01]  /*61ef0*/  ISETP.LT.AND P2, PT, R22, c[0x0][0x178], !P2 ;  /* 0x00005e0016007a0c */ /* 0x000fe20005741270 */
[----:B------:R-:W3:Y:S01]  /*61f00*/  LDL.LU R10, [R1+0x1908] ;  /* 0x00190800010a7983 */ /* 0x000ee20000300800 */
[----:B------:R-:W-:Y:S02]  /*61f10*/  ISETP.GE.AND P1, PT, R18, c[0x0][0x17c], PT ;  /* 0x00005f0012007a0c */ /* 0x000fe40003f26270 */
[----:B------:R-:W-:Y:S01]  /*61f20*/  ISETP.GE.AND P5, PT, R17, c[0x0][0x17c], PT ;  /* 0x00005f0011007a0c */ /* 0x000fe20003fa6270 */
[----:B------:R-:W4:Y:S01]  /*61f30*/  LDL.LU R20, [R1+0x1cc] ;  /* 0x0001cc0001147983 */ /* 0x000f220000300800 */
[----:B-1----:R-:W-:Y:S01]  /*61f40*/  IMAD.SHL.U32 R26, R23, 0x400, RZ ;  /* 0x00000400171a7824 */ /* 0x002fe200078e00ff */
[----:B------:R-:W-:-:S02]  /*61f50*/  ISETP.LT.AND P3, PT, R24, c[0x0][0x178], !P1 ;  /* 0x00005e0018007a0c */ /* 0x000fc40004f61270 */
[----:B------:R-:W-:-:S04]  /*61f60*/  ISETP.GE.AND P6, PT, R16, c[0x0][0x17c], PT ;  /* 0x00005f0010007a0c */ /* 0x000fc80003fc6270 */
[----:B------:R0:W-:Y:S01]  /*61f70*/  @P2 STG.E.U16 [R8.64], R7 ;  /* 0x0000000708002986 */ /* 0x0001e2000c101504 */
[----:B------:R-:W-:Y:S02]  /*61f80*/  LOP3.LUT R26, R26, 0x1800, RZ, 0xc0, !PT ;  /* 0x000018001a1a7812 */ /* 0x000fe400078ec0ff */
[----:B------:R-:W-:Y:S01]  /*61f90*/  ISETP.LT.AND P0, PT, R24, c[0x0][0x178], !P5 ;  /* 0x00005e0018007a0c */ /* 0x000fe20006f01270 */
[----:B------:R-:W-:Y:S01]  /*61fa0*/  IMAD.WIDE R4, R6, 0x2, R2 ;  /* 0x0000000206047825 */ /* 0x000fe200078e0202 */
[----:B------:R-:W3:Y:S03]  /*61fb0*/  LDL.LU R25, [R1+0x4c] ;  /* 0x00004c0001197983 */ /* 0x000ee60000300800 */
[----:B------:R-:W-:Y:S01]  /*61fc0*/  IMAD R26, R21, 0x10, R26 ;  /* 0x00000010151a7824 */ /* 0x000fe200078e021a */
[----:B------:R-:W-:-:S04]  /*61fd0*/  ISETP.LT.AND P1, PT, R22, c[0x0][0x178], !P1 ;  /* 0x00005e0016007a0c */ /* 0x000fc80004f21270 */
[----:B------:R-:W1:Y:S01]  /*61fe0*/  LDS.128 R16, [R26] ;  /* 0x000000001a107984 */ /* 0x000e620000000c00 */
[C---:B0-----:R-:W-:Y:S02]  /*61ff0*/  IADD3 R8, R6.reuse, c[0x0][0x198], RZ ;  /* 0x0000660006087a10 */ /* 0x041fe40007ffe0ff */
[----:B------:R-:W-:Y:S01]  /*62000*/  PRMT R9, R7, 0x7632, R9 ;  /* 0x0000763207097816 */ /* 0x000fe20000000009 */
[----:B------:R-:W-:Y:S01]  /*62010*/  IMAD.WIDE R6, R6, 0x2, R28 ;  /* 0x0000000206067825 */ /* 0x000fe200078e021c */
[----:B------:R0:W-:Y:S04]  /*62020*/  @P3 STG.E.U16 [R4.64], R0 ;  /* 0x0000000004003986 */ /* 0x0001e8000c101504 */
[----:B------:R1:W-:Y:S01]  /*62030*/  @P1 STG.E.U16 [R6.64], R9 ;  /* 0x0000000906001986 */ /* 0x0003e2000c101504 */
[----:B0-----:R-:W-:Y:S01]  /*62040*/  IMAD.WIDE R4, R8, 0x2, R2 ;  /* 0x0000000208047825 */ /* 0x001fe200078e0202 */
[----:B------:R-:W-:-:S02]  /*62050*/  ISETP.LT.AND P5, PT, R22, c[0x0][0x178], !P5 ;  /* 0x00005e0016007a0c */ /* 0x000fc40006fa1270 */
[----:B------:R-:W-:Y:S02]  /*62060*/  ISETP.LT.AND P1, PT, R24, c[0x0][0x178], !P6 ;  /* 0x00005e0018007a0c */ /* 0x000fe40007721270 */
[----:B------:R-:W-:Y:S02]  /*62070*/  ISETP.LT.AND P6, PT, R22, c[0x0][0x178], !P6 ;  /* 0x00005e0016007a0c */ /* 0x000fe400077c1270 */
[----:B------:R-:W-:Y:S01]  /*62080*/  IADD3 R0, R8, c[0x0][0x198], RZ ;  /* 0x0000660008007a10 */ /* 0x000fe20007ffe0ff */
[----:B-1----:R-:W-:Y:S04]  /*62090*/  STL [R1+0x34], R17 ;  /* 0x0000341101007387 */ /* 0x002fe80000100800 */
[----:B------:R-:W-:Y:S01]  /*620a0*/  IMAD.WIDE R6, R0, 0x2, R2 ;  /* 0x0000000200067825 */ /* 0x000fe200078e0202 */
[----:B------:R-:W-:Y:S01]  /*620b0*/  ISETP.GE.AND P4, PT, R14, c[0x0][0x17c], PT ;  /* 0x00005f000e007a0c */ /* 0x000fe20003f86270 */
[----:B------:R0:W-:Y:S02]  /*620c0*/  STL.64 [R1+0x38], R18 ;  /* 0x0000381201007387 */ /* 0x0001e40000100a00 */
[----:B0-----:R-:W-:-:S02]  /*620d0*/  IMAD.MOV.U32 R18, RZ, RZ, R16 ;  /* 0x000000ffff127224 */ /* 0x001fc400078e0010 */
[----:B------:R-:W3:Y:S04]  /*620e0*/  LDL.LU R16, [R1+0x190c] ;  /* 0x00190c0001107983 */ /* 0x000ee80000300800 */
[----:B--2---:R0:W-:Y:S01]  /*620f0*/  @P0 STG.E.U16 [R4.64], R27 ;  /* 0x0000001b04000986 */ /* 0x0041e2000c101504 */
[----:B------:R-:W-:-:S03]  /*62100*/  PRMT R9, R27, 0x7632, R9 ;  /* 0x000076321b097816 */ /* 0x000fc60000000009 */
[----:B0-----:R-:W0:Y:S01]  /*62110*/  S2R R27, SR_TID.X ;  /* 0x00000000001b7919 */ /* 0x001e220000002100 */
[----:B------:R-:W-:Y:S01]  /*62120*/  IMAD.WIDE R4, R8, 0x2, R28 ;  /* 0x0000000208047825 */ /* 0x000fe200078e021c */
[----:B------:R-:W-:-:S04]  /*62130*/  PRMT R8, R15, 0x7632, R8 ;  /* 0x000076320f087816 */ /* 0x000fc80000000008 */
[----:B------:R1:W-:Y:S01]  /*62140*/  @P5 STG.E.U16 [R4.64], R15 ;  /* 0x0000000f04005986 */ /* 0x0003e2000c101504 */
[C---:B0-----:R-:W-:Y:S01]  /*62150*/  LOP3.LUT R17, R27.reuse, 0x3f, RZ, 0xc0, !PT ;  /* 0x0000003f1b117812 */ /* 0x041fe200078ec0ff */
[----:B------:R-:W-:-:S05]  /*62160*/  IMAD.SHL.U32 R27, R27, 0x400, RZ ;  /* 0x000004001b1b7824 */ /* 0x000fca00078e00ff */
[----:B------:R-:W-:Y:S01]  /*62170*/  LOP3.LUT R27, R27, 0x1800, RZ, 0xc0, !PT ;  /* 0x000018001b1b7812 */ /* 0x000fe200078ec0ff */
[----:B-1----:R-:W-:-:S04]  /*62180*/  IMAD.WIDE R4, R0, 0x2, R28 ;  /* 0x0000000200047825 */ /* 0x002fc800078e021c */
[----:B------:R-:W-:Y:S01]  /*62190*/  IMAD R27, R17, 0x10, R27 ;  /* 0x00000010111b7824 */ /* 0x000fe200078e021b */
[----:B------:R-:W-:Y:S04]  /*621a0*/  @P1 STG.E.U16 [R6.64], R9 ;  /* 0x0000000906001986 */ /* 0x000fe8000c101504 */
[----:B------:R-:W-:Y:S01]  /*621b0*/  LOP3.LUT R27, R27, 0x20, RZ, 0x3c, !PT ;  /* 0x000000201b1b7812 */ /* 0x000fe200078e3cff */
[----:B------:R-:W-:Y:S04]  /*621c0*/  @P6 STG.E.U16 [R4.64], R8 ;  /* 0x0000000804006986 */ /* 0x000fe8000c101504 */
[----:B------:R0:W1:Y:S01]  /*621d0*/  LDS.128 R4, [R27] ;  /* 0x000000001b047984 */ /* 0x0000620000000c00 */
[----:B------:R-:W-:-:S02]  /*621e0*/  ISETP.LT.AND P5, PT, R24, c[0x0][0x178], !P4 ;  /* 0x00005e0018007a0c */ /* 0x000fc400067a1270 */
[----:B------:R-:W-:Y:S02]  /*621f0*/  ISETP.LT.AND P4, PT, R22, c[0x0][0x178], !P4 ;  /* 0x00005e0016007a0c */ /* 0x000fe40006781270 */
[----:B------:R-:W2:Y:S04]  /*62200*/  LDL.LU R22, [R1+0x1a70] ;  /* 0x001a700001167983 */ /* 0x000ea80000300800 */
[----:B0-----:R-:W2:Y:S04]  /*62210*/  LDL.LU R27, [R1+0xf0] ;  /* 0x0000f000011b7983 */ /* 0x001ea80000300800 */
[----:B-1----:R0:W-:Y:S04]  /*62220*/  STL [R1+0x1a68], R5 ;  /* 0x001a680501007387 */ /* 0x0021e80000100800 */
[----:B0-----:R-:W2:Y:S04]  /*62230*/  LDL R5, [R1+0x5ec] ;  /* 0x0005ec0001057983 */ /* 0x001ea80000100800 */
[----:B------:R-:W-:Y:S04]  /*62240*/  STL [R1+0x1a0c], R6 ;  /* 0x001a0c0601007387 */ /* 0x000fe80000100800 */
[----:B------:R0:W-:Y:S04]  /*62250*/  STL [R1+0x1a04], R7 ;  /* 0x001a040701007387 */ /* 0x0001e80000100800 */
[----:B0-----:R-:W2:Y:S01]  /*62260*/  LDL.LU R7, [R1+0x1910] ;  /* 0x0019100001077983 */ /* 0x001ea20000300800 */
[----:B------:R-:W-:Y:S01]  /*62270*/  IMAD.SHL.U32 R6, R23, 0x400, RZ ;  /* 0x0000040017067824 */ /* 0x000fe200078e00ff */
[----:B------:R-:W-:-:S02]  /*62280*/  ISETP.GE.AND P2, PT, R13, c[0x0][0x17c], PT ;  /* 0x00005f000d007a0c */ /* 0x000fc40003f46270 */
[----:B------:R-:W-:Y:S02]  /*62290*/  IADD3 R0, R0, c[0x0][0x198], RZ ;  /* 0x0000660000007a10 */ /* 0x000fe40007ffe0ff */
[----:B------:R-:W-:Y:S02]  /*622a0*/  ISETP.LT.AND P6, PT, R24, c[0x0][0x178], !P2 ;  /* 0x00005e0018007a0c */ /* 0x000fe400057c1270 */
[----:B------:R-:W-:Y:S02]  /*622b0*/  LOP3.LUT R6, R6, 0x1800, RZ, 0xc0, !PT ;  /* 0x0000180006067812 */ /* 0x000fe400078ec0ff */
[----:B------:R-:W-:Y:S02]  /*622c0*/  ISETP.GE.AND P0, PT, R11, c[0x0][0x17c], PT ;  /* 0x00005f000b007a0c */ /* 0x000fe40003f06270 */
[----:B---3--:R-:W-:Y:S01]  /*622d0*/  ISETP.GE.AND P1, PT, R10, c[0x0][0x17c], PT ;  /* 0x00005f000a007a0c */ /* 0x008fe20003f26270 */
[C---:B------:R-:W-:Y:S01]  /*622e0*/  IMAD.WIDE R10, R0.reuse, 0x2, R2 ;  /* 0x00000002000a7825 */ /* 0x040fe200078e0202 */
[----:B------:R-:W-:-:S02]  /*622f0*/  IADD3 R14, R0, c[0x0][0x198], RZ ;  /* 0x00006600000e7a10 */ /* 0x000fc40007ffe0ff */
[----:B------:R-:W-:Y:S01]  /*62300*/  ISETP.GE.AND P3, PT, R12, c[0x0][0x17c], PT ;  /* 0x00005f000c007a0c */ /* 0x000fe20003f66270 */
[----:B------:R-:W-:Y:S01]  /*62310*/  IMAD R6, R21, 0x10, R6 ;  /* 0x0000001015067824 */ /* 0x000fe200078e0206 */
[----:B----4-:R0:W-:Y:S01]  /*62320*/  @P5 STG.E.U16 [R10.64], R20 ;  /* 0x000000140a005986 */ /* 0x0101e2000c101504 */
[----:B------:R-:W-:Y:S01]  /*62330*/  IMAD.WIDE R12, R0, 0x2, R28 ;  /* 0x00000002000c7825 */ /* 0x000fe200078e021c */
[----:B------:R-:W-:Y:S02]  /*62340*/  PRMT R9, R20, 0x7632, R9 ;  /* 0x0000763214097816 */ /* 0x000fe40000000009 */
[----:B------:R-:W-:Y:S02]  /*62350*/  IADD3 R0, R14, c[0x0][0x198], RZ ;  /* 0x000066000e007a10 */ /* 0x000fe40007ffe0ff */
[----:B------:R-:W-:Y:S02]  /*62360*/  PRMT R8, R25, 0x7632, R8 ;  /* 0x0000763219087816 */ /* 0x000fe40000000008 */
[----:B------:R-:W-:Y:S01]  /*62370*/  LOP3.LUT R6, R6, 0x40, RZ, 0x3c, !PT ;  /* 0x0000004006067812 */ /* 0x000fe200078e3cff */
[C---:B0-----:R-:W-:Y:S01]  /*62380*/  IMAD.WIDE R10, R14.reuse, 0x2, R2 ;  /* 0x000000020e0a7825 */ /* 0x041fe200078e0202 */
[----:B------:R0:W-:Y:S03]  /*62390*/  @P4 STG.E.U16 [R12.64], R25 ;  /* 0x000000190c004986 */ /* 0x0001e6000c101504 */
[----:B------:R-:W-:Y:S01]  /*623a0*/  IMAD.WIDE R14, R14, 0x2, R28 ;  /* 0x000000020e0e7825 */ /* 0x000fe200078e021c */
[----:B------:R-:W-:Y:S01]  /*623b0*/  @P6 STG.E.U16 [R10.64], R9 ;  /* 0x000000090a006986 */ /* 0x000fe2000c101504 */
[----:B------:R-:W-:-:S02]  /*623c0*/  ISETP.LT.AND P5, PT, R24, c[0x0][0x178], !P3 ;  /* 0x00005e0018007a0c */ /* 0x000fc40005fa1270 */
[----:B------:R-:W-:Y:S01]  /*623d0*/  ISETP.LT.AND P6, PT, R24, c[0x0][0x178], !P0 ;  /* 0x00005e0018007a0c */ /* 0x000fe200047c1270 */
[----:B0-----:R-:W3:Y:S04]  /*623e0*/  LDL.LU R25, [R1+0x100] ;  /* 0x0001000001197983 */ /* 0x001ee80000300800 */
[----:B------:R-:W3:Y:S04]  /*623f0*/  LDL.LU R24, [R1+0x1a6c] ;  /* 0x001a6c0001187983 */ /* 0x000ee80000300800 */
[----:B------:R-:W4:Y:S01]  /*62400*/  LDL.LU R19, [R1+0x1914] ;  /* 0x0019140001137983 */ /* 0x000f220000300800 */
[----:B--2---:R-:W-:-:S13]  /*62410*/  ISETP.LT.AND P2, PT, R5, c[0x0][0x178], !P2 ;  /* 0x00005e0005007a0c */ /* 0x004fda0005741270 */
[----:B------:R-:W-:Y:S04]  /*62420*/  @P2 STG.E.U16 [R14.64], R8 ;  /* 0x000000080e002986 */ /* 0x000fe8000c101504 */
[----:B------:R-:W0:Y:S01]  /*62430*/  LDS.128 R8, [R6] ;  /* 0x0000000006087984 */ /* 0x000e220000000c00 */
[----:B------:R-:W-:-:S03]  /*62440*/  ISETP.GE.AND P2, PT, R7, c[0x0][0x17c], PT ;  /* 0x00005f0007007a0c */ /* 0x000fc60003f46270 */
[----:B0-----:R-:W-:Y:S04]  /*62450*/  STL [R1+0x1a18], R10 ;  /* 0x001a180a01007387 */ /* 0x001fe80000100800 */
[----:B------:R0:W-:Y:S04]  /*62460*/  STL [R1+0x1a08], R11 ;  /* 0x001a080b01007387 */ /* 0x0001e80000100800 */
[----:B0-----:R-:W2:Y:S04]  /*62470*/  LDL R11, [R1+0x5e8] ;  /* 0x0005e800010b7983 */ /* 0x001ea80000100800 */
[----:B------:R-:W2:Y:S01]  /*62480*/  LDL.LU R7, [R1+0x1918] ;  /* 0x0019180001077983 */ /* 0x000ea20000300800 */
[----:B------:R-:W-:-:S02]  /*62490*/  IMAD.SHL.U32 R23, R23, 0x400, RZ ;  /* 0x0000040017177824 */ /* 0x000fc400078e00ff */
[----:B------:R-:W-:Y:S01]  /*624a0*/  IMAD.WIDE R12, R0, 0x2, R2 ;  /* 0x00000002000c7825 */ /* 0x000fe200078e0202 */
[----:B------:R-:W-:Y:S02]  /*624b0*/  ISETP.LT.AND P3, PT, R5, c[0x0][0x178], !P3 ;  /* 0x00005e0005007a0c */ /* 0x000fe40005f61270 */
[----:B------:R-:W-:Y:S02]  /*624c0*/  LOP3.LUT R23, R23, 0x1800, RZ, 0xc0, !PT ;  /* 0x0000180017177812 */ /* 0x000fe400078ec0ff */
[----:B------:R0:W-:Y:S01]  /*624d0*/  @P5 STG.E.U16 [R12.64], R27 ;  /* 0x0000001b0c005986 */ /* 0x0001e2000c101504 */
[----:B------:R-:W-:Y:S02]  /*624e0*/  ISETP.GE.AND P4, PT, R16, c[0x0][0x17c], PT ;  /* 0x00005f0010007a0c */ /* 0x000fe40003f86270 */
[----:B------:R-:W-:Y:S02]  /*624f0*/  IMAD R23, R21, 0x10, R23 ;  /* 0x0000001015177824 */ /* 0x000fe400078e0217 */
[C---:B------:R-:W-:Y:S01]  /*62500*/  IMAD.WIDE R16, R0.reuse, 0x2, R28 ;  /* 0x0000000200107825 */ /* 0x040fe200078e021c */
[----:B0-----:R-:W-:-:S02]  /*62510*/  IADD3 R12, R0, c[0x0][0x198], RZ ;  /* 0x00006600000c7a10 */ /* 0x001fc40007ffe0ff */
[----:B------:R-:W-:Y:S02]  /*62520*/  PRMT R13, R27, 0x7632, R13 ;  /* 0x000076321b0d7816 */ /* 0x000fe4000000000d */
[----:B------:R-:W-:Y:S01]  /*62530*/  LOP3.LUT R23, R23, 0x60, RZ, 0x3c, !PT ;  /* 0x0000006017177812 */ /* 0x000fe200078e3cff */
[C---:B------:R-:W-:Y:S01]  /*62540*/  IMAD.WIDE R14, R12.reuse, 0x2, R2 ;  /* 0x000000020c0e7825 */ /* 0x040fe200078e0202 */
[----:B------:R0:W-:Y:S01]  /*62550*/  @P3 STG.E.U16 [R16.64], R18 ;  /* 0x0000001210003986 */ /* 0x0001e2000c101504 */
[----:B------:R-:W-:-:S03]  /*62560*/  IADD3 R0, R12, c[0x0][0x198], RZ ;  /* 0x000066000c007a10 */ /* 0x000fc60007ffe0ff */
[----:B------:R-:W-:Y:S04]  /*62570*/  @P6 STG.E.U16 [R14.64], R13 ;  /* 0x0000000d0e006986 */ /* 0x000fe8000c101504 */
[----:B------:R-:W2:Y:S01]  /*62580*/  LDL.LU R27, [R1+0x110] ;  /* 0x00011000011b7983 */ /* 0x000ea20000300800 */
[----:B0-----:R-:W-:-:S03]  /*62590*/  IMAD.WIDE R16, R12, 0x2, R28 ;  /* 0x000000020c107825 */ /* 0x001fc600078e021c */
[----:B------:R-:W2:Y:S04]  /*625a0*/  LDL.LU R10, [R1+0x191c] ;  /* 0x00191c00010a7983 */ /* 0x000ea80000300800 */
[----:B------:R-:W0:Y:S01]  /*625b0*/  LDS.128 R12, [R23] ;  /* 0x00000000170c7984 */ /* 0x000e220000000c00 */
[----:B------:R-:W-:Y:S02]  /*625c0*/  ISETP.LT.AND P0, PT, R5, c[0x0][0x178], !P0 ;  /* 0x00005e0005007a0c */ /* 0x000fe40004701270 */
[----:B----4-:R-:W-:Y:S02]  /*625d0*/  ISETP.GE.AND P3, PT, R19, c[0x0][0x17c], PT ;  /* 0x00005f0013007a0c */ /* 0x010fe40003f66270 */
[----:B------:R-:W-:Y:S01]  /*625e0*/  PRMT R22, R18, 0x7632, R22 ;  /* 0x0000763212167816 */ /* 0x000fe20000000016 */
[----:B------:R-:W-:-:S04]  /*625f0*/  IMAD.WIDE R18, R0, 0x2, R2 ;  /* 0x0000000200127825 */ /* 0x000fc800078e0202 */
[----:B------:R-:W-:-:S04]  /*62600*/  IMAD.WIDE R20, R0, 0x2, R28 ;  /* 0x0000000200147825 */ /* 0x000fc800078e021c */
[----:B------:R-:W-:Y:S01]  /*62610*/  @P0 STG.E.U16 [R16.64], R22 ;  /* 0x0000001610000986 */ /* 0x000fe2000c101504 */
[----:B---3--:R-:W-:Y:S02]  /*62620*/  PRMT R24, R25, 0x7632, R24 ;  /* 0x0000763219187816 */ /* 0x008fe40000000018 */
[----:B--2---:R-:W-:Y:S02]  /*62630*/  ISETP.GE.AND P6, PT, R7, c[0x0][0x17c], PT ;  /* 0x00005f0007007a0c */ /* 0x004fe40003fc6270 */
[----:B------:R-:W2:Y:S04]  /*62640*/  LDL.LU R7, [R1+0x1920] ;  /* 0x0019200001077983 */ /* 0x000ea80000300800 */
[----:B0-----:R0:W-:Y:S04]  /*62650*/  STL.64 [R1+0x1a10], R14 ;  /* 0x001a100e01007387 */ /* 0x0011e80000100a00 */
[----:B0-----:R-:W3:Y:S01]  /*62660*/  LDL.LU R15, [R1+0x1924] ;  /* 0x00192400010f7983 */ /* 0x001ee20000300800 */
[----:B------:R-:W-:-:S02]  /*62670*/  ISETP.LT.AND P5, PT, R11, c[0x0][0x178], !P1 ;  /* 0x00005e000b007a0c */ /* 0x000fc40004fa1270 */
[----:B------:R-:W-:-:S11]  /*62680*/  ISETP.LT.AND P1, PT, R5, c[0x0][0x178], !P1 ;  /* 0x00005e0005007a0c */ /* 0x000fd60004f21270 */
[----:B------:R0:W-:Y:S04]  /*62690*/  @P5 STG.E.U16 [R18.64], R25 ;  /* 0x0000001912005986 */ /* 0x0001e8000c101504 */
[----:B------:R1:W-:Y:S01]  /*626a0*/  @P1 STG.E.U16 [R20.64], R4 ;  /* 0x0000000414001986 */ /* 0x0003e2000c101504 */
[----:B------:R-:W-:Y:S02]  /*626b0*/  ISETP.LT.AND P1, PT, R11, c[0x0][0x178], !P4 ;  /* 0x00005e000b007a0c */ /* 0x000fe40006721270 */
[----:B------:R-:W-:Y:S02]  /*626c0*/  ISETP.LT.AND P4, PT, R5, c[0x0][0x178], !P4 ;  /* 0x00005e0005007a0c */ /* 0x000fe40006781270 */
[----:B0-----:R-:W-:Y:S01]  /*626d0*/  IADD3 R18, R0, c[0x0][0x198], RZ ;  /* 0x0000660000127a10 */ /* 0x001fe20007ffe0ff */
[----:B------:R-:W4:Y:S03]  /*626e0*/  LDL.LU R25, [R1+0x130] ;  /* 0x0001300001197983 */ /* 0x000f260000300800 */
[C---:B------:R-:W-:Y:S01]  /*626f0*/  IADD3 R0, R18.reuse, c[0x0][0x198], RZ ;  /* 0x0000660012007a10 */ /* 0x040fe20007ffe0ff */
[----:B------:R-:W-:Y:S01]  /*62700*/  IMAD.WIDE R16, R18, 0x2, R2 ;  /* 0x0000000212107825 */ /* 0x000fe200078e0202 */
[----:B-1----:R-:W-:-:S03]  /*62710*/  PRMT R4, R4, 0x7632, R4 ;  /* 0x0000763204047816 */ /* 0x002fc60000000004 */
[----:B------:R-:W-:Y:S01]  /*62720*/  IMAD.WIDE R18, R18, 0x2, R28 ;  /* 0x0000000212127825 */ /* 0x000fe200078e021c */
[----:B------:R-:W-:Y:S04]  /*62730*/  @P1 STG.E.U16 [R16.64], R24 ;  /* 0x0000001810001986 */ /* 0x000fe8000c101504 */
[----:B------:R-:W-:Y:S04]  /*62740*/  @P4 STG.E.U16 [R18.64], R4 ;  /* 0x0000000412004986 */ /* 0x000fe8000c101504 */
[----:B------:R-:W0:Y:S04]  /*62750*/  LDS.128 R16, [R26+0x400] ;  /* 0x000400001a107984 */ /* 0x000e280000000c00 */
[----:B0-----:R-:W-:Y:S04]  /*62760*/  STL [R1+0x2c], R19 ;  /* 0x00002c1301007387 */ /* 0x001fe80000100800 */
[----:B------:R-:W4:Y:S01]  /*62770*/  LDL.LU R14, [R1+0x1928] ;  /* 0x00192800010e7983 */ /* 0x000f220000300800 */
[----:B------:R-:W-:-:S02]  /*62780*/  ISETP.LT.AND P5, PT, R11, c[0x0][0x178], !P2 ;  /* 0x00005e000b007a0c */ /* 0x000fc400057a1270 */
[----:B------:R-:W-:Y:S01]  /*62790*/  ISETP.LT.AND P2, PT, R5, c[0x0][0x178], !P2 ;  /* 0x00005e0005007a0c */ /* 0x000fe20005741270 */
[----:B------:R-:W-:-:S04]  /*627a0*/  IMAD.WIDE R20, R0, 0x2, R2 ;  /* 0x0000000200147825 */ /* 0x000fc800078e0202 */
[----:B------:R-:W-:-:S06]  /*627b0*/  IMAD.WIDE R22, R0, 0x2, R28 ;  /* 0x0000000200167825 */ /* 0x000fcc00078e021c */
[----:B------:R-:W-:Y:S04]  /*627c0*/  @P5 STG.E.U16 [R20.64], R27 ;  /* 0x0000001b14005986 */ /* 0x000fe8000c101504 */
[----:B------:R0:W-:Y:S02]  /*627d0*/  @P2 STG.E.U16 [R22.64], R8 ;  /* 0x0000000816002986 */ /* 0x0001e4000c101504 */
[----:B0-----:R-:W-:Y:S02]  /*627e0*/  PRMT R8, R27, 0x7632, R8 ;  /* 0x000076321b087816 */ /* 0x001fe40000000008 */
[----:B--2---:R-:W-:Y:S01]  /*627f0*/  ISETP.GE.AND P1, PT, R7, c[0x0][0x17c], PT ;  /* 0x00005f0007007a0c */ /* 0x004fe20003f26270 */
[----:B------:R-:W-:-:S05]  /*62800*/  IMAD.MOV.U32 R7, RZ, RZ, R18 ;  /* 0x000000ffff077224 */ /* 0x000fca00078e0012 */
[----:B------:R0:W-:Y:S04]  /*62810*/  STL [R1+0x1a28], R7 ;  /* 0x001a280701007387 */ /* 0x0001e80000100800 */
[----:B------:R-:W2:Y:S01]  /*62820*/  LDL.LU R27, [R1+0x150] ;  /* 0x00015000011b7983 */ /* 0x000ea20000300800 */
[----:B---3--:R-:W-:-:S03]  /*62830*/  ISETP.GE.AND P2, PT, R15, c[0x0][0x17c], PT ;  /* 0x00005f000f007a0c */ /* 0x008fc60003f46270 */
[----:B------:R-:W3:Y:S04]  /*62840*/  LDL.LU R15, [R1+0x1930] ;  /* 0x00193000010f7983 */ /* 0x000ee80000300800 */
[----:B0-----:R-:W2:Y:S01]  /*62850*/  LDL.LU R7, [R1+0x192c] ;  /* 0x00192c0001077983 */ /* 0x001ea20000300800 */
[----:B------:R-:W-:Y:S02]  /*62860*/  ISETP.LT.AND P4, PT, R11, c[0x0][0x178], !P3 ;  /* 0x00005e000b007a0c */ /* 0x000fe40005f81270 */
[----:B------:R-:W-:Y:S01]  /*62870*/  IADD3 R18, R0, c[0x0][0x198], RZ ;  /* 0x0000660000127a10 */ /* 0x000fe20007ffe0ff */
[----:B------:R-:W-:Y:S01]  /*62880*/  IMAD.MOV.U32 R26, RZ, RZ, R16 ;  /* 0x000000ffff1a7224 */ /* 0x000fe200078e0010 */
[----:B------:R-:W-:Y:S01]  /*62890*/  ISETP.GE.AND P0, PT, R10, c[0x0][0x17c], PT ;  /* 0x00005f000a007a0c */ /* 0x000fe20003f06270 */
[----:B------:R-:W-:-:S02]  /*628a0*/  IMAD.MOV.U32 R10, RZ, RZ, R17 ;  /* 0x000000ffff0a7224 */ /* 0x000fc400078e0011 */
[----:B------:R-:W-:-:S06]  /*628b0*/  IMAD.WIDE R16, R18, 0x2, R2 ;  /* 0x0000000212107825 */ /* 0x000fcc00078e0202 */
[----:B------:R-:W-:Y:S01]  /*628c0*/  @P4 STG.E.U16 [R16.64], R8 ;  /* 0x0000000810004986 */ /* 0x000fe2000c101504 */
[----:B------:R-:W-:Y:S02]  /*628d0*/  ISETP.LT.AND P3, PT, R5, c[0x0][0x178], !P3 ;  /* 0x00005e0005007a0c */ /* 0x000fe40005f61270 */
[C---:B------:R-:W-:Y:S01]  /*628e0*/  IADD3 R0, R18.reuse, c[0x0][0x198], RZ ;  /* 0x0000660012007a10 */ /* 0x040fe20007ffe0ff */
[----:B------:R-:W-:Y:S01]  /*628f0*/  IMAD.WIDE R18, R18, 0x2, R28 ;  /* 0x0000000212127825 */ /* 0x000fe200078e021c */
[----:B------:R-:W-:-:S09]  /*62900*/  PRMT R4, R8, 0x7632, R4 ;  /* 0x0000763208047816 */ /* 0x000fd20000000004 */
[----:B------:R0:W-:Y:S01]  /*62910*/  @P3 STG.E.U16 [R18.64], R4 ;  /* 0x0000000412003986 */ /* 0x0001e2000c101504 */
[----:B----4-:R-:W-:-:S03]  /*62920*/  ISETP.GE.AND P4, PT, R14, c[0x0][0x17c], PT ;  /* 0x00005f000e007a0c */ /* 0x010fc60003f86270 */
[----:B------:R-:W1:Y:S02]  /*62930*/  S2R R14, SR_TID.X ;  /* 0x00000000000e7919 */ /* 0x000e640000002100 */
[C---:B-1----:R-:W-:Y:S01]  /*62940*/  LOP3.LUT R24, R14.reuse, 0x3f, RZ, 0xc0, !PT ;  /* 0x0000003f0e187812 */ /* 0x042fe200078ec0ff */
[----:B------:R-:W-:-:S05]  /*62950*/  IMAD.SHL.U32 R14, R14, 0x400, RZ ;  /* 0x000004000e0e7824 */ /* 0x000fca00078e00ff */
[----:B------:R-:W-:-:S05]  /*62960*/  LOP3.LUT R14, R14, 0x1800, RZ, 0xc0, !PT ;  /* 0x000018000e0e7812 */ /* 0x000fca00078ec0ff */
[----:B------:R-:W-:-:S05]  /*62970*/  IMAD R14, R24, 0x10, R14 ;  /* 0x00000010180e7824 */ /* 0x000fca00078e020e */
[----:B------:R-:W-:-:S05]  /*62980*/  LOP3.LUT R14, R14, 0x20, RZ, 0x3c, !PT ;  /* 0x000000200e0e7812 */ /* 0x000fca00078e3cff */
[----:B------:R-:W1:Y:S01]  /*62990*/  LDS.128 R16, [R14+0x400] ;  /* 0x000400000e107984 */ /* 0x000e620000000c00 */
[----:B------:R-:W-:Y:S02]  /*629a0*/  ISETP.LT.AND P5, PT, R11, c[0x0][0x178], !P6 ;  /* 0x00005e000b007a0c */ /* 0x000fe400077a1270 */
[----:B------:R-:W-:Y:S01]  /*629b0*/  ISETP.LT.AND P6, PT, R5, c[0x0][0x178], !P6 ;  /* 0x00005e0005007a0c */ /* 0x000fe200077c1270 */
[C---:B------:R-:W-:Y:S01]  /*629c0*/  IMAD.WIDE R20, R0.reuse, 0x2, R2 ;  /* 0x0000000200147825 */ /* 0x040fe200078e0202 */
[----:B------:R-:W-:Y:S02]  /*629d0*/  ISETP.LT.AND P3, PT, R11, c[0x0][0x178], !P0 ;  /* 0x00005e000b007a0c */ /* 0x000fe40004761270 */
[C---:B0-----:R-:W-:Y:S01]  /*629e0*/  IADD3 R4, R0.reuse, c[0x0][0x198], RZ ;  /* 0x0000660000047a10 */ /* 0x041fe20007ffe0ff */
[----:B------:R-:W-:-:S06]  /*629f0*/  IMAD.WIDE R22, R0, 0x2, R28 ;  /* 0x0000000200167825 */ /* 0x000fcc00078e021c */
[----:B------:R0:W-:Y:S04]  /*62a00*/  @P5 STG.E.U16 [R20.64], R25 ;  /* 0x0000001914005986 */ /* 0x0001e8000c101504 */
[----:B------:R4:W-:Y:S01]  /*62a10*/  @P6 STG.E.U16 [R22.64], R12 ;  /* 0x0000000c16006986 */ /* 0x0009e2000c101504 */
[----:B0-----:R-:W-:Y:S01]  /*62a20*/  IMAD.WIDE R20, R4, 0x2, R2 ;  /* 0x0000000204147825 */ /* 0x001fe200078e0202 */
[----:B----4-:R-:W-:-:S05]  /*62a30*/  PRMT R12, R25, 0x7632, R12 ;  /* 0x00007632190c7816 */ /* 0x010fca000000000c */
[----:B------:R0:W-:Y:S04]  /*62a40*/  @P3 STG.E.U16 [R20.64], R12 ;  /* 0x0000000c14003986 */ /* 0x0001e8000c101504 */
[----:B-1----:R1:W-:Y:S04]  /*62a50*/  STL.64 [R1+0x1a20], R18 ;  /* 0x001a201201007387 */ /* 0x0023e80000100a00 */
[----:B------:R-:W4:Y:S01]  /*62a60*/  LDL.LU R14, [R1+0x160] ;  /* 0x00016000010e7983 */ /* 0x000f220000300800 */
[----:B---3--:R-:W-:-:S03]  /*62a70*/  ISETP.GE.AND P6, PT, R15, c[0x0][0x17c], PT ;  /* 0x00005f000f007a0c */ /* 0x008fc60003fc6270 */
[----:B------:R-:W3:Y:S01]  /*62a80*/  LDL.LU R15, [R1+0x1938] ;  /* 0x00193800010f7983 */ /* 0x000ee20000300800 */
[----:B--2---:R-:W-:-:S03]  /*62a90*/  ISETP.GE.AND P3, PT, R7, c[0x0][0x17c], PT ;  /* 0x00005f0007007a0c */ /* 0x004fc60003f66270 */
[----:B------:R-:W2:Y:S01]  /*62aa0*/  LDL.LU R7, [R1+0x1934] ;  /* 0x0019340001077983 */ /* 0x000ea20000300800 */
[----:B------:R-:W-:Y:S01]  /*62ab0*/  ISETP.LT.AND P0, PT, R5, c[0x0][0x178], !P0 ;  /* 0x00005e0005007a0c */ /* 0x000fe20004701270 */
[----:B------:R-:W-:Y:S01]  /*62ac0*/  IMAD.WIDE R22, R4, 0x2, R28 ;  /* 0x0000000204167825 */ /* 0x000fe200078e021c */
[----:B------:R-:W-:Y:S02]  /*62ad0*/  ISETP.LT.AND P5, PT, R11, c[0x0][0x178], !P1 ;  /* 0x00005e000b007a0c */ /* 0x000fe40004fa1270 */
[----:B------:R-:W-:Y:S02]  /*62ae0*/  PRMT R8, R12, 0x7632, R8 ;  /* 0x000076320c087816 */ /* 0x000fe40000000008 */
[----:B------:R-:W-:Y:S02]  /*62af0*/  IADD3 R0, R4, c[0x0][0x198], RZ ;  /* 0x0000660004007a10 */ /* 0x000fe40007ffe0ff */
[----:B------:R-:W-:-:S03]  /*62b00*/  ISETP.LT.AND P1, PT, R5, c[0x0][0x178], !P1 ;  /* 0x00005e0005007a0c */ /* 0x000fc60004f21270 */
[C---:B------:R-:W-:Y:S02]  /*62b10*/  IMAD.WIDE R24, R0.reuse, 0x2, R2 ;  /* 0x0000000200187825 */ /* 0x040fe400078e0202 */
[----:B------:R-:W-:Y:S01]  /*62b20*/  @P0 STG.E.U16 [R22.64], R8 ;  /* 0x0000000816000986 */ /* 0x000fe2000c101504 */
[----:B------:R-:W-:Y:S02]  /*62b30*/  ISETP.LT.AND P0, PT, R11, c[0x0][0x178], !P2 ;  /* 0x00005e000b007a0c */ /* 0x000fe40005701270 */
[----:B------:R-:W-:Y:S01]  /*62b40*/  IADD3 R4, R0, c[0x0][0x198], RZ ;  /* 0x0000660000047a10 */ /* 0x000fe20007ffe0ff */
[----:B------:R1:W-:Y:S01]  /*62b50*/  @P5 STG.E.U16 [R24.64], R27 ;  /* 0x0000001b18005986 */ /* 0x0003e2000c101504 */
[----:B0-----:R-:W-:-:S03]  /*62b60*/  PRMT R12, R27, 0x7632, R12 ;  /* 0x000076321b0c7816 */ /* 0x001fc6000000000c */
[----:B------:R-:W0:Y:S01]  /*62b70*/  LDS.128 R20, [R6+0x400] ;  /* 0x0004000006147984 */ /* 0x000e220000000c00 */
[----:B-1----:R-:W-:-:S04]  /*62b80*/  IMAD.WIDE R18, R4, 0x2, R2 ;  /* 0x0000000204127825 */ /* 0x002fc800078e0202 */
[----:B------:R-:W-:-:S05]  /*62b90*/  IMAD.WIDE R24, R0, 0x2, R28 ;  /* 0x0000000200187825 */ /* 0x000fca00078e021c */
[----:B------:R1:W-:Y:S04]  /*62ba0*/  @P1 STG.E.U16 [R24.64], R26 ;  /* 0x0000001a18001986 */ /* 0x0003e8000c101504 */
[----:B------:R-:W-:Y:S01]  /*62bb0*/  @P0 STG.E.U16 [R18.64], R12 ;  /* 0x0000000c12000986 */ /* 0x000fe2000c101504 */
[----:B------:R-:W-:Y:S02]  /*62bc0*/  ISETP.LT.AND P2, PT, R5, c[0x0][0x178], !P2 ;  /* 0x00005e0005007a0c */ /* 0x000fe40005741270 */
[----:B------:R-:W-:Y:S01]  /*62bd0*/  PRMT R8, R26, 0x7632, R8 ;  /* 0x000076321a087816 */ /* 0x000fe20000000008 */
[----:B-1----:R-:W-:Y:S01]  /*62be0*/  IMAD.WIDE R24, R4, 0x2, R28 ;  /* 0x0000000204187825 */ /* 0x002fe200078e021c */
[----:B------:R-:W-:Y:S02]  /*62bf0*/  ISETP.LT.AND P5, PT, R11, c[0x0][0x178], !P4 ;  /* 0x00005e000b007a0c */ /* 0x000fe400067a1270 */
[----:B------:R-:W-:-:S07]  /*62c00*/  ISETP.LT.AND P4, PT, R5, c[0x0][0x178], !P4 ;  /* 0x00005e0005007a0c */ /* 0x000fce0006781270 */
[----:B------:R-:W-:Y:S01]  /*62c10*/  @P2 STG.E.U16 [R24.64], R8 ;  /* 0x0000000818002986 */ /* 0x000fe2000c101504 */
[----:B------:R-:W-:Y:S02]  /*62c20*/  ISETP.LT.AND P2, PT, R11, c[0x0][0x178], !P6 ;  /* 0x00005e000b007a0c */ /* 0x000fe40007741270 */
[----:B------:R-:W-:Y:S01]  /*62c30*/  ISETP.LT.AND P6, PT, R5, c[0x0][0x178], !P6 ;  /* 0x00005e0005007a0c */ /* 0x000fe200077c1270 */
[----:B0-----:R0:W-:Y:S04]  /*62c40*/  STL.64 [R1+0x1a60], R20 ;  /* 0x001a601401007387 */ /* 0x0011e80000100a00 */
[----:B------:R-:W-:Y:S04]  /*62c50*/  STL.64 [R1+0x1a30], R22 ;  /* 0x001a301601007387 */ /* 0x000fe80000100a00 */
[----:B------:R-:W4:Y:S04]  /*62c60*/  LDL.LU R6, [R1+0x140] ;  /* 0x0001400001067983 */ /* 0x000f280000300800 */
[----:B------:R-:W4:Y:S01]  /*62c70*/  LDL.LU R5, [R1+0x1a68] ;  /* 0x001a680001057983 */ /* 0x000f220000300800 */
[----:B--2---:R-:W-:-:S03]  /*62c80*/  ISETP.GE.AND P0, PT, R7, c[0x0][0x17c], PT ;  /* 0x00005f0007007a0c */ /* 0x004fc60003f06270 */
[----:B------:R-:W1:Y:S01]  /*62c90*/  S2R R7, SR_TID.X ;  /* 0x0000000000077919 */ /* 0x000e620000002100 */
[----:B---3--:R-:W-:Y:S02]  /*62ca0*/  ISETP.GE.AND P1, PT, R15, c[0x0][0x17c], PT ;  /* 0x00005f000f007a0c */ /* 0x008fe40003f26270 */
[C---:B-1----:R-:W-:Y:S01]  /*62cb0*/  LOP3.LUT R15, R7.reuse, 0x3f, RZ, 0xc0, !PT ;  /* 0x0000003f070f7812 */ /* 0x042fe200078ec0ff */
[----:B------:R-:W-:-:S05]  /*62cc0*/  IMAD.SHL.U32 R7, R7, 0x400, RZ ;  /* 0x0000040007077824 */ /* 0x000fca00078e00ff */
[----:B------:R-:W-:-:S05]  /*62cd0*/  LOP3.LUT R7, R7, 0x1800, RZ, 0xc0, !PT ;  /* 0x0000180007077812 */ /* 0x000fca00078ec0ff */
[----:B------:R-:W-:Y:S02]  /*62ce0*/  IMAD R7, R15, 0x10, R7 ;  /* 0x000000100f077824 */ /* 0x000fe400078e0207 */
[----:B------:R-:W2:Y:S01]  /*62cf0*/  LDL.LU R15, [R1+0x193c] ;  /* 0x00193c00010f7983 */ /* 0x000ea20000300800 */
[----:B------:R-:W-:Y:S02]  /*62d00*/  IADD3 R0, R4, c[0x0][0x198], RZ ;  /* 0x0000660004007a10 */ /* 0x000fe40007ffe0ff */
[----:B------:R-:W-:-:S03]  /*62d10*/  LOP3.LUT R7, R7, 0x60, RZ, 0x3c, !PT ;  /* 0x0000006007077812 */ /* 0x000fc600078e3cff */
[----:B------:R-:W-:-:S05]  /*62d20*/  IMAD.WIDE R26, R0, 0x2, R2 ;  /* 0x00000002001a7825 */ /* 0x000fca00078e0202 */
[----:B----4-:R-:W-:Y:S04]  /*62d30*/  @P5 STG.E.U16 [R26.64], R14 ;  /* 0x0000000e1a005986 */ /* 0x010fe8000c101504 */
[----:B------:R-:W1:Y:S01]  /*62d40*/  LDS.128 R24, [R7+0x400] ;  /* 0x0004000007187984 */ /* 0x000e620000000c00 */
[----:B0-----:R-:W-:Y:S01]  /*62d50*/  IMAD.WIDE R20, R0, 0x2, R28 ;  /* 0x0000000200147825 */ /* 0x001fe200078e021c */
[----:B------:R-:W-:-:S04]  /*62d60*/  PRMT R12, R14, 0x7632, R12 ;  /* 0x000076320e0c7816 */ /* 0x000fc8000000000c */
[----:B------:R-:W-:Y:S04]  /*62d70*/  @P4 STG.E.U16 [R20.64], R16 ;  /* 0x0000001014004986 */ /* 0x000fe8000c101504 */
[----:B-1----:R-:W-:Y:S04]  /*62d80*/  STL.64 [R1+0x1a58], R24 ;  /* 0x001a581801007387 */ /* 0x002fe80000100a00 */
[----:B------:R0:W-:Y:S04]  /*62d90*/  STL [R1+0x1a00], R27 ;  /* 0x001a001b01007387 */ /* 0x0001e80000100800 */
[----:B0-----:R-:W3:Y:S04]  /*62da0*/  LDL.LU R27, [R1+0x5ec] ;  /* 0x0005ec00011b7983 */ /* 0x001ee80000300800 */
[----:B------:R-:W4:Y:S04]  /*62db0*/  LDL.LU R7, [R1+0x1940] ;  /* 0x0019400001077983 */ /* 0x000f280000300800 */
[----:B------:R-:W4:Y:S04]  /*62dc0*/  LDL.LU R14, [R1+0x120] ;  /* 0x00012000010e7983 */ /* 0x000f280000300800 */
[----:B------:R-:W4:Y:S04]  /*62dd0*/  LDL.LU.64 R20, [R1+0x1a60] ;  /* 0x001a600001147983 */ /* 0x000f280000300a00 */
[----:B------:R-:W-:Y:S01]  /*62de0*/  STL.64 [R1+0x1a38], R16 ;  /* 0x001a381001007387 */ /* 0x000fe20000100a00 */
[----:B--2---:R-:W-:-:S03]  /*62df0*/  ISETP.GE.AND P4, PT, R15, c[0x0][0x17c], PT ;  /* 0x00005f000f007a0c */ /* 0x004fc60003f86270 */
[----:B------:R-:W2:Y:S01]  /*62e00*/  LDL.LU R15, [R1+0x1944] ;  /* 0x00194400010f7983 */ /* 0x000ea20000300800 */
[----:B------:R-:W-:Y:S02]  /*62e10*/  IADD3 R8, R0, c[0x0][0x198], RZ ;  /* 0x0000660000087a10 */ /* 0x000fe40007ffe0ff */
[----:B------:R-:W-:Y:S02]  /*62e20*/  ISETP.LT.AND P5, PT, R11, c[0x0][0x178], !P3 ;  /* 0x00005e000b007a0c */ /* 0x000fe40005fa1270 */
[C---:B------:R-:W-:Y:S01]  /*62e30*/  IADD3 R4, R8.reuse, c[0x0][0x198], RZ ;  /* 0x0000660008047a10 */ /* 0x040fe20007ffe0ff */
[----:B------:R-:W-:Y:S01]  /*62e40*/  IMAD.WIDE R24, R8, 0x2, R2 ;  /* 0x0000000208187825 */ /* 0x000fe200078e0202 */
[----:B------:R-:W-:-:S03]  /*62e50*/  PRMT R0, R16, 0x7632, R0 ;  /* 0x0000763210007816 */ /* 0x000fc60000000000 */
[----:B------:R-:W-:Y:S01]  /*62e60*/  IMAD.WIDE R22, R8, 0x2, R28 ;  /* 0x0000000208167825 */ /* 0x000fe200078e021c */
[----:B------:R0:W-:Y:S03]  /*62e70*/  @P2 STG.E.U16 [R24.64], R12 ;  /* 0x0000000c18002986 */ /* 0x0001e6000c101504 */
[----:B------:R-:W-:Y:S01]  /*62e80*/  IMAD.WIDE R18, R4, 0x2, R2 ;  /* 0x0000000204127825 */ /* 0x000fe200078e0202 */
[----:B------:R1:W-:Y:S04]  /*62e90*/  @P6 STG.E.U16 [R22.64], R0 ;  /* 0x0000000016006986 */ /* 0x0003e8000c101504 */
[----:B------:R1:W-:Y:S01]  /*62ea0*/  @P5 STG.E.U16 [R18.64], R6 ;  /* 0x0000000612005986 */ /* 0x0003e2000c101504 */
[----:B------:R-:W-:-:S02]  /*62eb0*/  ISETP.LT.AND P5, PT, R11, c[0x0][0x178], !P1 ;  /* 0x00005e000b007a0c */ /* 0x000fc40004fa1270 */
[C---:B------:R-:W-:Y:S01]  /*62ec0*/  IADD3 R8, R4.reuse, c[0x0][0x198], RZ ;  /* 0x0000660004087a10 */ /* 0x040fe20007ffe0ff */
[----:B0-----:R-:W-:Y:S01]  /*62ed0*/  IMAD.WIDE R24, R4, 0x2, R28 ;  /* 0x0000000204187825 */ /* 0x001fe200078e021c */
[----:B------:R-:W-:-:S03]  /*62ee0*/  PRMT R12, R6, 0x7632, R12 ;  /* 0x00007632060c7816 */ /* 0x000fc6000000000c */
[----:B-1----:R-:W-:Y:S01]  /*62ef0*/  IMAD.WIDE R22, R8, 0x2, R2 ;  /* 0x0000000208167825 */ /* 0x002fe200078e0202 */
[----:B------:R-:W2:Y:S01]  /*62f00*/  LDL.LU R6, [R1+0x1948] ;  /* 0x0019480001067983 */ /* 0x000ea20000300800 */
[C---:B---3--:R-:W-:Y:S02]  /*62f10*/  ISETP.LT.AND P3, PT, R27.reuse, c[0x0][0x178], !P3 ;  /* 0x00005e001b007a0c */ /* 0x048fe40005f61270 */
[----:B------:R-:W-:Y:S02]  /*62f20*/  ISETP.LT.AND P2, PT, R27, c[0x0][0x178], !P1 ;  /* 0x00005e001b007a0c */ /* 0x000fe40004f41270 */
[----:B----4-:R-:W-:Y:S02]  /*62f30*/  ISETP.GE.AND P1, PT, R7, c[0x0][0x17c], PT ;  /* 0x00005f0007007a0c */ /* 0x010fe40003f26270 */
[----:B------:R-:W3:Y:S07]  /*62f40*/  LDL.LU R7, [R1+0xf4] ;  /* 0x0000f40001077983 */ /* 0x000eee0000300800 */
[----:B------:R0:W-:Y:S04]  /*62f50*/  @P3 STG.E.U16 [R24.64], R20 ;  /* 0x0000001418003986 */ /* 0x0001e8000c101504 */
[----:B------:R1:W-:Y:S04]  /*62f60*/  @P5 STG.E.U16 [R22.64], R12 ;  /* 0x0000000c16005986 */ /* 0x0003e8000c101504 */
[----:B0-----:R-:W4:Y:S04]  /*62f70*/  LDL.LU.64 R24, [R1+0x1a58] ;  /* 0x001a580001187983 */ /* 0x001f280000300a00 */
[----:B------:R-:W-:Y:S01]  /*62f80*/  STL.64 [R1+0x1a40], R20 ;  /* 0x001a401401007387 */ /* 0x000fe20000100a00 */
[----:B--2---:R-:W-:-:S03]  /*62f90*/  ISETP.GE.AND P3, PT, R15, c[0x0][0x17c], PT ;  /* 0x00005f000f007a0c */ /* 0x004fc60003f66270 */
[----:B------:R-:W2:Y:S04]  /*62fa0*/  LDL.LU R15, [R1+0x194c] ;  /* 0x00194c00010f7983 */ /* 0x000ea80000300800 */
[----:B-1----:R-:W2:Y:S01]  /*62fb0*/  LDL.LU R23, [R1+0x34] ;  /* 0x0000340001177983 */ /* 0x002ea20000300800 */
[----:B------:R-:W-:Y:S02]  /*62fc0*/  ISETP.LT.AND P6, PT, R11, c[0x0][0x178], !P0 ;  /* 0x00005e000b007a0c */ /* 0x000fe400047c1270 */
[C---:B------:R-:W-:Y:S01]  /*62fd0*/  IADD3 R0, R8.reuse, c[0x0][0x198], RZ ;  /* 0x0000660008007a10 */ /* 0x040fe20007ffe0ff */
[----:B------:R-:W-:Y:S01]  /*62fe0*/  IMAD.WIDE R18, R8, 0x2, R28 ;  /* 0x0000000208127825 */ /* 0x000fe200078e021c */
[----:B------:R-:W-:-:S03]  /*62ff0*/  PRMT R4, R20, 0x7632, R4 ;  /* 0x0000763214047816 */ /* 0x000fc60000000004 */
[----:B------:R-:W-:Y:S02]  /*63000*/  IMAD.WIDE R16, R0, 0x2, R2 ;  /* 0x0000000200107825 */ /* 0x000fe400078e0202 */
[----:B------:R-:W-:Y:S01]  /*63010*/  @P2 STG.E.U16 [R18.64], R4 ;  /* 0x0000000412002986 */ /* 0x000fe2000c101504 */
[----:B------:R-:W-:-:S03]  /*63020*/  PRMT R12, R14, 0x7632, R12 ;  /* 0x000076320e0c7816 */ /* 0x000fc6000000000c */
[----:B------:R0:W-:Y:S01]  /*63030*/  @P6 STG.E.U16 [R16.64], R14 ;  /* 0x0000000e10006986 */ /* 0x0001e2000c101504 */
[----:B------:R-:W-:-:S03]  /*63040*/  ISETP.GE.AND P2, PT, R6, c[0x0][0x17c], PT ;  /* 0x00005f0006007a0c */ /* 0x000fc60003f46270 */
[----:B--2---:R1:W-:Y:S04]  /*63050*/  STL [R1+0x1a50], R23 ;  /* 0x001a501701007387 */ /* 0x0043e80000100800 */
[----:B------:R-:W2:Y:S04]  /*63060*/  LDL.LU R6, [R1+0x104] ;  /* 0x0001040001067983 */ /* 0x000ea80000300800 */
[----:B0-----:R-:W2:Y:S01]  /*63070*/  LDL.LU R14, [R1+0x1950] ;  /* 0x00195000010e7983 */ /* 0x001ea20000300800 */
[----:B------:R-:W-:Y:S02]  /*63080*/  ISETP.LT.AND P0, PT, R27, c[0x0][0x178], !P0 ;  /* 0x00005e001b007a0c */ /* 0x000fe40004701270 */
[----:B------:R-:W-:-:S02]  /*63090*/  ISETP.LT.AND P5, PT, R11, c[0x0][0x178], !P4 ;  /* 0x00005e000b007a0c */ /* 0x000fc400067a1270 */
[----:B------:R-:W-:Y:S02]  /*630a0*/  ISETP.LT.AND P4, PT, R27, c[0x0][0x178], !P4 ;  /* 0x00005e001b007a0c */ /* 0x000fe40006781270 */
[C---:B------:R-:W-:Y:S01]  /*630b0*/  IADD3 R8, R0.reuse, c[0x0][0x198], RZ ;  /* 0x0000660000087a10 */ /* 0x040fe20007ffe0ff */
[----:B-1----:R-:W-:Y:S01]  /*630c0*/  IMAD.WIDE R22, R0, 0x2, R28 ;  /* 0x0000000200167825 */ /* 0x002fe200078e021c */
[----:B------:R-:W-:Y:S02]  /*630d0*/  ISETP.LT.AND P6, PT, R11, c[0x0][0x178], !P1 ;  /* 0x00005e000b007a0c */ /* 0x000fe40004fc1270 */
[C---:B------:R-:W-:Y:S01]  /*630e0*/  IADD3 R4, R8.reuse, c[0x0][0x198], RZ ;  /* 0x0000660008047a10 */ /* 0x040fe20007ffe0ff */
[----:B------:R-:W-:Y:S01]  /*630f0*/  IMAD.WIDE R20, R8, 0x2, R2 ;  /* 0x0000000208147825 */ /* 0x000fe200078e0202 */
[----:B----4-:R-:W-:Y:S01]  /*63100*/  PRMT R0, R24, 0x7632, R0 ;  /* 0x0000763218007816 */ /* 0x010fe20000000000 */
[----:B------:R0:W-:Y:S02]  /*63110*/  @P0 STG.E.U16 [R22.64], R24 ;  /* 0x0000001816000986 */ /* 0x0001e4000c101504 */
[----:B------:R-:W-:-:S02]  /*63120*/  IMAD.WIDE R18, R8, 0x2, R28 ;  /* 0x0000000208127825 */ /* 0x000fc400078e021c */
[----:B------:R3:W-:Y:S02]  /*63130*/  @P5 STG.E.U16 [R20.64], R12 ;  /* 0x0000000c14005986 */ /* 0x0007e4000c101504 */
[----:B------:R-:W-:Y:S01]  /*63140*/  IMAD.WIDE R16, R4, 0x2, R2 ;  /* 0x0000000204107825 */ /* 0x000fe200078e0202 */
[----:B------:R-:W-:Y:S01]  /*63150*/  ISETP.GE.AND P0, PT, R15, c[0x0][0x17c], PT ;  /* 0x00005f000f007a0c */ /* 0x000fe20003f06270 */
[----:B------:R-:W-:Y:S04]  /*63160*/  @P4 STG.E.U16 [R18.64], R0 ;  /* 0x0000000012004986 */ /* 0x000fe8000c101504 */
[----:B0-----:R-:W4:Y:S01]  /*63170*/  LDL.LU R23, [R1+0x1a50] ;  /* 0x001a500001177983 */ /* 0x001f220000300800 */
[----:B------:R-:W-:Y:S02]  /*63180*/  ISETP.LT.AND P5, PT, R11, c[0x0][0x178], !P3 ;  /* 0x00005e000b007a0c */ /* 0x000fe40005fa1270 */
[----:B------:R-:W-:Y:S01]  /*63190*/  ISETP.LT.AND P4, PT, R27, c[0x0][0x178], !P3 ;  /* 0x00005e001b007a0c */ /* 0x000fe20005f81270 */
[----:B------:R-:W-:Y:S01]  /*631a0*/  STL.64 [R1+0x1a48], R24 ;  /* 0x001a481801007387 */ /* 0x000fe20000100a00 */
[----:B---3--:R-:W-:-:S03]  /*631b0*/  PRMT R12, R7, 0x7632, R12 ;  /* 0x00007632070c7816 */ /* 0x008fc6000000000c */
[----:B------:R-:W3:Y:S04]  /*631c0*/  LDL.LU R15, [R1+0x1954] ;  /* 0x00195400010f7983 */ /* 0x000ee80000300800 */
[----:B------:R0:W-:Y:S01]  /*631d0*/  @P6 STG.E.U16 [R16.64], R7 ;  /* 0x0000000710006986 */ /* 0x0001e2000c101504 */
[----:B--2---:R-:W-:-:S03]  /*631e0*/  ISETP.GE.AND P3, PT, R14, c[0x0][0x17c], PT ;  /* 0x00005f000e007a0c */ /* 0x004fc60003f66270 */
[----:B------:R-:W2:Y:S04]  /*631f0*/  LDL.LU R14, [R1+0x114] ;  /* 0x00011400010e7983 */ /* 0x000ea80000300800 */
[----:B0-----:R-:W2:Y:S01]  /*63200*/  LDL.LU R7, [R1+0x1958] ;  /* 0x0019580001077983 */ /* 0x001ea20000300800 */
[----:B------:R-:W-:Y:S02]  /*63210*/  ISETP.LT.AND P1, PT, R27, c[0x0][0x178], !P1 ;  /* 0x00005e001b007a0c */ /* 0x000fe40004f21270 */
[C---:B------:R-:W-:Y:S01]  /*63220*/  IADD3 R0, R4.reuse, c[0x0][0x198], RZ ;  /* 0x0000660004007a10 */ /* 0x040fe20007ffe0ff */
[----:B------:R-:W-:-:S04]  /*63230*/  IMAD.WIDE R24, R4, 0x2, R28 ;  /* 0x0000000204187825 */ /* 0x000fc800078e021c */
[----:B------:R-:W-:-:S04]  /*63240*/  IMAD.WIDE R20, R0, 0x2, R2 ;  /* 0x0000000200147825 */ /* 0x000fc800078e0202 */
[----:B------:R-:W-:Y:S01]  /*63250*/  IMAD.WIDE R18, R0, 0x2, R28 ;  /* 0x0000000200127825 */ /* 0x000fe200078e021c */
[----:B----4-:R-:W-:Y:S01]  /*63260*/  PRMT R4, R23, 0x7632, R4 ;  /* 0x0000763217047816 */ /* 0x010fe20000000004 */
[----:B------:R0:W-:Y:S04]  /*63270*/  @P1 STG.E.U16 [R24.64], R23 ;  /* 0x0000001718001986 */ /* 0x0001e8000c101504 */
[----:B------:R-:W-:Y:S01]  /*63280*/  @P5 STG.E.U16 [R20.64], R12 ;  /* 0x0000000c14005986 */ /* 0x000fe2000c101504 */
[----:B------:R-:W-:Y:S02]  /*63290*/  ISETP.LT.AND P5, PT, R11, c[0x0][0x178], !P0 ;  /* 0x00005e000b007a0c */ /* 0x000fe400047a1270 */
[----:B---3--:R-:W-:Y:S01]  /*632a0*/  ISETP.GE.AND P1, PT, R15, c[0x0][0x17c], PT ;  /* 0x00005f000f007a0c */ /* 0x008fe20003f26270 */
[----:B------:R1:W-:Y:S01]  /*632b0*/  @P4 STG.E.U16 [R18.64], R4 ;  /* 0x0000000412004986 */ /* 0x0003e2000c101504 */
[----:B------:R-:W-:-:S03]  /*632c0*/  ISETP.LT.AND P4, PT, R27, c[0x0][0x178], !P0 ;  /* 0x00005e001b007a0c */ /* 0x000fc60004781270 */
[----:B0-----:R-:W3:Y:S04]  /*632d0*/  LDL.LU.64 R24, [R1+0x1a48] ;  /* 0x001a480001187983 */ /* 0x001ee80000300a00 */
[----:B------:R-:W4:Y:S01]  /*632e0*/  LDL.LU R15, [R1+0x195c] ;  /* 0x00195c00010f7983 */ /* 0x000f220000300800 */
[----:B--2---:R-:W-:-:S03]  /*632f0*/  ISETP.GE.AND P0, PT, R7, c[0x0][0x17c], PT ;  /* 0x00005f0007007a0c */ /* 0x004fc60003f06270 */
[----:B------:R-:W2:Y:S01]  /*63300*/  LDL.LU R7, [R1+0x1960] ;  /* 0x0019600001077983 */ /* 0x000ea20000300800 */
[----:B------:R-:W-:Y:S02]  /*63310*/  ISETP.LT.AND P6, PT, R11, c[0x0][0x178], !P2 ;  /* 0x00005e000b007a0c */ /* 0x000fe400057c1270 */
[----:B------:R-:W-:Y:S02]  /*63320*/  IADD3 R8, R0, c[0x0][0x198], RZ ;  /* 0x0000660000087a10 */ /* 0x000fe40007ffe0ff */
[----:B------:R-:W-:-:S03]  /*63330*/  ISETP.LT.AND P2, PT, R27, c[0x0][0x178], !P2 ;  /* 0x00005e001b007a0c */ /* 0x000fc60005741270 */
[C---:B------:R-:W-:Y:S01]  /*63340*/  IMAD.WIDE R16, R8.reuse, 0x2, R2 ;  /* 0x0000000208107825 */ /* 0x040fe200078e0202 */
[----:B-1----:R-:W-:-:S05]  /*63350*/  IADD3 R4, R8, c[0x0][0x198], RZ ;  /* 0x0000660008047a10 */ /* 0x002fca0007ffe0ff */
[----:B------:R0:W-:Y:S01]  /*63360*/  @P6 STG.E.U16 [R16.64], R6 ;  /* 0x0000000610006986 */ /* 0x0001e2000c101504 */
[----:B------:R-:W-:Y:S02]  /*63370*/  ISETP.LT.AND P6, PT, R11, c[0x0][0x178], !P3 ;  /* 0x00005e000b007a0c */ /* 0x000fe40005fc1270 */
[----:B------:R-:W-:Y:S01]  /*63380*/  IADD3 R0, R4, c[0x0][0x198], RZ ;  /* 0x0000660004007a10 */ /* 0x000fe20007ffe0ff */
[----:B------:R-:W-:Y:S01]  /*63390*/  IMAD.WIDE R20, R8, 0x2, R28 ;  /* 0x0000000208147825 */ /* 0x000fe200078e021c */
[----:B------:R-:W-:Y:S02]  /*633a0*/  PRMT R12, R6, 0x7632, R12 ;  /* 0x00007632060c7816 */ /* 0x000fe4000000000c */
[----:B------:R-:W-:Y:S01]  /*633b0*/  ISETP.LT.AND P3, PT, R27, c[0x0][0x178], !P3 ;  /* 0x00005e001b007a0c */ /* 0x000fe20005f61270 */
[----:B------:R-:W-:Y:S01]  /*633c0*/  IMAD.WIDE R22, R4, 0x2, R2 ;  /* 0x0000000204167825 */ /* 0x000fe200078e0202 */
[----:B------:R-:W-:-:S03]  /*633d0*/  PRMT R8, R5, 0x7632, R8 ;  /* 0x0000763205087816 */ /* 0x000fc60000000008 */
[----:B------:R-:W-:Y:S01]  /*633e0*/  IMAD.WIDE R18, R4, 0x2, R28 ;  /* 0x0000000204127825 */ /* 0x000fe200078e021c */
[----:B------:R-:W-:Y:S03]  /*633f0*/  @P2 STG.E.U16 [R20.64], R5 ;  /* 0x0000000514002986 */ /* 0x000fe6000c101504 */
[----:B0-----:R-:W-:Y:S01]  /*63400*/  IMAD.WIDE R16, R0, 0x2, R2 ;  /* 0x0000000200107825 */ /* 0x001fe200078e0202 */
[----:B------:R0:W-:Y:S04]  /*63410*/  @P5 STG.E.U16 [R22.64], R12 ;  /* 0x0000000c16005986 */ /* 0x0001e8000c101504 */
[----:B------:R-:W-:Y:S01]  /*63420*/  @P4 STG.E.U16 [R18.64], R8 ;  /* 0x0000000812004986 */ /* 0x000fe2000c101504 */
[----:B----4-:R-:W-:-:S03]  /*63430*/  ISETP.GE.AND P2, PT, R15, c[0x0][0x17c], PT ;  /* 0x00005f000f007a0c */ /* 0x010fc60003f46270 */
[----:B------:R1:W-:Y:S01]  /*63440*/  @P6 STG.E.U16 [R16.64], R14 ;  /* 0x0000000e10006986 */ /* 0x0003e2000c101504 */
[----:B------:R-:W-:Y:S02]  /*63450*/  ISETP.LT.AND P5, PT, R11, c[0x0][0x178], !P1 ;  /* 0x00005e000b007a0c */ /* 0x000fe40004fa1270 */
[----:B------:R-:W-:Y:S01]  /*63460*/  ISETP.LT.AND P4, PT, R27, c[0x0][0x178], !P1 ;  /* 0x00005e001b007a0c */ /* 0x000fe20004f81270 */
[----:B------:R-:W4:Y:S01]  /*63470*/  LDL.LU R6, [R1+0x134] ;  /* 0x0001340001067983 */ /* 0x000f220000300800 */
[----:B0-----:R-:W-:-:S03]  /*63480*/  PRMT R12, R14, 0x7632, R12 ;  /* 0x000076320e0c7816 */ /* 0x001fc6000000000c */
[----:B------:R-:W3:Y:S01]  /*63490*/  LDL.LU.64 R20, [R1+0x1a40] ;  /* 0x001a400001147983 */ /* 0x000ee20000300a00 */
[----:B-1----:R-:W-:-:S03]  /*634a0*/  IMAD.WIDE R16, R0, 0x2, R28 ;  /* 0x0000000200107825 */ /* 0x002fc600078e021c */
[----:B------:R-:W3:Y:S04]  /*634b0*/  LDL.LU R15, [R1+0x1964] ;  /* 0x00196400010f7983 */ /* 0x000ee80000300800 */
[----:B------:R0:W-:Y:S01]  /*634c0*/  @P3 STG.E.U16 [R16.64], R9 ;  /* 0x0000000910003986 */ /* 0x0001e2000c101504 */
[----:B--2---:R-:W-:-:S03]  /*634d0*/  ISETP.GE.AND P1, PT, R7, c[0x0][0x17c], PT ;  /* 0x00005f0007007a0c */ /* 0x004fc60003f26270 */
[----:B------:R-:W2:Y:S04]  /*634e0*/  LDL.LU R7, [R1+0x1968] ;  /* 0x0019680001077983 */ /* 0x000ea80000300800 */
[----:B------:R-:W2:Y:S04]  /*634f0*/  LDL.LU R14, [R1+0x154] ;  /* 0x00015400010e7983 */ /* 0x000ea80000300800 */
[----:B0-----:R-:W2:Y:S01]  /*63500*/  LDL.LU.64 R16, [R1+0x1a38] ;  /* 0x001a380001107983 */ /* 0x001ea20000300a00 */
[----:B------:R-:W-:Y:S02]  /*63510*/  IADD3 R4, R0, c[0x0][0x198], RZ ;  /* 0x0000660000047a10 */ /* 0x000fe40007ffe0ff */
[----:B------:R-:W-:-:S02]  /*63520*/  ISETP.LT.AND P6, PT, R11, c[0x0][0x178], !P0 ;  /* 0x00005e000b007a0c */ /* 0x000fc400047c1270 */
[C---:B------:R-:W-:Y:S01]  /*63530*/  IADD3 R8, R4.reuse, c[0x0][0x198], RZ ;  /* 0x0000660004087a10 */ /* 0x040fe20007ffe0ff */
[----:B------:R-:W-:Y:S01]  /*63540*/  IMAD.WIDE R22, R4, 0x2, R2 ;  /* 0x0000000204167825 */ /* 0x000fe200078e0202 */
[----:B------:R-:W-:-:S03]  /*63550*/  PRMT R0, R9, 0x7632, R0 ;  /* 0x0000763209007816 */ /* 0x000fc60000000000 */
[----:B------:R-:W-:Y:S01]  /*63560*/  IMAD.WIDE R18, R4, 0x2, R28 ;  /* 0x0000000204127825 */ /* 0x000fe200078e021c */
[----:B------:R0:W-:Y:S01]  /*63570*/  @P5 STG.E.U16 [R22.64], R12 ;  /* 0x0000000c16005986 */ /* 0x0001e2000c101504 */
[----:B------:R-:W-:Y:S02]  /*63580*/  ISETP.LT.AND P0, PT, R27, c[0x0][0x178], !P0 ;  /* 0x00005e001b007a0c */ /* 0x000fe40004701270 */
[C---:B------:R-:W-:Y:S01]  /*63590*/  IMAD.WIDE R4, R8.reuse, 0x2, R2 ;  /* 0x0000000208047825 */ /* 0x040fe200078e0202 */
[----:B------:R-:W-:Y:S01]  /*635a0*/  ISETP.LT.AND P5, PT, R11, c[0x0][0x178], !P2 ;  /* 0x00005e000b007a0c */ /* 0x000fe200057a1270 */
[----:B------:R1:W-:Y:S01]  /*635b0*/  @P4 STG.E.U16 [R18.64], R0 ;  /* 0x0000000012004986 */ /* 0x0003e2000c101504 */
[----:B------:R-:W-:Y:S01]  /*635c0*/  ISETP.LT.AND P4, PT, R27, c[0x0][0x178], !P2 ;  /* 0x00005e001b007a0c */ /* 0x000fe20005781270 */
[----:B0-----:R-:W-:Y:S02]  /*635d0*/  IMAD.WIDE R22, R8, 0x2, R28 ;  /* 0x0000000208167825 */ /* 0x001fe400078e021c */
[----:B-1----:R-:W2:Y:S04]  /*635e0*/  LDL.LU R19, [R1+0x196c] ;  /* 0x00196c0001137983 */ /* 0x002ea80000300800 */
[----:B----4-:R0:W-:Y:S01]  /*635f0*/  @P6 STG.E.U16 [R4.64], R6 ;  /* 0x0000000604006986 */ /* 0x0101e2000c101504 */
[----:B---3--:R-:W-:-:S03]  /*63600*/  ISETP.GE.AND P3, PT, R15, c[0x0][0x17c], PT ;  /* 0x00005f000f007a0c */ /* 0x008fc60003f66270 */
[----:B------:R-:W3:Y:S01]  /*63610*/  LDL.LU R15, [R1+0x164] ;  /* 0x00016400010f7983 */ /* 0x000ee20000300800 */
[----:B0-----:R-:W-:-:S03]  /*63620*/  IADD3 R4, R8, c[0x0][0x198], RZ ;  /* 0x0000660008047a10 */ /* 0x001fc60007ffe0ff */
[----:B------:R-:W4:Y:S04]  /*63630*/  LDL.LU R18, [R1+0x1970] ;  /* 0x0019700001127983 */ /* 0x000f280000300800 */
[----:B------:R0:W-:Y:S04]  /*63640*/  @P0 STG.E.U16 [R22.64], R13 ;  /* 0x0000000d16000986 */ /* 0x0001e8000c101504 */
[----:B0-----:R-:W3:Y:S01]  /*63650*/  LDL.LU.64 R22, [R1+0x1a30] ;  /* 0x001a300001167983 */ /* 0x001ee20000300a00 */
[----:B--2---:R-:W-:Y:S02]  /*63660*/  ISETP.GE.AND P2, PT, R7, c[0x0][0x17c], PT ;  /* 0x00005f0007007a0c */ /* 0x004fe40003f46270 */
[----:B------:R-:W-:Y:S01]  /*63670*/  PRMT R16, R6, 0x7632, R16 ;  /* 0x0000763206107816 */ /* 0x000fe20000000010 */
[----:B------:R-:W-:-:S05]  /*63680*/  IMAD.WIDE R6, R4, 0x2, R2 ;  /* 0x0000000204067825 */ /* 0x000fca00078e0202 */
[----:B------:R0:W-:Y:S04]  /*63690*/  @P5 STG.E.U16 [R6.64], R16 ;  /* 0x0000001006005986 */ /* 0x0001e8000c101504 */
[----:B0-----:R-:W2:Y:S04]  /*636a0*/  LDL.LU R7, [R1+0x1a28] ;  /* 0x001a280001077983 */ /* 0x001ea80000300800 */
[----:B------:R-:W2:Y:S01]  /*636b0*/  LDL.LU R6, [R1+0x1974] ;  /* 0x0019740001067983 */ /* 0x000ea20000300800 */
[----:B------:R-:W-:Y:S02]  /*636c0*/  ISETP.LT.AND P6, PT, R11, c[0x0][0x178], !P1 ;  /* 0x00005e000b007a0c */ /* 0x000fe40004fc1270 */
[C---:B------:R-:W-:Y:S01]  /*636d0*/  IADD3 R0, R4.reuse, c[0x0][0x198], RZ ;  /* 0x0000660004007a10 */ /* 0x040fe20007ffe0ff */
[----:B------:R-:W-:Y:S01]  /*636e0*/  IMAD.WIDE R4, R4, 0x2, R28 ;  /* 0x0000000204047825 */ /* 0x000fe200078e021c */
[----:B------:R-:W-:-:S02]  /*636f0*/  PRMT R12, R13, 0x7632, R12 ;  /* 0x000076320d0c7816 */ /* 0x000fc4000000000c */
[----:B------:R-:W-:Y:S01]  /*63700*/  ISETP.LT.AND P1, PT, R27, c[0x0][0x178], !P1 ;  /* 0x00005e001b007a0c */ /* 0x000fe20004f21270 */
[----:B------:R-:W-:Y:S01]  /*63710*/  IMAD.WIDE R8, R0, 0x2, R2 ;  /* 0x0000000200087825 */ /* 0x000fe200078e0202 */
[----:B------:R-:W-:Y:S01]  /*63720*/  ISETP.LT.AND P5, PT, R11, c[0x0][0x178], !P3 ;  /* 0x00005e000b007a0c */ /* 0x000fe20005fa1270 */
[----:B------:R-:W-:Y:S01]  /*63730*/  @P4 STG.E.U16 [R4.64], R12 ;  /* 0x0000000c04004986 */ /* 0x000fe2000c101504 */
[----:B------:R-:W-:Y:S02]  /*63740*/  ISETP.LT.AND P4, PT, R27, c[0x0][0x178], !P3 ;  /* 0x00005e001b007a0c */ /* 0x000fe40005f81270 */
[----:B------:R-:W-:Y:S01]  /*63750*/  ISETP.GE.AND P0, PT, R19, c[0x0][0x17c], PT ;  /* 0x00005f0013007a0c */ /* 0x000fe20003f06270 */
[----:B------:R0:W-:Y:S01]  /*63760*/  @P6 STG.E.U16 [R8.64], R14 ;  /* 0x0000000e08006986 */ /* 0x0001e2000c101504 */
[----:B------:R-:W-:Y:S02]  /*63770*/  PRMT R20, R14, 0x7632, R20 ;  /* 0x000076320e147816 */ /* 0x000fe40000000014 */
[----:B----4-:R-:W-:Y:S01]  /*63780*/  ISETP.GE.AND P3, PT, R18, c[0x0][0x17c], PT ;  /* 0x00005f0012007a0c */ /* 0x010fe20003f66270 */
[----:B0-----:R-:W4:Y:S01]  /*63790*/  LDL.LU R14, [R1+0x1978] ;  /* 0x00197800010e7983 */ /* 0x001f220000300800 */
[C---:B------:R-:W-:Y:S01]  /*637a0*/  IMAD.WIDE R18, R0.reuse, 0x2, R28 ;  /* 0x0000000200127825 */ /* 0x040fe200078e021c */
[----:B------:R-:W-:-:S02]  /*637b0*/  IADD3 R8, R0, c[0x0][0x198], RZ ;  /* 0x0000660000087a10 */ /* 0x000fc40007ffe0ff */
[----:B------:R-:W-:Y:S02]  /*637c0*/  PRMT R0, R10, 0x7632, R0 ;  /* 0x000076320a007816 */ /* 0x000fe40000000000 */
[----:B------:R0:W-:Y:S04]  /*637d0*/  @P1 STG.E.U16 [R18.64], R10 ;  /* 0x0000000a12001986 */ /* 0x0001e8000c101504 */
[----:B0-----:R-:W4:Y:S04]  /*637e0*/  LDL.LU.64 R18, [R1+0x1a20] ;  /* 0x001a200001127983 */ /* 0x001f280000300a00 */
[----:B------:R-:W4:Y:S01]  /*637f0*/  LDL.LU R10, [R1+0x1a18] ;  /* 0x001a1800010a7983 */ /* 0x000f220000300800 */
[----:B--2---:R-:W-:-:S03]  /*63800*/  ISETP.GE.AND P1, PT, R6, c[0x0][0x17c], PT ;  /* 0x00005f0006007a0c */ /* 0x004fc60003f26270 */
[----:B------:R-:W2:Y:S01]  /*63810*/  LDL.LU R6, [R1+0x197c] ;  /* 0x00197c0001067983 */ /* 0x000ea20000300800 */
[----:B------:R-:W-:Y:S01]  /*63820*/  ISETP.LT.AND P6, PT, R11, c[0x0][0x178], !P2 ;  /* 0x00005e000b007a0c */ /* 0x000fe200057c1270 */
[C---:B------:R-:W-:Y:S01]  /*63830*/  IMAD.WIDE R4, R8.reuse, 0x2, R2 ;  /* 0x0000000208047825 */ /* 0x040fe200078e0202 */
[C---:B------:R-:W-:Y:S02]  /*63840*/  IADD3 R16, R8.reuse, c[0x0][0x198], RZ ;  /* 0x0000660008107a10 */ /* 0x040fe40007ffe0ff */
[----:B------:R-:W-:Y:S01]  /*63850*/  ISETP.LT.AND P2, PT, R27, c[0x0][0x178], !P2 ;  /* 0x00005e001b007a0c */ /* 0x000fe20005741270 */
[----:B------:R-:W-:Y:S01]  /*63860*/  IMAD.WIDE R8, R8, 0x2, R28 ;  /* 0x0000000208087825 */ /* 0x000fe200078e021c */
[----:B------:R0:W-:Y:S01]  /*63870*/  @P5 STG.E.U16 [R4.64], R20 ;  /* 0x0000001404005986 */ /* 0x0001e2000c101504 */
[----:B------:R-:W-:Y:S02]  /*63880*/  ISETP.LT.AND P5, PT, R11, c[0x0][0x178], !P0 ;  /* 0x00005e000b007a0c */ /* 0x000fe400047a1270 */
[----:B------:R-:W-:Y:S01]  /*63890*/  IMAD.WIDE R12, R16, 0x2, R2 ;  /* 0x00000002100c7825 */ /* 0x000fe200078e0202 */
[----:B------:R1:W-:Y:S01]  /*638a0*/  @P4 STG.E.U16 [R8.64], R0 ;  /* 0x0000000008004986 */ /* 0x0003e2000c101504 */
[----:B------:R-:W-:-:S03]  /*638b0*/  ISETP.LT.AND P4, PT, R27, c[0x0][0x178], !P0 ;  /* 0x00005e001b007a0c */ /* 0x000fc60004781270 */
[----:B---3--:R3:W-:Y:S01]  /*638c0*/  @P6 STG.E.U16 [R12.64], R15 ;  /* 0x0000000f0c006986 */ /* 0x0087e2000c101504 */
[----:B0-----:R-:W-:Y:S02]  /*638d0*/  PRMT R20, R15, 0x7632, R20 ;  /* 0x000076320f147816 */ /* 0x001fe40000000014 */
[----:B-1----:R-:W-:Y:S02]  /*638e0*/  IADD3 R8, R16, c[0x0][0x198], RZ ;  /* 0x0000660010087a10 */ /* 0x002fe40007ffe0ff */
[----:B----4-:R-:W-:Y:S01]  /*638f0*/  ISETP.GE.AND P0, PT, R14, c[0x0][0x17c], PT ;  /* 0x00005f000e007a0c */ /* 0x010fe20003f06270 */
[----:B---3--:R-:W-:Y:S01]  /*63900*/  IMAD.WIDE R14, R16, 0x2, R28 ;  /* 0x00000002100e7825 */ /* 0x008fe200078e021c */
[----:B------:R-:W-:-:S03]  /*63910*/  PRMT R16, R17, 0x7632, R16 ;  /* 0x0000763211107816 */ /* 0x000fc60000000010 */
[----:B------:R-:W-:Y:S01]  /*63920*/  IMAD.WIDE R4, R8, 0x2, R2 ;  /* 0x0000000208047825 */ /* 0x000fe200078e0202 */
[----:B------:R0:W-:Y:S04]  /*63930*/  @P2 STG.E.U16 [R14.64], R17 ;  /* 0x000000110e002986 */ /* 0x0001e8000c101504 */
[----:B------:R1:W-:Y:S04]  /*63940*/  @P5 STG.E.U16 [R4.64], R20 ;  /* 0x0000001404005986 */ /* 0x0003e8000c101504 */
[----:B0-----:R-:W3:Y:S04]  /*63950*/  LDL.LU.64 R14, [R1+0x1a10] ;  /* 0x001a1000010e7983 */ /* 0x001ee80000300a00 */
[----:B------:R-:W4:Y:S01]  /*63960*/  LDL.LU R17, [R1+0x144] ;  /* 0x0001440001117983 */ /* 0x000f220000300800 */
[----:B--2---:R-:W-:-:S03]  /*63970*/  ISETP.GE.AND P2, PT, R6, c[0x0][0x17c], PT ;  /* 0x00005f0006007a0c */ /* 0x004fc60003f46270 */
[----:B------:R-:W2:Y:S04]  /*63980*/  LDL.LU R6, [R1+0x1984] ;  /* 0x0019840001067983 */ /* 0x000ea80000300800 */
[----:B-1----:R-:W2:Y:S01]  /*63990*/  LDL.LU R5, [R1+0x1980] ;  /* 0x0019800001057983 */ /* 0x002ea20000300800 */
[----:B------:R-:W-:Y:S02]  /*639a0*/  ISETP.LT.AND P6, PT, R11, c[0x0][0x178], !P3 ;  /* 0x00005e000b007a0c */ /* 0x000fe40005fc1270 */
[C---:B------:R-:W-:Y:S01]  /*639b0*/  IADD3 R0, R8.reuse, c[0x0][0x198], RZ ;  /* 0x0000660008007a10 */ /* 0x040fe20007ffe0ff */
[----:B------:R-:W-:Y:S01]  /*639c0*/  IMAD.WIDE R8, R8, 0x2, R28 ;  /* 0x0000000208087825 */ /* 0x000fe200078e021c */
[----:B------:R-:W-:Y:S02]  /*639d0*/  ISETP.LT.AND P3, PT, R27, c[0x0][0x178], !P3 ;  /* 0x00005e001b007a0c */ /* 0x000fe40005f61270 */
[----:B------:R-:W-:-:S02]  /*639e0*/  ISETP.LT.AND P5, PT, R11, c[0x0][0x178], !P1 ;  /* 0x00005e000b007a0c */ /* 0x000fc40004fa1270 */
[----:B------:R-:W-:Y:S01]  /*639f0*/  @P4 STG.E.U16 [R8.64], R16 ;  /* 0x0000001008004986 */ /* 0x000fe2000c101504 */
[----:B------:R-:W-:Y:S01]  /*63a00*/  ISETP.LT.AND P4, PT, R27, c[0x0][0x178], !P1 ;  /* 0x00005e001b007a0c */ /* 0x000fe20004f81270 */
[----:B------:R-:W-:-:S05]  /*63a10*/  IMAD.WIDE R12, R0, 0x2, R2 ;  /* 0x00000002000c7825 */ /* 0x000fca00078e0202 */
[----:B----4-:R-:W-:Y:S01]  /*63a20*/  @P6 STG.E.U16 [R12.64], R17 ;  /* 0x000000110c006986 */ /* 0x010fe2000c101504 */
[----:B--2---:R-:W-:Y:S01]  /*63a30*/  ISETP.GE.AND P1, PT, R5, c[0x0][0x17c], PT ;  /* 0x00005f0005007a0c */ /* 0x004fe20003f26270 */
[----:B------:R-:W-:-:S05]  /*63a40*/  IMAD.WIDE R4, R0, 0x2, R28 ;  /* 0x0000000200047825 */ /* 0x000fca00078e021c */
[----:B------:R0:W-:Y:S04]  /*63a50*/  @P3 STG.E.U16 [R4.64], R21 ;  /* 0x0000001504003986 */ /* 0x0001e8000c101504 */
[----:B0-----:R-:W2:Y:S04]  /*63a60*/  LDL.LU R4, [R1+0x1988] ;  /* 0x0019880001047983 */ /* 0x001ea80000300800 */
[----:B------:R-:W4:Y:S01]  /*63a70*/  LDL.LU R5, [R1+0x124] ;  /* 0x0001240001057983 */ /* 0x000f220000300800 */
[----:B------:R-:W-:Y:S02]  /*63a80*/  IADD3 R12, R0, c[0x0][0x198], RZ ;  /* 0x00006600000c7a10 */ /* 0x000fe40007ffe0ff */
[----:B------:R-:W-:-:S02]  /*63a90*/  ISETP.LT.AND P6, PT, R11, c[0x0][0x178], !P0 ;  /* 0x00005e000b007a0c */ /* 0x000fc400047c1270 */
[----:B------:R-:W-:Y:S01]  /*63aa0*/  ISETP.LT.AND P0, PT, R27, c[0x0][0x178], !P0 ;  /* 0x00005e001b007a0c */ /* 0x000fe20004701270 */
[C---:B------:R-:W-:Y:S01]  /*63ab0*/  IMAD.WIDE R8, R12.reuse, 0x2, R2 ;  /* 0x000000020c087825 */ /* 0x040fe200078e0202 */
[----:B------:R-:W-:Y:S02]  /*63ac0*/  PRMT R24, R17, 0x7632, R24 ;  /* 0x0000763211187816 */ /* 0x000fe40000000018 */
[C---:B------:R-:W-:Y:S01]  /*63ad0*/  IADD3 R20, R12.reuse, c[0x0][0x198], RZ ;  /* 0x000066000c147a10 */ /* 0x040fe20007ffe0ff */
[----:B------:R-:W-:Y:S01]  /*63ae0*/  IMAD.WIDE R12, R12, 0x2, R28 ;  /* 0x000000020c0c7825 */ /* 0x000fe200078e021c */
[----:B------:R-:W-:Y:S01]  /*63af0*/  PRMT R0, R21, 0x7632, R0 ;  /* 0x0000763215007816 */ /* 0x000fe20000000000 */
[----:B------:R0:W-:Y:S02]  /*63b00*/  @P5 STG.E.U16 [R8.64], R24 ;  /* 0x0000001808005986 */ /* 0x0001e4000c101504 */
[----:B------:R-:W-:Y:S01]  /*63b10*/  IMAD.WIDE R16, R20, 0x2, R2 ;  /* 0x0000000214107825 */ /* 0x000fe200078e0202 */
[----:B------:R-:W-:Y:S01]  /*63b20*/  ISETP.GE.AND P3, PT, R6, c[0x0][0x17c], PT ;  /* 0x00005f0006007a0c */ /* 0x000fe20003f66270 */
[----:B------:R-:W-:Y:S04]  /*63b30*/  @P4 STG.E.U16 [R12.64], R0 ;  /* 0x000000000c004986 */ /* 0x000fe8000c101504 */
[----:B------:R-:W2:Y:S01]  /*63b40*/  LDL.LU R6, [R1+0x38] ;  /* 0x0000380001067983 */ /* 0x000ea20000300800 */
[C---:B0-----:R-:W-:Y:S01]  /*63b50*/  IADD3 R8, R20.reuse, c[0x0][0x198], RZ ;  /* 0x0000660014087a10 */ /* 0x041fe20007ffe0ff */
[----:B------:R-:W-:-:S02]  /*63b60*/  IMAD.WIDE R20, R20, 0x2, R28 ;  /* 0x0000000214147825 */ /* 0x000fc400078e021c */
[----:B------:R-:W2:Y:S04]  /*63b70*/  LDL.LU R24, [R1+0x1990] ;  /* 0x0019900001187983 */ /* 0x000ea80000300800 */
[----:B----4-:R-:W-:Y:S04]  /*63b80*/  @P6 STG.E.U16 [R16.64], R5 ;  /* 0x0000000510006986 */ /* 0x010fe8000c101504 */
[----:B------:R0:W-:Y:S04]  /*63b90*/  @P0 STG.E.U16 [R20.64], R25 ;  /* 0x0000001914000986 */ /* 0x0001e8000c101504 */
[----:B0-----:R-:W4:Y:S04]  /*63ba0*/  LDL.LU R20, [R1+0x198c] ;  /* 0x00198c0001147983 */ /* 0x001f280000300800 */
[----:B------:R-:W3:Y:S01]  /*63bb0*/  LDL.LU R21, [R1+0xf8] ;  /* 0x0000f80001157983 */ /* 0x000ee20000300800 */
[----:B------:R-:W-:-:S02]  /*63bc0*/  ISETP.LT.AND P5, PT, R11, c[0x0][0x178], !P2 ;  /* 0x00005e000b007a0c */ /* 0x000fc400057a1270 */
[----:B------:R-:W-:Y:S02]  /*63bd0*/  ISETP.LT.AND P4, PT, R27, c[0x0][0x178], !P2 ;  /* 0x00005e001b007a0c */ /* 0x000fe40005781270 */
[----:B------:R-:W-:Y:S02]  /*63be0*/  ISETP.LT.AND P6, PT, R11, c[0x0][0x178], !P1 ;  /* 0x00005e000b007a0c */ /* 0x000fe40004fc1270 */
[----:B--2---:R-:W-:Y:S02]  /*63bf0*/  ISETP.GE.AND P2, PT, R4, c[0x0][0x17c], PT ;  /* 0x00005f0004007a0c */ /* 0x004fe40003f46270 */
[----:B------:R-:W-:Y:S01]  /*63c00*/  PRMT R17, R5, 0x7632, R17 ;  /* 0x0000763205117816 */ /* 0x000fe20000000011 */
[C---:B------:R-:W-:Y:S01]  /*63c10*/  IMAD.WIDE R4, R8.reuse, 0x2, R2 ;  /* 0x0000000208047825 */ /* 0x040fe200078e0202 */
[----:B------:R-:W-:Y:S02]  /*63c20*/  ISETP.LT.AND P1, PT, R27, c[0x0][0x178], !P1 ;  /* 0x00005e001b007a0c */ /* 0x000fe40004f21270 */
[C---:B------:R-:W-:Y:S01]  /*63c30*/  IADD3 R0, R8.reuse, c[0x0][0x198], RZ ;  /* 0x0000660008007a10 */ /* 0x040fe20007ffe0ff */
[----:B------:R-:W-:Y:S01]  /*63c40*/  IMAD.WIDE R8, R8, 0x2, R28 ;  /* 0x0000000208087825 */ /* 0x000fe200078e021c */
[----:B------:R-:W-:Y:S01]  /*63c50*/  PRMT R16, R25, 0x7632, R16 ;  /* 0x0000763219107816 */ /* 0x000fe20000000010 */
[----:B------:R-:W-:Y:S02]  /*63c60*/  @P5 STG.E.U16 [R4.64], R17 ;  /* 0x0000001104005986 */ /* 0x000fe4000c101504 */
[----:B------:R-:W-:-:S02]  /*63c70*/  IMAD.WIDE R12, R0, 0x2, R2 ;  /* 0x00000002000c7825 */ /* 0x000fc400078e0202 */
[----:B------:R0:W-:Y:S01]  /*63c80*/  @P4 STG.E.U16 [R8.64], R16 ;  /* 0x0000001008004986 */ /* 0x0001e2000c101504 */
[----:B------:R-:W-:Y:S02]  /*63c90*/  ISETP.LT.AND P5, PT, R11, c[0x0][0x178], !P3 ;  /* 0x00005e000b007a0c */ /* 0x000fe40005fa1270 */
[----:B------:R-:W-:Y:S01]  /*63ca0*/  ISETP.LT.AND P4, PT, R27, c[0x0][0x178], !P3 ;  /* 0x00005e001b007a0c */ /* 0x000fe20005f81270 */
[----:B------:R-:W2:Y:S01]  /*63cb0*/  LDL.LU R25, [R1+0x108] ;  /* 0x0001080001197983 */ /* 0x000ea20000300800 */
[----:B------:R-:W-:-:S03]  /*63cc0*/  ISETP.GE.AND P3, PT, R24, c[0x0][0x17c], PT ;  /* 0x00005f0018007a0c */ /* 0x000fc60003f66270 */
[----:B------:R-:W2:Y:S01]  /*63cd0*/  LDL.LU R24, [R1+0x118] ;  /* 0x0001180001187983 */ /* 0x000ea20000300800 */
[C---:B0-----:R-:W-:Y:S01]  /*63ce0*/  IMAD.WIDE R8, R0.reuse, 0x2, R28 ;  /* 0x0000000200087825 */ /* 0x041fe200078e021c */
[----:B------:R-:W-:Y:S02]  /*63cf0*/  IADD3 R16, R0, c[0x0][0x198], RZ ;  /* 0x0000660000107a10 */ /* 0x000fe40007ffe0ff */
[----:B------:R-:W-:Y:S01]  /*63d00*/  PRMT R0, R6, 0x7632, R0 ;  /* 0x0000763206007816 */ /* 0x000fe20000000000 */
[----:B---3--:R-:W-:Y:S04]  /*63d10*/  @P6 STG.E.U16 [R12.64], R21 ;  /* 0x000000150c006986 */ /* 0x008fe8000c101504 */
[----:B------:R0:W-:Y:S04]  /*63d20*/  @P1 STG.E.U16 [R8.64], R6 ;  /* 0x0000000608001986 */ /* 0x0001e8000c101504 */
[----:B0-----:R-:W3:Y:S04]  /*63d30*/  LDL.LU R6, [R1+0x1a0c] ;  /* 0x001a0c0001067983 */ /* 0x001ee80000300800 */
[----:B------:R-:W3:Y:S04]  /*63d40*/  LDL.LU R8, [R1+0x1994] ;  /* 0x0019940001087983 */ /* 0x000ee80000300800 */
[----:B------:R-:W3:Y:S01]  /*63d50*/  LDL.LU R9, [R1+0x1998] ;  /* 0x0019980001097983 */ /* 0x000ee20000300800 */
[----:B------:R-:W-:Y:S01]  /*63d60*/  ISETP.LT.AND P6, PT, R11, c[0x0][0x178], !P2 ;  /* 0x00005e000b007a0c */ /* 0x000fe200057c1270 */
[----:B------:R-:W-:Y:S01]  /*63d70*/  IMAD.WIDE R12, R16, 0x2, R2 ;  /* 0x00000002100c7825 */ /* 0x000fe200078e0202 */
[----:B------:R-:W-:-:S02]  /*63d80*/  PRMT R5, R21, 0x7632, R5 ;  /* 0x0000763215057816 */ /* 0x000fc40000000005 */
[----:B----4-:R-:W-:Y:S02]  /*63d90*/  ISETP.GE.AND P0, PT, R20, c[0x0][0x17c], PT ;  /* 0x00005f0014007a0c */ /* 0x010fe40003f06270 */
[C---:B------:R-:W-:Y:S02]  /*63da0*/  IADD3 R4, R16.reuse, c[0x0][0x198], RZ ;  /* 0x0000660010047a10 */ /* 0x040fe40007ffe0ff */
[----:B------:R-:W-:Y:S01]  /*63db0*/  ISETP.LT.AND P2, PT, R27, c[0x0][0x178], !P2 ;  /* 0x00005e001b007a0c */ /* 0x000fe20005741270 */
[----:B------:R0:W-:Y:S01]  /*63dc0*/  @P5 STG.E.U16 [R12.64], R5 ;  /* 0x000000050c005986 */ /* 0x0001e2000c101504 */
[----:B------:R-:W-:Y:S01]  /*63dd0*/  IMAD.WIDE R16, R16, 0x2, R28 ;  /* 0x0000000210107825 */ /* 0x000fe200078e021c */
[----:B------:R-:W-:-:S03]  /*63de0*/  ISETP.LT.AND P5, PT, R11, c[0x0][0x178], !P0 ;  /* 0x00005e000b007a0c */ /* 0x000fc600047a1270 */
[C---:B------:R-:W-:Y:S01]  /*63df0*/  IMAD.WIDE R20, R4.reuse, 0x2, R2 ;  /* 0x0000000204147825 */ /* 0x040fe200078e0202 */
[----:B------:R-:W-:Y:S01]  /*63e00*/  @P4 STG.E.U16 [R16.64], R0 ;  /* 0x0000000010004986 */ /* 0x000fe2000c101504 */
[----:B------:R-:W-:Y:S02]  /*63e10*/  ISETP.LT.AND P4, PT, R27, c[0x0][0x178], !P0 ;  /* 0x00005e001b007a0c */ /* 0x000fe40004781270 */
[C---:B0-----:R-:W-:Y:S01]  /*63e20*/  IADD3 R12, R4.reuse, c[0x0][0x198], RZ ;  /* 0x00006600040c7a10 */ /* 0x041fe20007ffe0ff */
[----:B------:R-:W-:Y:S01]  /*63e30*/  IMAD.WIDE R4, R4, 0x2, R28 ;  /* 0x0000000204047825 */ /* 0x000fe200078e021c */
[----:B--2---:R0:W-:Y:S01]  /*63e40*/  @P6 STG.E.U16 [R20.64], R25 ;  /* 0x0000001914006986 */ /* 0x0041e2000c101504 */
[----:B------:R-:W-:-:S03]  /*63e50*/  ISETP.LT.AND P6, PT, R11, c[0x0][0x178], !P3 ;  /* 0x00005e000b007a0c */ /* 0x000fc60005fc1270 */
[----:B------:R-:W2:Y:S01]  /*63e60*/  LDL.LU R11, [R1+0x1a08] ;  /* 0x001a0800010b7983 */ /* 0x000ea20000300800 */
[----:B0-----:R-:W-:-:S03]  /*63e70*/  PRMT R21, R25, 0x7632, R21 ;  /* 0x0000763219157816 */ /* 0x001fc60000000015 */
[----:B------:R-:W4:Y:S04]  /*63e80*/  LDL.LU R25, [R1+0x19a0] ;  /* 0x0019a00001197983 */ /* 0x000f280000300800 */
[----:B---3--:R0:W-:Y:S01]  /*63e90*/  @P2 STG.E.U16 [R4.64], R6 ;  /* 0x0000000604002986 */ /* 0x0081e2000c101504 */
[----:B------:R-:W-:Y:S02]  /*63ea0*/  ISETP.GE.AND P1, PT, R8, c[0x0][0x17c], PT ;  /* 0x00005f0008007a0c */ /* 0x000fe40003f26270 */
[----:B------:R-:W-:Y:S01]  /*63eb0*/  ISETP.GE.AND P0, PT, R9, c[0x0][0x17c], PT ;  /* 0x00005f0009007a0c */ /* 0x000fe20003f06270 */
[----:B------:R-:W-:Y:S01]  /*63ec0*/  IMAD.WIDE R8, R12, 0x2, R2 ;  /* 0x000000020c087825 */ /* 0x000fe200078e0202 */
[----:B0-----:R-:W3:Y:S04]  /*63ed0*/  LDL.LU R5, [R1+0x199c] ;  /* 0x00199c0001057983 */ /* 0x001ee80000300800 */
[----:B------:R0:W-:Y:S04]  /*63ee0*/  @P5 STG.E.U16 [R8.64], R21 ;  /* 0x0000001508005986 */ /* 0x0001e8000c101504 */
[----:B0-----:R-:W2:Y:S01]  /*63ef0*/  LDL.LU R21, [R1+0x5e8] ;  /* 0x0005e80001157983 */ /* 0x001ea20000300800 */
[----:B------:R-:W-:-:S02]  /*63f00*/  ISETP.LT.AND P3, PT, R27, c[0x0][0x178], !P3 ;  /* 0x00005e001b007a0c */ /* 0x000fc40005f61270 */
[C---:B------:R-:W-:Y:S01]  /*63f10*/  IADD3 R0, R12.reuse, c[0x0][0x198], RZ ;  /* 0x000066000c007a10 */ /* 0x040fe20007ffe0ff */
[----:B------:R-:W-:Y:S01]  /*63f20*/  IMAD.WIDE R12, R12, 0x2, R28 ;  /* 0x000000020c0c7825 */ /* 0x000fe200078e021c */
[----:B------:R-:W-:-:S03]  /*63f30*/  PRMT R20, R6, 0x7632, R20 ;  /* 0x0000763206147816 */ /* 0x000fc60000000014 */
[----:B------:R-:W-:Y:S02]  /*63f40*/  IMAD.WIDE R16, R0, 0x2, R2 ;  /* 0x0000000200107825 */ /* 0x000fe400078e0202 */
[----:B------:R0:W-:Y:S01]  /*63f50*/  @P4 STG.E.U16 [R12.64], R20 ;  /* 0x000000140c004986 */ /* 0x0001e2000c101504 */
[----:B------:R-:W-:-:S03]  /*63f60*/  ISETP.LT.AND P4, PT, R27, c[0x0][0x178], !P1 ;  /* 0x00005e001b007a0c */ /* 0x000fc60004f81270 */
[----:B------:R1:W-:Y:S01]  /*63f70*/  @P6 STG.E.U16 [R16.64], R24 ;  /* 0x0000001810006986 */ /* 0x0003e2000c101504 */
[----:B0-----:R-:W-:Y:S02]  /*63f80*/  PRMT R20, R24, 0x7632, R20 ;  /* 0x0000763218147816 */ /* 0x001fe40000000014 */
[----:B---3--:R-:W-:Y:S01]  /*63f90*/  ISETP.GE.AND P2, PT, R5, c[0x0][0x17c], PT ;  /* 0x00005f0005007a0c */ /* 0x008fe20003f46270 */
[----:B------:R-:W-:-:S05]  /*63fa0*/  IMAD.WIDE R4, R0, 0x2, R28 ;  /* 0x0000000200047825 */ /* 0x000fca00078e021c */
[----:B------:R0:W-:Y:S01]  /*63fb0*/  @P3 STG.E.U16 [R4.64], R10 ;  /* 0x0000000a04003986 */ /* 0x0001e2000c101504 */
[----:B--2---:R-:W-:Y:S02]  /*63fc0*/  ISETP.LT.AND P5, PT, R21, c[0x0][0x178], !P1 ;  /* 0x00005e0015007a0c */ /* 0x004fe40004fa1270 */
[----:B----4-:R-:W-:Y:S02]  /*63fd0*/  ISETP.GE.AND P1, PT, R25, c[0x0][0x17c], PT ;  /* 0x00005f0019007a0c */ /* 0x010fe40003f26270 */
[----:B------:R-:W2:Y:S04]  /*63fe0*/  LDL.LU R25, [R1+0x158] ;  /* 0x0001580001197983 */ /* 0x000ea80000300800 */
[----:B-1----:R-:W3:Y:S04]  /*63ff0*/  LDL.LU R24, [R1+0x19a8] ;  /* 0x0019a80001187983 */ /* 0x002ee80000300800 */
[----:B0-----:R-:W4:Y:S04]  /*64000*/  LDL.LU R4, [R1+0x19a4] ;  /* 0x0019a40001047983 */ /* 0x001f280000300800 */
[----:B------:R-:W2:Y:S01]  /*64010*/  LDL.LU R5, [R1+0x138] ;  /* 0x0001380001057983 */ /* 0x000ea20000300800 */
[----:B------:R-:W-:-:S02]  /*64020*/  IADD3 R12, R0, c[0x0][0x198], RZ ;  /* 0x00006600000c7a10 */ /* 0x000fc40007ffe0ff */
[----:B------:R-:W-:Y:S02]  /*64030*/  ISETP.LT.AND P6, PT, R21, c[0x0][0x178], !P0 ;  /* 0x00005e0015007a0c */ /* 0x000fe400047c1270 */
[C---:B------:R-:W-:Y:S01]  /*64040*/  IADD3 R6, R12.reuse, c[0x0][0x198], RZ ;  /* 0x000066000c067a10 */ /* 0x040fe20007ffe0ff */
[----:B------:R-:W-:Y:S01]  /*64050*/  IMAD.WIDE R8, R12, 0x2, R2 ;  /* 0x000000020c087825 */ /* 0x000fe200078e0202 */
[----:B------:R-:W-:Y:S02]  /*64060*/  ISETP.LT.AND P0, PT, R27, c[0x0][0x178], !P0 ;  /* 0x00005e001b007a0c */ /* 0x000fe40004701270 */
[----:B------:R-:W-:Y:S01]  /*64070*/  PRMT R0, R10, 0x7632, R0 ;  /* 0x000076320a007816 */ /* 0x000fe20000000000 */
[----:B------:R-:W-:Y:S01]  /*64080*/  IMAD.WIDE R12, R12, 0x2, R28 ;  /* 0x000000020c0c7825 */ /* 0x000fe200078e021c */
[----:B------:R0:W-:Y:S03]  /*64090*/  @P5 STG.E.U16 [R8.64], R20 ;  /* 0x0000001408005986 */ /* 0x0001e6000c101504 */
[----:B------:R-:W-:Y:S01]  /*640a0*/  IMAD.WIDE R16, R6, 0x2, R2 ;  /* 0x0000000206107825 */ /* 0x000fe200078e0202 */
[----:B------:R-:W-:Y:S01]  /*640b0*/  @P4 STG.E.U16 [R12.64], R0 ;  /* 0x000000000c004986 */ /* 0x000fe2000c101504 */
[----:B------:R-:W-:-:S02]  /*640c0*/  ISETP.LT.AND P5, PT, R21, c[0x0][0x178], !P2 ;  /* 0x00005e0015007a0c */ /* 0x000fc400057a1270 */
[----:B------:R-:W-:Y:S02]  /*640d0*/  ISETP.LT.AND P4, PT, R27, c[0x0][0x178], !P2 ;  /* 0x00005e001b007a0c */ /* 0x000fe40005781270 */
[----:B---3--:R-:W-:Y:S02]  /*640e0*/  ISETP.GE.AND P2, PT, R24, c[0x0][0x17c], PT ;  /* 0x00005f0018007a0c */ /* 0x008fe40003f46270 */
[----:B------:R-:W3:Y:S01]  /*640f0*/  LDL.LU R24, [R1+0x168] ;  /* 0x0001680001187983 */ /* 0x000ee20000300800 */
[----:B----4-:R-:W-:-:S03]  /*64100*/  ISETP.GE.AND P3, PT, R4, c[0x0][0x17c], PT ;  /* 0x00005f0004007a0c */ /* 0x010fc60003f66270 */
[----:B0-----:R-:W4:Y:S01]  /*64110*/  LDL.LU R20, [R1+0x19ac] ;  /* 0x0019ac0001147983 */ /* 0x001f220000300800 */
[----:B--2---:R-:W-:-:S03]  /*64120*/  PRMT R10, R5, 0x7632, R10 ;  /* 0x00007632050a7816 */ /* 0x004fc6000000000a */
[----:B------:R0:W-:Y:S02]  /*64130*/  @P6 STG.E.U16 [R16.64], R5 ;  /* 0x0000000510006986 */ /* 0x0001e4000c101504 */
[----:B0-----:R-:W-:-:S05]  /*64140*/  IMAD.WIDE R4, R6, 0x2, R28 ;  /* 0x0000000206047825 */ /* 0x001fca00078e021c */
[----:B------:R0:W-:Y:S04]  /*64150*/  @P0 STG.E.U16 [R4.64], R14 ;  /* 0x0000000e04000986 */ /* 0x0001e8000c101504 */
[----:B0-----:R-:W2:Y:S01]  /*64160*/  LDL.LU R5, [R1+0x19b0] ;  /* 0x0019b00001057983 */ /* 0x001ea20000300800 */
[----:B------:R-:W-:Y:S02]  /*64170*/  IADD3 R12, R6, c[0x0][0x198], RZ ;  /* 0x00006600060c7a10 */ /* 0x000fe40007ffe0ff */
[----:B------:R-:W-:Y:S02]  /*64180*/  ISETP.LT.AND P6, PT, R21, c[0x0][0x178], !P1 ;  /* 0x00005e0015007a0c */ /* 0x000fe40004fc1270 */
[----:B------:R-:W-:Y:S01]  /*64190*/  ISETP.LT.AND P1, PT, R27, c[0x0][0x178], !P1 ;  /* 0x00005e001b007a0c */ /* 0x000fe20004f21270 */
[C---:B------:R-:W-:Y:S01]  /*641a0*/  IMAD.WIDE R8, R12.reuse, 0x2, R2 ;  /* 0x000000020c087825 */ /* 0x040fe200078e0202 */
[----:B------:R-:W-:-:S02]  /*641b0*/  IADD3 R0, R12, c[0x0][0x198], RZ ;  /* 0x000066000c007a10 */ /* 0x000fc40007ffe0ff */
[----:B------:R-:W-:Y:S01]  /*641c0*/  PRMT R6, R14, 0x7632, R6 ;  /* 0x000076320e067816 */ /* 0x000fe20000000006 */
[----:B------:R-:W-:Y:S01]  /*641d0*/  IMAD.WIDE R12, R12, 0x2, R28 ;  /* 0x000000020c0c7825 */ /* 0x000fe200078e021c */
[----:B------:R0:W-:Y:S03]  /*641e0*/  @P5 STG.E.U16 [R8.64], R10 ;  /* 0x0000000a08005986 */ /* 0x0001e6000c101504 */
[----:B------:R-:W-:Y:S01]  /*641f0*/  IMAD.WIDE R16, R0, 0x2, R2 ;  /* 0x0000000200107825 */ /* 0x000fe200078e0202 */
[----:B------:R1:W-:Y:S01]  /*64200*/  @P4 STG.E.U16 [R12.64], R6 ;  /* 0x000000060c004986 */ /* 0x0003e2000c101504 */
[----:B------:R-:W-:Y:S02]  /*64210*/  ISETP.LT.AND P5, PT, R21, c[0x0][0x178], !P3 ;  /* 0x00005e0015007a0c */ /* 0x000fe40005fa1270 */
[----:B------:R-:W-:Y:S01]  /*64220*/  ISETP.LT.AND P4, PT, R27, c[0x0][0x178], !P3 ;  /* 0x00005e001b007a0c */ /* 0x000fe20005f81270 */
[----:B------:R3:W-:Y:S01]  /*64230*/  @P6 STG.E.U16 [R16.64], R25 ;  /* 0x0000001910006986 */ /* 0x0007e2000c101504 */
[----:B0-----:R-:W-:-:S02]  /*64240*/  PRMT R10, R25, 0x7632, R10 ;  /* 0x00007632190a7816 */ /* 0x001fc4000000000a */
[----:B-1----:R-:W-:Y:S02]  /*64250*/  IADD3 R12, R0, c[0x0][0x198], RZ ;  /* 0x00006600000c7a10 */ /* 0x002fe40007ffe0ff */
[----:B----4-:R-:W-:Y:S02]  /*64260*/  ISETP.GE.AND P3, PT, R20, c[0x0][0x17c], PT ;  /* 0x00005f0014007a0c */ /* 0x010fe40003f66270 */
[----:B------:R-:W4:Y:S04]  /*64270*/  LDL.LU R20, [R1+0x19b8] ;  /* 0x0019b80001147983 */ /* 0x000f280000300800 */
[----:B---3--:R-:W3:Y:S01]  /*64280*/  LDL.LU R25, [R1+0x148] ;  /* 0x0001480001197983 */ /* 0x008ee20000300800 */
[----:B--2---:R-:W-:Y:S01]  /*64290*/  ISETP.GE.AND P0, PT, R5, c[0x0][0x17c], PT ;  /* 0x00005f0005007a0c */ /* 0x004fe20003f06270 */
[----:B------:R-:W-:Y:S01]  /*642a0*/  IMAD.WIDE R4, R0, 0x2, R28 ;  /* 0x0000000200047825 */ /* 0x000fe200078e021c */
[----:B------:R-:W-:-:S04]  /*642b0*/  PRMT R0, R7, 0x7632, R0 ;  /* 0x0000763207007816 */ /* 0x000fc80000000000 */
[----:B------:R0:W-:Y:S04]  /*642c0*/  @P1 STG.E.U16 [R4.64], R7 ;  /* 0x0000000704001986 */ /* 0x0001e8000c101504 */
[----:B0-----:R-:W2:Y:S04]  /*642d0*/  LDL.LU R7, [R1+0x1a04] ;  /* 0x001a040001077983 */ /* 0x001ea80000300800 */
[----:B------:R-:W2:Y:S01]  /*642e0*/  LDL.LU R5, [R1+0x19b4] ;  /* 0x0019b40001057983 */ /* 0x000ea20000300800 */
[----:B------:R-:W-:Y:S02]  /*642f0*/  ISETP.LT.AND P6, PT, R21, c[0x0][0x178], !P2 ;  /* 0x00005e0015007a0c */ /* 0x000fe400057c1270 */
[----:B------:R-:W-:Y:S01]  /*64300*/  ISETP.LT.AND P2, PT, R27, c[0x0][0x178], !P2 ;  /* 0x00005e001b007a0c */ /* 0x000fe20005741270 */
[C---:B------:R-:W-:Y:S01]  /*64310*/  IMAD.WIDE R8, R12.reuse, 0x2, R2 ;  /* 0x000000020c087825 */ /* 0x040fe200078e0202 */
[----:B------:R-:W-:-:S03]  /*64320*/  IADD3 R6, R12, c[0x0][0x198], RZ ;  /* 0x000066000c067a10 */ /* 0x000fc60007ffe0ff */
        /* <DEDUP_REMOVED lines=13> */
[----:B------:R-:W-:-:S05]  /*64400*/  IMAD.WIDE R4, R6, 0x2, R28 ;  /* 0x0000000206047825 */ /* 0x000fca00078e021c */
[----:B------:R0:W-:Y:S01]  /*64410*/  @P2 STG.E.U16 [R4.64], R18 ;  /* 0x0000001204002986 */ /* 0x0001e2000c101504 */
[----:B------:R-:W-:-:S03]  /*64420*/  PRMT R6, R18, 0x7632, R6 ;  /* 0x0000763212067816 */ /* 0x000fc60000000006 */
[----:B0-----:R-:W2:Y:S04]  /*64430*/  LDL.LU R5, [R1+0x19bc] ;  /* 0x0019bc0001057983 */ /* 0x001ea80000300800 */
[----:B------:R-:W3:Y:S01]  /*64440*/  LDL.LU R18, [R1+0x19c4] ;  /* 0x0019c40001127983 */ /* 0x000ee20000300800 */
[----:B------:R-:W-:Y:S02]  /*64450*/  ISETP.LT.AND P6, PT, R21, c[0x0][0x178], !P3 ;  /* 0x00005e0015007a0c */ /* 0x000fe40005fc1270 */
[----:B------:R-:W-:Y:S02]  /*64460*/  ISETP.LT.AND P3, PT, R27, c[0x0][0x178], !P3 ;  /* 0x00005e001b007a0c */ /* 0x000fe40005f61270 */
[C---:B------:R-:W-:Y:S01]  /*64470*/  IADD3 R0, R12.reuse, c[0x0][0x198], RZ ;  /* 0x000066000c007a10 */ /* 0x040fe20007ffe0ff */
[----:B------:R-:W-:-:S04]  /*64480*/  IMAD.WIDE R8, R12, 0x2, R2 ;  /* 0x000000020c087825 */ /* 0x000fc800078e0202 */
[----:B------:R-:W-:Y:S01]  /*64490*/  IMAD.WIDE R12, R12, 0x2, R28 ;  /* 0x000000020c0c7825 */ /* 0x000fe200078e021c */
[----:B------:R0:W-:Y:S03]  /*644a0*/  @P5 STG.E.U16 [R8.64], R10 ;  /* 0x0000000a08005986 */ /* 0x0001e6000c101504 */
[----:B------:R-:W-:Y:S01]  /*644b0*/  IMAD.WIDE R16, R0, 0x2, R2 ;  /* 0x0000000200107825 */ /* 0x000fe200078e0202 */
[----:B------:R-:W-:Y:S01]  /*644c0*/  @P4 STG.E.U16 [R12.64], R6 ;  /* 0x000000060c004986 */ /* 0x000fe2000c101504 */
[----:B------:R-:W-:Y:S02]  /*644d0*/  ISETP.LT.AND P5, PT, R21, c[0x0][0x178], !P1 ;  /* 0x00005e0015007a0c */ /* 0x000fe40004fa1270 */
[----:B------:R-:W-:Y:S01]  /*644e0*/  ISETP.LT.AND P4, PT, R27, c[0x0][0x178], !P1 ;  /* 0x00005e001b007a0c */ /* 0x000fe20004f81270 */
[----:B------:R1:W-:Y:S01]  /*644f0*/  @P6 STG.E.U16 [R16.64], R25 ;  /* 0x0000001910006986 */ /* 0x0003e2000c101504 */
[----:B0-----:R-:W-:-:S02]  /*64500*/  PRMT R10, R25, 0x7632, R10 ;  /* 0x00007632190a7816 */ /* 0x001fc4000000000a */
[----:B----4-:R-:W-:Y:S02]  /*64510*/  ISETP.GE.AND P1, PT, R20, c[0x0][0x17c], PT ;  /* 0x00005f0014007a0c */ /* 0x010fe40003f26270 */
[----:B------:R-:W4:Y:S04]  /*64520*/  LDL.LU R20, [R1+0x19c8] ;  /* 0x0019c80001147983 */ /* 0x000f280000300800 */
[----:B-1----:R-:W4:Y:S01]  /*64530*/  LDL.LU R25, [R1+0xfc] ;  /* 0x0000fc0001197983 */ /* 0x002f220000300800 */
[----:B--2---:R-:W-:Y:S01]  /*64540*/  ISETP.GE.AND P2, PT, R5, c[0x0][0x17c], PT ;  /* 0x00005f0005007a0c */ /* 0x004fe20003f46270 */
[----:B------:R-:W-:-:S05]  /*64550*/  IMAD.WIDE R4, R0, 0x2, R28 ;  /* 0x0000000200047825 */ /* 0x000fca00078e021c */
[----:B------:R0:W-:Y:S01]  /*64560*/  @P3 STG.E.U16 [R4.64], R22 ;  /* 0x0000001604003986 */ /* 0x0001e2000c101504 */
[----:B---3--:R-:W-:-:S03]  /*64570*/  ISETP.GE.AND P3, PT, R18, c[0x0][0x17c], PT ;  /* 0x00005f0012007a0c */ /* 0x008fc60003f66270 */
[----:B------:R-:W2:Y:S01]  /*64580*/  LDL.LU R18, [R1+0x19cc] ;  /* 0x0019cc0001127983 */ /* 0x000ea20000300800 */
[----:B------:R-:W-:Y:S02]  /*64590*/  IADD3 R12, R0, c[0x0][0x198], RZ ;  /* 0x00006600000c7a10 */ /* 0x000fe40007ffe0ff */
[----:B------:R-:W-:Y:S02]  /*645a0*/  ISETP.LT.AND P6, PT, R21, c[0x0][0x178], !P0 ;  /* 0x00005e0015007a0c */ /* 0x000fe400047c1270 */
[----:B------:R-:W-:Y:S02]  /*645b0*/  ISETP.LT.AND P0, PT, R27, c[0x0][0x178], !P0 ;  /* 0x00005e001b007a0c */ /* 0x000fe40004701270 */
[C---:B------:R-:W-:Y:S01]  /*645c0*/  IADD3 R6, R12.reuse, c[0x0][0x198], RZ ;  /* 0x000066000c067a10 */ /* 0x040fe20007ffe0ff */
[----:B------:R-:W-:Y:S01]  /*645d0*/  IMAD.WIDE R8, R12, 0x2, R2 ;  /* 0x000000020c087825 */ /* 0x000fe200078e0202 */
[----:B------:R-:W-:Y:S02]  /*645e0*/  PRMT R0, R22, 0x7632, R0 ;  /* 0x0000763216007816 */ /* 0x000fe40000000000 */
[----:B0-----:R-:W3:Y:S01]  /*645f0*/  LDL.LU R22, [R1+0x3c] ;  /* 0x00003c0001167983 */ /* 0x001ee20000300800 */
[----:B------:R-:W-:-:S04]  /*64600*/  IMAD.WIDE R12, R12, 0x2, R28 ;  /* 0x000000020c0c7825 */ /* 0x000fc800078e021c */
[C---:B------:R-:W-:Y:S01]  /*64610*/  IMAD.WIDE R16, R6.reuse, 0x2, R2 ;  /* 0x0000000206107825 */ /* 0x040fe200078e0202 */
[----:B------:R0:W-:Y:S03]  /*64620*/  @P5 STG.E.U16 [R8.64], R10 ;  /* 0x0000000a08005986 */ /* 0x0001e6000c101504 */
[----:B------:R-:W-:Y:S01]  /*64630*/  IMAD.WIDE R4, R6, 0x2, R28 ;  /* 0x0000000206047825 */ /* 0x000fe200078e021c */
[----:B------:R-:W-:Y:S01]  /*64640*/  @P4 STG.E.U16 [R12.64], R0 ;  /* 0x000000000c004986 */ /* 0x000fe2000c101504 */
[----:B------:R-:W-:Y:S02]  /*64650*/  ISETP.LT.AND P5, PT, R21, c[0x0][0x178], !P2 ;  /* 0x00005e0015007a0c */ /* 0x000fe400057a1270 */
[----:B------:R-:W-:Y:S01]  /*64660*/  ISETP.LT.AND P4, PT, R27, c[0x0][0x178], !P2 ;  /* 0x00005e001b007a0c */ /* 0x000fe20005781270 */
[----:B------:R1:W-:Y:S01]  /*64670*/  @P6 STG.E.U16 [R16.64], R24 ;  /* 0x0000001810006986 */ /* 0x0003e2000c101504 */
[----:B0-----:R-:W-:-:S03]  /*64680*/  PRMT R10, R24, 0x7632, R10 ;  /* 0x00007632180a7816 */ /* 0x001fc6000000000a */
[----:B------:R0:W-:Y:S01]  /*64690*/  @P0 STG.E.U16 [R4.64], R26 ;  /* 0x0000001a04000986 */ /* 0x0001e2000c101504 */
[----:B----4-:R-:W-:-:S03]  /*646a0*/  ISETP.GE.AND P2, PT, R20, c[0x0][0x17c], PT ;  /* 0x00005f0014007a0c */ /* 0x010fc60003f46270 */
[----:B------:R-:W4:Y:S04]  /*646b0*/  LDL.LU R20, [R1+0x19d0] ;  /* 0x0019d00001147983 */ /* 0x000f280000300800 */
[----:B-1----:R-:W4:Y:S01]  /*646c0*/  LDL.LU R24, [R1+0x10c] ;  /* 0x00010c0001187983 */ /* 0x002f220000300800 */
[----:B--2---:R-:W-:-:S03]  /*646d0*/  ISETP.GE.AND P0, PT, R18, c[0x0][0x17c], PT ;  /* 0x00005f0012007a0c */ /* 0x004fc60003f06270 */
[----:B------:R-:W2:Y:S01]  /*646e0*/  LDL.LU R18, [R1+0x19d4] ;  /* 0x0019d40001127983 */ /* 0x000ea20000300800 */
[----:B------:R-:W-:Y:S02]  /*646f0*/  IADD3 R12, R6, c[0x0][0x198], RZ ;  /* 0x00006600060c7a10 */ /* 0x000fe40007ffe0ff */
[----:B------:R-:W-:Y:S02]  /*64700*/  ISETP.LT.AND P6, PT, R21, c[0x0][0x178], !P1 ;  /* 0x00005e0015007a0c */ /* 0x000fe40004fc1270 */
[----:B------:R-:W-:Y:S02]  /*64710*/  ISETP.LT.AND P1, PT, R27, c[0x0][0x178], !P1 ;  /* 0x00005e001b007a0c */ /* 0x000fe40004f21270 */
[C---:B------:R-:W-:Y:S01]  /*64720*/  IADD3 R0, R12.reuse, c[0x0][0x198], RZ ;  /* 0x000066000c007a10 */ /* 0x040fe20007ffe0ff */
[----:B------:R-:W-:Y:S01]  /*64730*/  IMAD.WIDE R8, R12, 0x2, R2 ;  /* 0x000000020c087825 */ /* 0x000fe200078e0202 */
[----:B------:R-:W-:-:S03]  /*64740*/  PRMT R6, R26, 0x7632, R6 ;  /* 0x000076321a067816 */ /* 0x000fc60000000006 */
[----:B------:R-:W-:Y:S01]  /*64750*/  IMAD.WIDE R12, R12, 0x2, R28 ;  /* 0x000000020c0c7825 */ /* 0x000fe200078e021c */
[----:B------:R1:W-:Y:S03]  /*64760*/  @P5 STG.E.U16 [R8.64], R10 ;  /* 0x0000000a08005986 */ /* 0x0003e6000c101504 */
[C---:B------:R-:W-:Y:S01]  /*64770*/  IMAD.WIDE R16, R0.reuse, 0x2, R2 ;  /* 0x0000000200107825 */ /* 0x040fe200078e0202 */
[----:B------:R3:W-:Y:S03]  /*64780*/  @P4 STG.E.U16 [R12.64], R6 ;  /* 0x000000060c004986 */ /* 0x0007e6000c101504 */
[----:B0-----:R-:W-:Y:S01]  /*64790*/  IMAD.WIDE R4, R0, 0x2, R28 ;  /* 0x0000000200047825 */ /* 0x001fe200078e021c */
[----:B------:R-:W-:Y:S01]  /*647a0*/  ISETP.LT.AND P5, PT, R21, c[0x0][0x178], !P3 ;  /* 0x00005e0015007a0c */ /* 0x000fe20005fa1270 */
[----:B------:R0:W-:Y:S01]  /*647b0*/  @P6 STG.E.U16 [R16.64], R25 ;  /* 0x0000001910006986 */ /* 0x0001e2000c101504 */
[----:B------:R-:W-:-:S02]  /*647c0*/  ISETP.LT.AND P4, PT, R27, c[0x0][0x178], !P3 ;  /* 0x00005e001b007a0c */ /* 0x000fc40005f81270 */
[----:B-1----:R-:W-:Y:S01]  /*647d0*/  PRMT R10, R25, 0x7632, R10 ;  /* 0x00007632190a7816 */ /* 0x002fe2000000000a */
[----:B---3--:R1:W-:Y:S01]  /*647e0*/  @P1 STG.E.U16 [R4.64], R22 ;  /* 0x0000001604001986 */ /* 0x0083e2000c101504 */
[----:B------:R-:W-:Y:S02]  /*647f0*/  IADD3 R12, R0, c[0x0][0x198], RZ ;  /* 0x00006600000c7a10 */ /* 0x000fe40007ffe0ff */
[----:B------:R-:W-:Y:S02]  /*64800*/  PRMT R0, R22, 0x7632, R0 ;  /* 0x0000763216007816 */ /* 0x000fe40000000000 */
[----:B----4-:R-:W-:Y:S02]  /*64810*/  ISETP.GE.AND P3, PT, R20, c[0x0][0x17c], PT ;  /* 0x00005f0014007a0c */ /* 0x010fe40003f66270 */
[----:B------:R-:W3:Y:S04]  /*64820*/  LDL.LU R20, [R1+0x19d8] ;  /* 0x0019d80001147983 */ /* 0x000ee80000300800 */
[----:B0-----:R-:W4:Y:S01]  /*64830*/  LDL.LU R25, [R1+0x11c] ;  /* 0x00011c0001197983 */ /* 0x001f220000300800 */
[----:B--2---:R-:W-:-:S03]  /*64840*/  ISETP.GE.AND P1, PT, R18, c[0x0][0x17c], PT ;  /* 0x00005f0012007a0c */ /* 0x004fc60003f26270 */
[----:B------:R-:W2:Y:S04]  /*64850*/  LDL.LU R18, [R1+0x19e0] ;  /* 0x0019e00001127983 */ /* 0x000ea80000300800 */
[----:B-1----:R-:W2:Y:S01]  /*64860*/  LDL.LU R22, [R1+0x19dc] ;  /* 0x0019dc0001167983 */ /* 0x002ea20000300800 */
[----:B------:R-:W-:Y:S02]  /*64870*/  ISETP.LT.AND P6, PT, R21, c[0x0][0x178], !P2 ;  /* 0x00005e0015007a0c */ /* 0x000fe400057c1270 */
[C---:B------:R-:W-:Y:S01]  /*64880*/  IADD3 R6, R12.reuse, c[0x0][0x198], RZ ;  /* 0x000066000c067a10 */ /* 0x040fe20007ffe0ff */
[----:B------:R-:W-:-:S04]  /*64890*/  IMAD.WIDE R8, R12, 0x2, R2 ;  /* 0x000000020c087825 */ /* 0x000fc800078e0202 */
[----:B------:R-:W-:Y:S01]  /*648a0*/  IMAD.WIDE R12, R12, 0x2, R28 ;  /* 0x000000020c0c7825 */ /* 0x000fe200078e021c */
[----:B------:R0:W-:Y:S03]  /*648b0*/  @P5 STG.E.U16 [R8.64], R10 ;  /* 0x0000000a08005986 */ /* 0x0001e6000c101504 */
[C---:B------:R-:W-:Y:S01]  /*648c0*/  IMAD.WIDE R16, R6.reuse, 0x2, R2 ;  /* 0x0000000206107825 */ /* 0x040fe200078e0202 */
[----:B------:R-:W-:Y:S01]  /*648d0*/  ISETP.LT.AND P2, PT, R27, c[0x0][0x178], !P2 ;  /* 0x00005e001b007a0c */ /* 0x000fe20005741270 */
[----:B------:R1:W-:Y:S01]  /*648e0*/  @P4 STG.E.U16 [R12.64], R0 ;  /* 0x000000000c004986 */ /* 0x0003e2000c101504 */
[----:B------:R-:W-:Y:S02]  /*648f0*/  ISETP.LT.AND P5, PT, R21, c[0x0][0x178], !P0 ;  /* 0x00005e0015007a0c */ /* 0x000fe400047a1270 */
[----:B------:R-:W-:Y:S01]  /*64900*/  ISETP.LT.AND P4, PT, R27, c[0x0][0x178], !P0 ;  /* 0x00005e001b007a0c */ /* 0x000fe20004781270 */
[----:B------:R1:W-:Y:S01]  /*64910*/  @P6 STG.E.U16 [R16.64], R24 ;  /* 0x0000001810006986 */ /* 0x0003e2000c101504 */
[----:B------:R-:W-:Y:S01]  /*64920*/  ISETP.LT.AND P6, PT, R21, c[0x0][0x178], !P3 ;  /* 0x00005e0015007a0c */ /* 0x000fe20005fc1270 */
[----:B------:R-:W-:Y:S01]  /*64930*/  IMAD.WIDE R4, R6, 0x2, R28 ;  /* 0x0000000206047825 */ /* 0x000fe200078e021c */
[----:B0-----:R-:W-:-:S02]  /*64940*/  PRMT R10, R24, 0x7632, R10 ;  /* 0x00007632180a7816 */ /* 0x001fc4000000000a */
[----:B-1----:R-:W-:-:S04]  /*64950*/  IADD3 R12, R6, c[0x0][0x198], RZ ;  /* 0x00006600060c7a10 */ /* 0x002fc80007ffe0ff */
[C---:B------:R-:W-:Y:S01]  /*64960*/  IADD3 R0, R12.reuse, c[0x0][0x198], RZ ;  /* 0x000066000c007a10 */ /* 0x040fe20007ffe0ff */
[----:B------:R-:W2:Y:S01]  /*64970*/  LDL.LU R24, [R1+0x13c] ;  /* 0x00013c0001187983 */ /* 0x000ea20000300800 */
[----:B------:R-:W-:Y:S01]  /*64980*/  IMAD.WIDE R8, R12, 0x2, R2 ;  /* 0x000000020c087825 */ /* 0x000fe200078e0202 */
[----:B------:R-:W-:-:S03]  /*64990*/  PRMT R6, R7, 0x7632, R6 ;  /* 0x0000763207067816 */ /* 0x000fc60000000006 */
[----:B------:R-:W-:Y:S01]  /*649a0*/  IMAD.WIDE R12, R12, 0x2, R28 ;  /* 0x000000020c0c7825 */ /* 0x000fe200078e021c */
[----:B------:R-:W-:Y:S03]  /*649b0*/  @P2 STG.E.U16 [R4.64], R7 ;  /* 0x0000000704002986 */ /* 0x000fe6000c101504 */
[----:B------:R-:W-:Y:S01]  /*649c0*/  IMAD.WIDE R16, R0, 0x2, R2 ;  /* 0x0000000200107825 */ /* 0x000fe200078e0202 */
[----:B------:R-:W-:Y:S01]  /*649d0*/  @P5 STG.E.U16 [R8.64], R10 ;  /* 0x0000000a08005986 */ /* 0x000fe2000c101504 */
[----:B------:R-:W-:-:S03]  /*649e0*/  ISETP.LT.AND P5, PT, R21, c[0x0][0x178], !P1 ;  /* 0x00005e0015007a0c */ /* 0x000fc60004fa1270 */
[----:B------:R-:W-:Y:S01]  /*649f0*/  @P4 STG.E.U16 [R12.64], R6 ;  /* 0x000000060c004986 */ /* 0x000fe2000c101504 */
[----:B------:R-:W-:Y:S02]  /*64a00*/  ISETP.LT.AND P4, PT, R27, c[0x0][0x178], !P1 ;  /* 0x00005e001b007a0c */ /* 0x000fe40004f81270 */
[----:B---3--:R-:W-:Y:S02]  /*64a10*/  ISETP.GE.AND P0, PT, R20, c[0x0][0x17c], PT ;  /* 0x00005f0014007a0c */ /* 0x008fe40003f06270 */
[----:B------:R-:W3:Y:S04]  /*64a20*/  LDL.LU R20, [R1+0x19e8] ;  /* 0x0019e80001147983 */ /* 0x000ee80000300800 */
[----:B----4-:R0:W-:Y:S01]  /*64a30*/  @P6 STG.E.U16 [R16.64], R25 ;  /* 0x0000001910006986 */ /* 0x0101e2000c101504 */
[----:B--2---:R-:W-:-:S03]  /*64a40*/  ISETP.GE.AND P2, PT, R18, c[0x0][0x17c], PT ;  /* 0x00005f0012007a0c */ /* 0x004fc60003f46270 */
[----:B------:R-:W2:Y:S01]  /*64a50*/  LDL.LU R18, [R1+0x19e4] ;  /* 0x0019e40001127983 */ /* 0x000ea20000300800 */
[----:B------:R-:W-:-:S03]  /*64a60*/  ISETP.GE.AND P1, PT, R22, c[0x0][0x17c], PT ;  /* 0x00005f0016007a0c */ /* 0x000fc60003f26270 */
[----:B0-----:R-:W4:Y:S04]  /*64a70*/  LDL.LU R17, [R1+0x19f0] ;  /* 0x0019f00001117983 */ /* 0x001f280000300800 */
[----:B------:R-:W4:Y:S04]  /*64a80*/  LDL.LU R26, [R1+0x15c] ;  /* 0x00015c00011a7983 */ /* 0x000f280000300800 */
[----:B------:R-:W4:Y:S04]  /*64a90*/  LDL.LU R22, [R1+0x2c] ;  /* 0x00002c0001167983 */ /* 0x000f280000300800 */
[----:B------:R-:W4:Y:S01]  /*64aa0*/  LDL.LU R16, [R1+0x19ec] ;  /* 0x0019ec0001107983 */ /* 0x000f220000300800 */
[----:B------:R-:W-:-:S02]  /*64ab0*/  ISETP.LT.AND P3, PT, R27, c[0x0][0x178], !P3 ;  /* 0x00005e001b007a0c */ /* 0x000fc40005f61270 */
[C---:B------:R-:W-:Y:S02]  /*64ac0*/  IADD3 R8, R0.reuse, c[0x0][0x198], RZ ;  /* 0x0000660000087a10 */ /* 0x040fe40007ffe0ff */
[----:B------:R-:W-:Y:S01]  /*64ad0*/  ISETP.LT.AND P6, PT, R21, c[0x0][0x178], !P0 ;  /* 0x00005e0015007a0c */ /* 0x000fe200047c1270 */
[----:B------:R-:W-:Y:S01]  /*64ae0*/  IMAD.WIDE R4, R0, 0x2, R28 ;  /* 0x0000000200047825 */ /* 0x000fe200078e021c */
[----:B------:R-:W-:Y:S02]  /*64af0*/  PRMT R14, R25, 0x7632, R14 ;  /* 0x00007632190e7816 */ /* 0x000fe4000000000e */
[C---:B------:R-:W-:Y:S01]  /*64b00*/  IADD3 R10, R8.reuse, c[0x0][0x198], RZ ;  /* 0x00006600080a7a10 */ /* 0x040fe20007ffe0ff */
[----:B------:R-:W-:Y:S01]  /*64b10*/  IMAD.WIDE R6, R8, 0x2, R2 ;  /* 0x0000000208067825 */ /* 0x000fe200078e0202 */
[----:B------:R-:W-:-:S03]  /*64b20*/  PRMT R0, R11, 0x7632, R0 ;  /* 0x000076320b007816 */ /* 0x000fc60000000000 */
[----:B------:R-:W-:Y:S01]  /*64b30*/  IMAD.WIDE R8, R8, 0x2, R28 ;  /* 0x0000000208087825 */ /* 0x000fe200078e021c */
[----:B------:R0:W-:Y:S01]  /*64b40*/  @P3 STG.E.U16 [R4.64], R11 ;  /* 0x0000000b04003986 */ /* 0x0001e2000c101504 */
[----:B------:R-:W-:Y:S02]  /*64b50*/  ISETP.LT.AND P0, PT, R27, c[0x0][0x178], !P0 ;  /* 0x00005e001b007a0c */ /* 0x000fe40004701270 */
[----:B------:R-:W-:Y:S01]  /*64b60*/  IMAD.WIDE R12, R10, 0x2, R2 ;  /* 0x000000020a0c7825 */ /* 0x000fe200078e0202 */
[----:B------:R-:W-:Y:S01]  /*64b70*/  @P5 STG.E.U16 [R6.64], R14 ;  /* 0x0000000e06005986 */ /* 0x000fe2000c101504 */
[----:B------:R-:W-:-:S03]  /*64b80*/  ISETP.LT.AND P5, PT, R21, c[0x0][0x178], !P2 ;  /* 0x00005e0015007a0c */ /* 0x000fc600057a1270 */
[----:B------:R1:W-:Y:S01]  /*64b90*/  @P4 STG.E.U16 [R8.64], R0 ;  /* 0x0000000008004986 */ /* 0x0003e2000c101504 */
[----:B------:R-:W-:-:S03]  /*64ba0*/  ISETP.LT.AND P4, PT, R27, c[0x0][0x178], !P2 ;  /* 0x00005e001b007a0c */ /* 0x000fc60005781270 */
[----:B------:R1:W-:Y:S01]  /*64bb0*/  @P6 STG.E.U16 [R12.64], R24 ;  /* 0x000000180c006986 */ /* 0x0003e2000c101504 */
[C---:B0-----:R-:W-:Y:S01]  /*64bc0*/  IMAD.WIDE R4, R10.reuse, 0x2, R28 ;  /* 0x000000020a047825 */ /* 0x041fe200078e021c */
[----:B-1----:R-:W-:Y:S02]  /*64bd0*/  IADD3 R8, R10, c[0x0][0x198], RZ ;  /* 0x000066000a087a10 */ /* 0x002fe40007ffe0ff */
[----:B------:R-:W-:Y:S02]  /*64be0*/  PRMT R12, R24, 0x7632, R12 ;  /* 0x00007632180c7816 */ /* 0x000fe4000000000c */
[----:B------:R-:W4:Y:S01]  /*64bf0*/  LDL.LU R24, [R1+0x16c] ;  /* 0x00016c0001187983 */ /* 0x000f220000300800 */
[C---:B------:R-:W-:Y:S01]  /*64c00*/  IADD3 R0, R8.reuse, c[0x0][0x198], RZ ;  /* 0x0000660008007a10 */ /* 0x040fe20007ffe0ff */
[----:B------:R-:W-:Y:S01]  /*64c10*/  IMAD.WIDE R6, R8, 0x2, R2 ;  /* 0x0000000208067825 */ /* 0x000fe200078e0202 */
[----:B------:R-:W-:-:S03]  /*64c20*/  PRMT R13, R15, 0x7632, R13 ;  /* 0x000076320f0d7816 */ /* 0x000fc6000000000d */
[----:B------:R-:W-:Y:S01]  /*64c30*/  IMAD.WIDE R8, R8, 0x2, R28 ;  /* 0x0000000208087825 */ /* 0x000fe200078e021c */
[----:B------:R0:W-:Y:S04]  /*64c40*/  @P0 STG.E.U16 [R4.64], R15 ;  /* 0x0000000f04000986 */ /* 0x0001e8000c101504 */
[----:B------:R1:W-:Y:S04]  /*64c50*/  @P5 STG.E.U16 [R6.64], R12 ;  /* 0x0000000c06005986 */ /* 0x0003e8000c101504 */
[----:B------:R0:W-:Y:S01]  /*64c60*/  @P4 STG.E.U16 [R8.64], R13 ;  /* 0x0000000d08004986 */ /* 0x0001e2000c101504 */
[----:B---3--:R-:W-:-:S03]  /*64c70*/  ISETP.GE.AND P3, PT, R20, c[0x0][0x17c], PT ;  /* 0x00005f0014007a0c */ /* 0x008fc60003f66270 */
[----:B------:R-:W3:Y:S01]  /*64c80*/  LDL.LU R20, [R1+0x19fc] ;  /* 0x0019fc0001147983 */ /* 0x000ee20000300800 */
[----:B------:R-:W-:Y:S02]  /*64c90*/  ISETP.LT.AND P5, PT, R21, c[0x0][0x178], !P3 ;  /* 0x00005e0015007a0c */ /* 0x000fe40005fa1270 */
[----:B------:R-:W-:Y:S02]  /*64ca0*/  ISETP.LT.AND P4, PT, R27, c[0x0][0x178], !P3 ;  /* 0x00005e001b007a0c */ /* 0x000fe40005f81270 */
[----:B--2---:R-:W-:Y:S02]  /*64cb0*/  ISETP.GE.AND P2, PT, R18, c[0x0][0x17c], PT ;  /* 0x00005f0012007a0c */ /* 0x004fe40003f46270 */
[----:B------:R-:W2:Y:S04]  /*64cc0*/  LDL.LU R18, [R1+0x19f8] ;  /* 0x0019f80001127983 */ /* 0x000ea80000300800 */
[----:B------:R-:W2:Y:S01]  /*64cd0*/  LDL.LU R25, [R1+0x14c] ;  /* 0x00014c0001197983 */ /* 0x000ea20000300800 */
[----:B----4-:R-:W-:-:S03]  /*64ce0*/  ISETP.GE.AND P3, PT, R16, c[0x0][0x17c], PT ;  /* 0x00005f0010007a0c */ /* 0x010fc60003f66270 */
[----:B------:R-:W4:Y:S01]  /*64cf0*/  LDL.LU R16, [R1+0x19f4] ;  /* 0x0019f40001107983 */ /* 0x000f220000300800 */
[----:B------:R-:W-:Y:S01]  /*64d00*/  ISETP.LT.AND P6, PT, R21, c[0x0][0x178], !P1 ;  /* 0x00005e0015007a0c */ /* 0x000fe20004fc1270 */
[C---:B------:R-:W-:Y:S01]  /*64d10*/  IMAD.WIDE R10, R0.reuse, 0x2, R2 ;  /* 0x00000002000a7825 */ /* 0x040fe200078e0202 */
[----:B------:R-:W-:Y:S02]  /*64d20*/  ISETP.LT.AND P1, PT, R27, c[0x0][0x178], !P1 ;  /* 0x00005e001b007a0c */ /* 0x000fe40004f21270 */
[----:B------:R-:W-:Y:S02]  /*64d30*/  ISETP.GE.AND P0, PT, R17, c[0x0][0x17c], PT ;  /* 0x00005f0011007a0c */ /* 0x000fe40003f06270 */
[C---:B------:R-:W-:Y:S01]  /*64d40*/  IADD3 R17, R0.reuse, c[0x0][0x198], RZ ;  /* 0x0000660000117a10 */ /* 0x040fe20007ffe0ff */
[----:B0-----:R-:W-:-:S06]  /*64d50*/  IMAD.WIDE R4, R0, 0x2, R28 ;  /* 0x0000000200047825 */ /* 0x001fcc00078e021c */
[----:B------:R0:W-:Y:S01]  /*64d60*/  @P6 STG.E.U16 [R10.64], R26 ;  /* 0x0000001a0a006986 */ /* 0x0001e2000c101504 */
[----:B------:R-:W-:Y:S02]  /*64d70*/  ISETP.LT.AND P6, PT, R21, c[0x0][0x178], !P2 ;  /* 0x00005e0015007a0c */ /* 0x000fe400057c1270 */
[C---:B------:R-:W-:Y:S01]  /*64d80*/  IADD3 R15, R17.reuse, c[0x0][0x198], RZ ;  /* 0x00006600110f7a10 */ /* 0x040fe20007ffe0ff */
[C---:B-1----:R-:W-:Y:S01]  /*64d90*/  IMAD.WIDE R6, R17.reuse, 0x2, R2 ;  /* 0x0000000211067825 */ /* 0x042fe200078e0202 */
[----:B------:R-:W-:Y:S02]  /*64da0*/  PRMT R14, R26, 0x7632, R14 ;  /* 0x000076321a0e7816 */ /* 0x000fe4000000000e */
[----:B------:R-:W-:Y:S01]  /*64db0*/  PRMT R0, R22, 0x7632, R0 ;  /* 0x0000763216007816 */ /* 0x000fe20000000000 */
[----:B------:R-:W-:Y:S01]  /*64dc0*/  IMAD.WIDE R8, R17, 0x2, R28 ;  /* 0x0000000211087825 */ /* 0x000fe200078e021c */
[----:B------:R1:W-:Y:S01]  /*64dd0*/  @P1 STG.E.U16 [R4.64], R22 ;  /* 0x0000001604001986 */ /* 0x0003e2000c101504 */
[----:B------:R-:W-:-:S02]  /*64de0*/  ISETP.LT.AND P2, PT, R27, c[0x0][0x178], !P2 ;  /* 0x00005e001b007a0c */ /* 0x000fc40005741270 */
[----:B0-----:R-:W-:Y:S01]  /*64df0*/  IMAD.WIDE R10, R15, 0x2, R2 ;  /* 0x000000020f0a7825 */ /* 0x001fe200078e0202 */
[----:B------:R-:W-:Y:S01]  /*64e00*/  @P5 STG.E.U16 [R6.64], R14 ;  /* 0x0000000e06005986 */ /* 0x000fe2000c101504 */
[----:B------:R-:W-:Y:S02]  /*64e10*/  ISETP.LT.AND P5, PT, R21, c[0x0][0x178], !P0 ;  /* 0x00005e0015007a0c */ /* 0x000fe400047a1270 */
[----:B------:R-:W-:Y:S01]  /*64e20*/  IADD3 R13, R15, c[0x0][0x198], RZ ;  /* 0x000066000f0d7a10 */ /* 0x000fe20007ffe0ff */
[----:B------:R0:W-:Y:S01]  /*64e30*/  @P4 STG.E.U16 [R8.64], R0 ;  /* 0x0000000008004986 */ /* 0x0001e2000c101504 */
[----:B------:R-:W-:Y:S02]  /*64e40*/  ISETP.LT.AND P4, PT, R27, c[0x0][0x178], !P0 ;  /* 0x00005e001b007a0c */ /* 0x000fe40004781270 */
[----:B------:R-:W-:Y:S01]  /*64e50*/  IADD3 R17, R13, c[0x0][0x198], RZ ;  /* 0x000066000d117a10 */ /* 0x000fe20007ffe0ff */
[----:B------:R0:W-:Y:S01]  /*64e60*/  @P6 STG.E.U16 [R10.64], R24 ;  /* 0x000000180a006986 */ /* 0x0001e2000c101504 */
[----:B------:R-:W-:Y:S01]  /*64e70*/  ISETP.LT.AND P6, PT, R21, c[0x0][0x178], !P3 ;  /* 0x00005e0015007a0c */ /* 0x000fe20005fc1270 */
[----:B-1----:R-:W-:Y:S01]  /*64e80*/  IMAD.WIDE R4, R15, 0x2, R28 ;  /* 0x000000020f047825 */ /* 0x002fe200078e021c */
[----:B------:R-:W-:-:S02]  /*64e90*/  PRMT R12, R24, 0x7632, R12 ;  /* 0x00007632180c7816 */ /* 0x000fc4000000000c */
[----:B0-----:R-:W-:Y:S01]  /*64ea0*/  PRMT R0, R19, 0x7632, R0 ;  /* 0x0000763213007816 */ /* 0x001fe20000000000 */
[C---:B------:R-:W-:Y:S01]  /*64eb0*/  IMAD.WIDE R6, R13.reuse, 0x2, R2 ;  /* 0x000000020d067825 */ /* 0x040fe200078e0202 */
[----:B------:R0:W-:Y:S03]  /*64ec0*/  @P2 STG.E.U16 [R4.64], R19 ;  /* 0x0000001304002986 */ /* 0x0001e6000c101504 */
[----:B------:R-:W-:Y:S01]  /*64ed0*/  IMAD.WIDE R8, R13, 0x2, R28 ;  /* 0x000000020d087825 */ /* 0x000fe200078e021c */
[----:B------:R1:W-:Y:S03]  /*64ee0*/  @P5 STG.E.U16 [R6.64], R12 ;  /* 0x0000000c06005986 */ /* 0x0003e6000c101504 */
[----:B------:R-:W-:Y:S01]  /*64ef0*/  IMAD.WIDE R10, R17, 0x2, R2 ;  /* 0x00000002110a7825 */ /* 0x000fe200078e0202 */
[----:B------:R-:W4:Y:S01]  /*64f00*/  LDL.LU R24, [R1+0x12c] ;  /* 0x00012c0001187983 */ /* 0x000f220000300800 */
[----:B------:R-:W-:-:S03]  /*64f10*/  ISETP.LT.AND P3, PT, R27, c[0x0][0x178], !P3 ;  /* 0x00005e001b007a0c */ /* 0x000fc60005f61270 */
[----:B------:R0:W-:Y:S01]  /*64f20*/  @P4 STG.E.U16 [R8.64], R0 ;  /* 0x0000000008004986 */ /* 0x0001e2000c101504 */
[----:B---3--:R-:W-:Y:S02]  /*64f30*/  ISETP.GE.AND P1, PT, R20, c[0x0][0x17c], PT ;  /* 0x00005f0014007a0c */ /* 0x008fe40003f26270 */
[----:B--2---:R-:W-:Y:S01]  /*64f40*/  ISETP.GE.AND P0, PT, R18, c[0x0][0x17c], PT ;  /* 0x00005f0012007a0c */ /* 0x004fe20003f06270 */
[----:B------:R2:W-:Y:S01]  /*64f50*/  @P6 STG.E.U16 [R10.64], R25 ;  /* 0x000000190a006986 */ /* 0x0005e2000c101504 */
[C---:B------:R-:W-:Y:S02]  /*64f60*/  ISETP.LT.AND P6, PT, R21.reuse, c[0x0][0x178], !P1 ;  /* 0x00005e0015007a0c */ /* 0x040fe40004fc1270 */
[----:B------:R-:W-:Y:S02]  /*64f70*/  ISETP.LT.AND P5, PT, R21, c[0x0][0x178], !P0 ;  /* 0x00005e0015007a0c */ /* 0x000fe400047a1270 */
[C---:B------:R-:W-:Y:S02]  /*64f80*/  ISETP.LT.AND P1, PT, R27.reuse, c[0x0][0x178], !P1 ;  /* 0x00005e001b007a0c */ /* 0x040fe40004f21270 */
[----:B------:R-:W-:-:S02]  /*64f90*/  ISETP.LT.AND P0, PT, R27, c[0x0][0x178], !P0 ;  /* 0x00005e001b007a0c */ /* 0x000fc40004701270 */
[----:B----4-:R-:W-:-:S04]  /*64fa0*/  ISETP.GE.AND P2, PT, R16, c[0x0][0x17c], PT ;  /* 0x00005f0010007a0c */ /* 0x010fc80003f46270 */
[----:B------:R-:W-:Y:S02]  /*64fb0*/  ISETP.LT.AND P4, PT, R21, c[0x0][0x178], !P2 ;  /* 0x00005e0015007a0c */ /* 0x000fe40005781270 */
[----:B------:R-:W-:Y:S02]  /*64fc0*/  ISETP.LT.AND P2, PT, R27, c[0x0][0x178], !P2 ;  /* 0x00005e001b007a0c */ /* 0x000fe40005741270 */
[----:B------:R-:W3:Y:S01]  /*64fd0*/  LDL.LU R27, [R1+0x1a00] ;  /* 0x001a0000011b7983 */ /* 0x000ee20000300800 */
[C---:B------:R-:W-:Y:S01]  /*64fe0*/  IADD3 R13, R17.reuse, c[0x0][0x198], RZ ;  /* 0x00006600110d7a10 */ /* 0x040fe20007ffe0ff */
[----:B0-----:R-:W-:-:S03]  /*64ff0*/  IMAD.WIDE R4, R17, 0x2, R28 ;  /* 0x0000000211047825 */ /* 0x001fc600078e021c */
[C---:B------:R-:W-:Y:S01]  /*65000*/  IADD3 R15, R13.reuse, c[0x0][0x198], RZ ;  /* 0x000066000d0f7a10 */ /* 0x040fe20007ffe0ff */
[----:B-1----:R-:W-:Y:S01]  /*65010*/  IMAD.WIDE R6, R13, 0x2, R2 ;  /* 0x000000020d067825 */ /* 0x002fe200078e0202 */
[----:B------:R-:W-:Y:S02]  /*65020*/  PRMT R0, R25, 0x7632, R0 ;  /* 0x0000763219007816 */ /* 0x000fe40000000000 */
[----:B------:R-:W-:Y:S01]  /*65030*/  IADD3 R17, R15, c[0x0][0x198], RZ ;  /* 0x000066000f117a10 */ /* 0x000fe20007ffe0ff */
[----:B------:R-:W-:Y:S01]  /*65040*/  IMAD.WIDE R8, R13, 0x2, R28 ;  /* 0x000000020d087825 */ /* 0x000fe200078e021c */
[----:B------:R-:W-:Y:S01]  /*65050*/  PRMT R14, R23, 0x7632, R14 ;  /* 0x00007632170e7816 */ /* 0x000fe2000000000e */
[----:B------:R0:W-:Y:S02]  /*65060*/  @P3 STG.E.U16 [R4.64], R23 ;  /* 0x0000001704003986 */ /* 0x0001e4000c101504 */
[C---:B--2---:R-:W-:Y:S02]  /*65070*/  IMAD.WIDE R10, R15.reuse, 0x2, R2 ;  /* 0x000000020f0a7825 */ /* 0x044fe400078e0202 */
[----:B------:R1:W-:Y:S02]  /*65080*/  @P6 STG.E.U16 [R6.64], R0 ;  /* 0x0000000006006986 */ /* 0x0003e4000c101504 */
[----:B------:R-:W-:-:S02]  /*65090*/  IMAD.WIDE R12, R15, 0x2, R28 ;  /* 0x000000020f0c7825 */ /* 0x000fc400078e021c */
[----:B------:R1:W-:Y:S02]  /*650a0*/  @P1 STG.E.U16 [R8.64], R14 ;  /* 0x0000000e08001986 */ /* 0x0003e4000c101504 */
[----:B------:R-:W-:-:S04]  /*650b0*/  IMAD.WIDE R2, R17, 0x2, R2 ;  /* 0x0000000211027825 */ /* 0x000fc800078e0202 */
[----:B------:R-:W-:Y:S01]  /*650c0*/  IMAD.WIDE R28, R17, 0x2, R28 ;  /* 0x00000002111c7825 */ /* 0x000fe200078e021c */
[----:B0-----:R-:W-:Y:S01]  /*650d0*/  PRMT R5, R24, 0x7632, R5 ;  /* 0x0000763218057816 */ /* 0x001fe20000000005 */
[----:B------:R1:W-:Y:S04]  /*650e0*/  @P5 STG.E.U16 [R10.64], R24 ;  /* 0x000000180a005986 */ /* 0x0003e8000c101504 */
[----:B---3--:R1:W-:Y:S04]  /*650f0*/  @P0 STG.E.U16 [R12.64], R27 ;  /* 0x0000001b0c000986 */ /* 0x0083e8000c101504 */
[----:B------:R1:W-:Y:S01]  /*65100*/  @P4 STG.E.U16 [R2.64], R5 ;  /* 0x0000000502004986 */ /* 0x0003e2000c101504 */
[----:B------:R-:W-:Y:S05]  /*65110*/  @!P2 EXIT ;  /* 0x000000000000a94d */ /* 0x000fea0003800000 */
[----:B-1----:R-:W-:-:S05]  /*65120*/  PRMT R14, R27, 0x7632, R14 ;  /* 0x000076321b0e7816 */ /* 0x002fca000000000e */
[----:B------:R-:W-:Y:S01]  /*65130*/  STG.E.U16 [R28.64], R14 ;  /* 0x0000000e1c007986 */ /* 0x000fe2000c101504 */
[----:B------:R-:W-:Y:S05]  /*65140*/  EXIT ;  /* 0x000000000000794d */ /* 0x000fea0003800000 */
.L_x_3:
[----:B------:R-:W-:-:S00]  /*65150*/  BRA `(.L_x_3) ;  /* 0xfffffff000007947 */ /* 0x000fc0000383ffff */
[----:B------:R-:W-:-:S00]  /*65160*/  NOP ;  /* 0x0000000000007918 */ /* 0x000fc00000000000 */
        /* <DEDUP_REMOVED lines=9> */
.L_x_4:


//--------------------- .nv.shared.matmul_kernel  --------------------------
	.section	.nv.shared.matmul_kernel,"aw",@nobits
	.sectionflags	@""
	.align	16
